	.target	sm_80

	.elftype	@"ET_EXEC"


//--------------------- .note.nv.tkinfo           --------------------------
	.section	.note.nv.tkinfo,"",@"SHT_NOTE"
	.sectionflags	@"SHF_NOTE_NV_TKINFO"
	.tkinfo
        /*0018*/ 	.word	0x00000002
        /*0030*/ 	.string	""
        /*0030*/ 	.string	"ptxas"
        /*0030*/ 	.string	"Cuda compilation tools, release 13.0, V13.0.88"
        /*0030*/ 	.string	"Build cuda_13.0.r13.0/compiler.36424714_0"
        /*0030*/ 	.string	"-v  -suppress-debug-info  -lineinfo  -arch sm_80 "



//--------------------- .note.nv.cuinfo           --------------------------
	.section	.note.nv.cuinfo,"",@"SHT_NOTE"
	.sectionflags	@"SHF_NOTE_NV_CUINFO"
        /*0018*/ 	.short	0x0002
        /*001a*/ 	.short	0x0050
        /*001c*/ 	.short	0x0082
	.zero		2


//--------------------- .nv.info                  --------------------------
	.section	.nv.info,"",@"SHT_CUDA_INFO"
	.align	4


	//----- nvinfo : EIATTR_REGCOUNT
	.align		4
        /*0000*/ 	.byte	0x04, 0x2f
        /*0002*/ 	.short	(.L_1 - .L_0)
	.align		4
.L_0:
        /*0004*/ 	.word	index@(matmul_kernel)
        /*0008*/ 	.word	0x00000020


	//----- nvinfo : EIATTR_FRAME_SIZE
	.align		4
.L_1:
        /*000c*/ 	.byte	0x04, 0x11
        /*000e*/ 	.short	(.L_3 - .L_2)
	.align		4
.L_2:
        /*0010*/ 	.word	index@(matmul_kernel)
        /*0014*/ 	.word	0x00001168


	//----- nvinfo : EIATTR_MIN_STACK_SIZE
	.align		4
.L_3:
        /*0018*/ 	.byte	0x04, 0x12
        /*001a*/ 	.short	(.L_5 - .L_4)
	.align		4
.L_4:
        /*001c*/ 	.word	index@(matmul_kernel)
        /*0020*/ 	.word	0x00001168
.L_5:


//--------------------- .nv.info.matmul_kernel    --------------------------
	.section	.nv.info.matmul_kernel,"",@"SHT_CUDA_INFO"
	.sectionflags	@""
	.align	4


	//----- nvinfo : EIATTR_CUDA_API_VERSION
	.align		4
        /*0000*/ 	.byte	0x04, 0x37
        /*0002*/ 	.short	(.L_7 - .L_6)
.L_6:
        /*0004*/ 	.word	0x00000082


	//----- nvinfo : EIATTR_SW2861232_WAR
	.align		4
.L_7:
        /*0008*/ 	.byte	0x01, 0x35
	.zero		2


	//----- nvinfo : EIATTR_PARAM_CBANK
	.align		4
        /*000c*/ 	.byte	0x04, 0x0a
        /*000e*/ 	.short	(.L_9 - .L_8)
	.align		4
.L_8:
        /*0010*/ 	.word	index@(.nv.constant0.matmul_kernel)
        /*0014*/ 	.short	0x0160
        /*0016*/ 	.short	0x0050


	//----- nvinfo : EIATTR_CBANK_PARAM_SIZE
	.align		4
.L_9:
        /*0018*/ 	.byte	0x03, 0x19
        /*001a*/ 	.short	0x0050


	//----- nvinfo : EIATTR_KPARAM_INFO
	.align		4
        /*001c*/ 	.byte	0x04, 0x17
        /*001e*/ 	.short	(.L_11 - .L_10)
.L_10:
        /*0020*/ 	.word	0x00000000
        /*0024*/ 	.short	0x000d
        /*0026*/ 	.short	0x0048
        /*0028*/ 	.byte	0x00, 0xf4, 0x21, 0x00


	//----- nvinfo : EIATTR_KPARAM_INFO
	.align		4
.L_11:
        /*002c*/ 	.byte	0x04, 0x17
        /*002e*/ 	.short	(.L_13 - .L_12)
.L_12:
        /*0030*/ 	.word	0x00000000
        /*0034*/ 	.short	0x000c
        /*0036*/ 	.short	0x0040
        /*0038*/ 	.byte	0x00, 0xf4, 0x21, 0x00


	//----- nvinfo : EIATTR_KPARAM_INFO
	.align		4
.L_13:
        /*003c*/ 	.byte	0x04, 0x17
        /*003e*/ 	.short	(.L_15 - .L_14)
.L_14:
        /*0040*/ 	.word	0x00000000
        /*0044*/ 	.short	0x000b
        /*0046*/ 	.short	0x0038
        /*0048*/ 	.byte	0x00, 0xf0, 0x11, 0x00


	//----- nvinfo : EIATTR_KPARAM_INFO
	.align		4
.L_15:
        /*004c*/ 	.byte	0x04, 0x17
        /*004e*/ 	.short	(.L_17 - .L_16)
.L_16:
        /*0050*/ 	.word	0x00000000
        /*0054*/ 	.short	0x000a
        /*0056*/ 	.short	0x0034
        /*0058*/ 	.byte	0x00, 0xf0, 0x11, 0x00


	//----- nvinfo : EIATTR_KPARAM_INFO
	.align		4
.L_17:
        /*005c*/ 	.byte	0x04, 0x17
        /*005e*/ 	.short	(.L_19 - .L_18)
.L_18:
        /*0060*/ 	.word	0x00000000
        /*0064*/ 	.short	0x0009
        /*0066*/ 	.short	0x0030
        /*0068*/ 	.byte	0x00, 0xf0, 0x11, 0x00


	//----- nvinfo : EIATTR_KPARAM_INFO
	.align		4
.L_19:
        /*006c*/ 	.byte	0x04, 0x17
        /*006e*/ 	.short	(.L_21 - .L_20)
.L_20:
        /*0070*/ 	.word	0x00000000
        /*0074*/ 	.short	0x0008
        /*0076*/ 	.short	0x002c
        /*0078*/ 	.byte	0x00, 0xf0, 0x11, 0x00


	//----- nvinfo : EIATTR_KPARAM_INFO
	.align		4
.L_21:
        /*007c*/ 	.byte	0x04, 0x17
        /*007e*/ 	.short	(.L_23 - .L_22)
.L_22:
        /*0080*/ 	.word	0x00000000
        /*0084*/ 	.short	0x0007
        /*0086*/ 	.short	0x0028
        /*0088*/ 	.byte	0x00, 0xf0, 0x11, 0x00


	//----- nvinfo : EIATTR_KPARAM_INFO
	.align		4
.L_23:
        /*008c*/ 	.byte	0x04, 0x17
        /*008e*/ 	.short	(.L_25 - .L_24)
.L_24:
        /*0090*/ 	.word	0x00000000
        /*0094*/ 	.short	0x0006
        /*0096*/ 	.short	0x0024
        /*0098*/ 	.byte	0x00, 0xf0, 0x11, 0x00


	//----- nvinfo : EIATTR_KPARAM_INFO
	.align		4
.L_25:
        /*009c*/ 	.byte	0x04, 0x17
        /*009e*/ 	.short	(.L_27 - .L_26)
.L_26:
        /*00a0*/ 	.word	0x00000000
        /*00a4*/ 	.short	0x0005
        /*00a6*/ 	.short	0x0020
        /*00a8*/ 	.byte	0x00, 0xf0, 0x11, 0x00


	//----- nvinfo : EIATTR_KPARAM_INFO
	.align		4
.L_27:
        /*00ac*/ 	.byte	0x04, 0x17
        /*00ae*/ 	.short	(.L_29 - .L_28)
.L_28:
        /*00b0*/ 	.word	0x00000000
        /*00b4*/ 	.short	0x0004
        /*00b6*/ 	.short	0x001c
        /*00b8*/ 	.byte	0x00, 0xf0, 0x11, 0x00


	//----- nvinfo : EIATTR_KPARAM_INFO
	.align		4
.L_29:
        /*00bc*/ 	.byte	0x04, 0x17
        /*00be*/ 	.short	(.L_31 - .L_30)
.L_30:
        /*00c0*/ 	.word	0x00000000
        /*00c4*/ 	.short	0x0003
        /*00c6*/ 	.short	0x0018
        /*00c8*/ 	.byte	0x00, 0xf0, 0x11, 0x00


	//----- nvinfo : EIATTR_KPARAM_INFO
	.align		4
.L_31:
        /*00cc*/ 	.byte	0x04, 0x17
        /*00ce*/ 	.short	(.L_33 - .L_32)
.L_32:
        /*00d0*/ 	.word	0x00000000
        /*00d4*/ 	.short	0x0002
        /*00d6*/ 	.short	0x0010
        /*00d8*/ 	.byte	0x00, 0xf4, 0x21, 0x00


	//----- nvinfo : EIATTR_KPARAM_INFO
	.align		4
.L_33:
        /*00dc*/ 	.byte	0x04, 0x17
        /*00de*/ 	.short	(.L_35 - .L_34)
.L_34:
        /*00e0*/ 	.word	0x00000000
        /*00e4*/ 	.short	0x0001
        /*00e6*/ 	.short	0x0008
        /*00e8*/ 	.byte	0x00, 0xf4, 0x21, 0x00


	//----- nvinfo : EIATTR_KPARAM_INFO
	.align		4
.L_35:
        /*00ec*/ 	.byte	0x04, 0x17
        /*00ee*/ 	.short	(.L_37 - .L_36)
.L_36:
        /*00f0*/ 	.word	0x00000000
        /*00f4*/ 	.short	0x0000
        /*00f6*/ 	.short	0x0000
        /*00f8*/ 	.byte	0x00, 0xf4, 0x21, 0x00


	//----- nvinfo : EIATTR_MAXREG_COUNT
	.align		4
.L_37:
        /*00fc*/ 	.byte	0x03, 0x1b
        /*00fe*/ 	.short	0x00ff


	//----- nvinfo : EIATTR_NUM_BARRIERS
	.align		4
        /*0100*/ 	.byte	0x02, 0x4c
        /*0102*/ 	.byte	0x01
	.zero		1


	//----- nvinfo : EIATTR_ANNOTATIONS
	.align		4
        /*0104*/ 	.byte	0x04, 0x55
        /*0106*/ 	.short	(.L_39 - .L_38)


	//   ....[0]....
.L_38:
        /*0108*/ 	.word	0x00000001
        /*010c*/ 	.byte	0x60, 0x05, 0x00, 0x00, 0x01, 0x00, 0x00, 0x00, 0x70, 0x05, 0x00, 0x00, 0x01, 0x00, 0x00, 0x00
        /* <DEDUP_REMOVED lines=1674> */
        /*69bc*/ 	.byte	0xb0, 0xad, 0x01, 0x00


	//----- nvinfo : EIATTR_MERCURY_ISA_VERSION
	.align		4
.L_39:
        /*69c0*/ 	.byte	0x03, 0x5f
        /*69c2*/ 	.short	0x0000


	//----- nvinfo : EIATTR_EXIT_INSTR_OFFSETS
	.align		4
        /*69c4*/ 	.byte	0x04, 0x1c
        /*69c6*/ 	.short	(.L_41 - .L_40)


	//   ....[0]....
.L_40:
        /*69c8*/ 	.word	0x0001b160


	//   ....[1]....
        /*69cc*/ 	.word	0x0001b190


	//----- nvinfo : EIATTR_REQNTID
	.align		4
.L_41:
        /*69d0*/ 	.byte	0x04, 0x10
        /*69d2*/ 	.short	(.L_43 - .L_42)
.L_42:
        /*69d4*/ 	.word	0x00000040
        /*69d8*/ 	.word	0x00000001
        /*69dc*/ 	.word	0x00000001
.L_43:


//--------------------- .nv.callgraph             --------------------------
	.section	.nv.callgraph,"",@"SHT_CUDA_CALLGRAPH"
	.align	4
	.sectionentsize	8
	.align		4
        /*0000*/ 	.word	0x00000000
	.align		4
        /*0004*/ 	.word	0xffffffff
	.align		4
        /*0008*/ 	.word	0x00000000
	.align		4
        /*000c*/ 	.word	0xfffffffe
	.align		4
        /*0010*/ 	.word	0x00000000
	.align		4
        /*0014*/ 	.word	0xfffffffd
	.align		4
        /*0018*/ 	.word	0x00000000
	.align		4
        /*001c*/ 	.word	0xfffffffc


//--------------------- .nv.rel.action            --------------------------
	.section	.nv.rel.action,"",@"SHT_CUDA_RELOCINFO"
	.align	8
	.sectionentsize	8
        /*0000*/ 	.byte	0x73, 0x00, 0x00, 0x00, 0x00, 0x00, 0x00, 0x00, 0x00, 0x00, 0x00, 0x11, 0x25, 0x00, 0x05, 0x36


//--------------------- .nv.constant0.matmul_kernel --------------------------
	.section	.nv.constant0.matmul_kernel,"a",@progbits
	.sectionflags	@""
	.align	4
.nv.constant0.matmul_kernel:
	.zero		432


//--------------------- .text.matmul_kernel       --------------------------
	.section	.text.matmul_kernel,"ax",@progbits
	.sectioninfo	@"SHI_REGISTERS=32"
	.align	128
        .global         matmul_kernel
        .type           matmul_kernel,@function
        .size           matmul_kernel,(.L_x_4 - matmul_kernel)
        .other          matmul_kernel,@"STO_CUDA_ENTRY STV_DEFAULT"
matmul_kernel:
.text.matmul_kernel:
[----:B------:R-:W-:-:S03]  /*0000*/  IMAD.MOV.U32 R1, RZ, RZ, c[0x0][0x28] ;  /* 0x00000a00ff017624 */ /* 0x000fc600078e00ff */
[----:B------:R-:W-:Y:S01]  /*0010*/  IMAD.MOV.U32 R0, RZ, RZ, 0x1f ;  /* 0x0000001fff007424 */ /* 0x000fe200078e00ff */
[----:B------:R-:W0:Y:S01]  /*0020*/  S2R R21, SR_TID.X ;  /* 0x0000000000157919 */ /* 0x000e220000002100 */
[----:B------:R-:W-:Y:S01]  /*0030*/  IADD3 R1, R1, -0x1168, RZ ;  /* 0xffffee9801017810 */ /* 0x000fe20007ffe0ff */
[----:B------:R-:W-:Y:S01]  /*0040*/  CS2R R16, SRZ ;  /* 0x0000000000107805 */ /* 0x000fe2000001ff00 */
[----:B------:R-:W-:Y:S01]  /*0050*/  CS2R R18, SRZ ;  /* 0x0000000000127805 */ /* 0x000fe2000001ff00 */
[----:B------:R-:W-:Y:S01]  /*0060*/  IADD3 R0, R0, c[0x0][0x17c], RZ ;  /* 0x00005f0000007a10 */ /* 0x000fe20007ffe0ff */
[----:B------:R-:W-:Y:S01]  /*0070*/  CS2R R12, SRZ ;  /* 0x00000000000c7805 */ /* 0x000fe2000001ff00 */
[----:B------:R-:W-:Y:S02]  /*0080*/  CS2R R14, SRZ ;  /* 0x00000000000e7805 */ /* 0x000fe4000001ff00 */
[----:B------:R-:W-:-:S04]  /*0090*/  SHF.R.S32.HI R3, RZ, 0x1f, R0 ;  /* 0x0000001fff037819 */ /* 0x000fc80000011400 */
[----:B------:R-:W-:-:S04]  /*00a0*/  LEA.HI R3, R3, R0, RZ, 0x5 ;  /* 0x0000000003037211 */ /* 0x000fc800078f28ff */
[----:B------:R-:W-:Y:S02]  /*00b0*/  SHF.R.S32.HI R0, RZ, 0x5, R3 ;  /* 0x00000005ff007819 */ /* 0x000fe40000011403 */
[----:B------:R-:W1:Y:S03]  /*00c0*/  S2R R3, SR_CTAID.X ;  /* 0x0000000000037919 */ /* 0x000e660000002500 */
[----:B------:R-:W-:-:S05]  /*00d0*/  IMAD.SHL.U32 R0, R0, 0x8, RZ ;  /* 0x0000000800007824 */ /* 0x000fca00078e00ff */
[-C--:B------:R-:W-:Y:S02]  /*00e0*/  IABS R7, R0.reuse ;  /* 0x0000000000077213 */ /* 0x080fe40000000000 */
[----:B------:R-:W-:Y:S02]  /*00f0*/  IABS R10, R0 ;  /* 0x00000000000a7213 */ /* 0x000fe40000000000 */
[----:B------:R-:W2:Y:S01]  /*0100*/  I2F.RP R2, R7 ;  /* 0x0000000700027306 */ /* 0x000ea20000209400 */
[----:B-1----:R-:W-:-:S07]  /*0110*/  IABS R8, R3 ;  /* 0x0000000300087213 */ /* 0x002fce0000000000 */
[----:B--2---:R-:W1:Y:S02]  /*0120*/  MUFU.RCP R2, R2 ;  /* 0x0000000200027308 */ /* 0x004e640000001000 */
[----:B-1----:R-:W-:Y:S01]  /*0130*/  IADD3 R4, R2, 0xffffffe, RZ ;  /* 0x0ffffffe02047810 */ /* 0x002fe20007ffe0ff */
[----:B------:R-:W-:-:S05]  /*0140*/  IMAD.MOV R2, RZ, RZ, -R10 ;  /* 0x000000ffff027224 */ /* 0x000fca00078e0a0a */
[----:B------:R1:W2:Y:S02]  /*0150*/  F2I.FTZ.U32.TRUNC.NTZ R5, R4 ;  /* 0x0000000400057305 */ /* 0x0002a4000021f000 */
[----:B-1----:R-:W-:Y:S02]  /*0160*/  IMAD.MOV.U32 R4, RZ, RZ, RZ ;  /* 0x000000ffff047224 */ /* 0x002fe400078e00ff */
[----:B--2---:R-:W-:-:S04]  /*0170*/  IMAD.MOV R6, RZ, RZ, -R5 ;  /* 0x000000ffff067224 */ /* 0x004fc800078e0a05 */
[----:B------:R-:W-:Y:S02]  /*0180*/  IMAD R9, R6, R7, RZ ;  /* 0x0000000706097224 */ /* 0x000fe400078e02ff */
[----:B------:R-:W-:Y:S02]  /*0190*/  IMAD.MOV.U32 R6, RZ, RZ, R8 ;  /* 0x000000ffff067224 */ /* 0x000fe400078e0008 */
[----:B------:R-:W-:-:S06]  /*01a0*/  IMAD.HI.U32 R5, R5, R9, R4 ;  /* 0x0000000905057227 */ /* 0x000fcc00078e0004 */
[----:B------:R-:W-:-:S04]  /*01b0*/  IMAD.HI.U32 R5, R5, R6, RZ ;  /* 0x0000000605057227 */ /* 0x000fc800078e00ff */
[----:B------:R-:W-:-:S05]  /*01c0*/  IMAD R2, R5, R2, R6 ;  /* 0x0000000205027224 */ /* 0x000fca00078e0206 */
[----:B------:R-:W-:-:S13]  /*01d0*/  ISETP.GT.U32.AND P1, PT, R7, R2, PT ;  /* 0x000000020700720c */ /* 0x000fda0003f24070 */
[----:B------:R-:W-:Y:S01]  /*01e0*/  @!P1 IMAD.IADD R2, R2, 0x1, -R7 ;  /* 0x0000000102029824 */ /* 0x000fe200078e0a07 */
[----:B------:R-:W-:Y:S02]  /*01f0*/  @!P1 IADD3 R5, R5, 0x1, RZ ;  /* 0x0000000105059810 */ /* 0x000fe40007ffe0ff */
[----:B------:R-:W-:Y:S02]  /*0200*/  ISETP.NE.AND P1, PT, R0, RZ, PT ;  /* 0x000000ff0000720c */ /* 0x000fe40003f25270 */
[----:B------:R-:W-:Y:S02]  /*0210*/  ISETP.GE.U32.AND P0, PT, R2, R7, PT ;  /* 0x000000070200720c */ /* 0x000fe40003f06070 */
[----:B------:R-:W-:-:S04]  /*0220*/  LOP3.LUT R2, R3, R0, RZ, 0x3c, !PT ;  /* 0x0000000003027212 */ /* 0x000fc800078e3cff */
[----:B------:R-:W-:Y:S01]  /*0230*/  ISETP.GE.AND P2, PT, R2, RZ, PT ;  /* 0x000000ff0200720c */ /* 0x000fe20003f46270 */
[----:B------:R-:W-:-:S05]  /*0240*/  IMAD.MOV.U32 R2, RZ, RZ, c[0x0][0x178] ;  /* 0x00005e00ff027624 */ /* 0x000fca00078e00ff */
[----:B------:R-:W-:Y:S02]  /*0250*/  IADD3 R2, R2, 0x3f, RZ ;  /* 0x0000003f02027810 */ /* 0x000fe40007ffe0ff */
[----:B------:R-:W-:-:S05]  /*0260*/  @P0 IADD3 R5, R5, 0x1, RZ ;  /* 0x0000000105050810 */ /* 0x000fca0007ffe0ff */
[----:B------:R-:W-:Y:S01]  /*0270*/  IMAD.MOV.U32 R4, RZ, RZ, R5 ;  /* 0x000000ffff047224 */ /* 0x000fe200078e0005 */
[----:B------:R-:W-:-:S03]  /*0280*/  SHF.R.S32.HI R5, RZ, 0x1f, R2 ;  /* 0x0000001fff057819 */ /* 0x000fc60000011402 */
[----:B------:R-:W-:Y:S01]  /*0290*/  @!P2 IMAD.MOV R4, RZ, RZ, -R4 ;  /* 0x000000ffff04a224 */ /* 0x000fe200078e0a04 */
[----:B------:R-:W-:Y:S02]  /*02a0*/  @!P1 LOP3.LUT R4, RZ, R0, RZ, 0x33, !PT ;  /* 0x00000000ff049212 */ /* 0x000fe400078e33ff */
[----:B------:R-:W-:-:S03]  /*02b0*/  LEA.HI R5, R5, R2, RZ, 0x6 ;  /* 0x0000000205057211 */ /* 0x000fc600078f30ff */
[----:B------:R-:W-:Y:S02]  /*02c0*/  IMAD.SHL.U32 R2, R4, 0x8, RZ ;  /* 0x0000000804027824 */ /* 0x000fe400078e00ff */
[----:B------:R-:W-:-:S03]  /*02d0*/  IMAD.MOV R4, RZ, RZ, -R4 ;  /* 0x000000ffff047224 */ /* 0x000fc600078e0a04 */
[----:B------:R-:W-:Y:S01]  /*02e0*/  LEA.HI.SX32 R5, R5, -R2, 0x1a ;  /* 0x8000000205057211 */ /* 0x000fe200078fd2ff */
[----:B------:R-:W-:Y:S02]  /*02f0*/  IMAD R11, R0, R4, R3 ;  /* 0x00000004000b7224 */ /* 0x000fe400078e0203 */
[----:B------:R-:W-:Y:S01]  /*0300*/  IMAD.MOV.U32 R4, RZ, RZ, RZ ;  /* 0x000000ffff047224 */ /* 0x000fe200078e00ff */
[----:B------:R-:W-:-:S04]  /*0310*/  IMNMX R8, R5, 0x8, PT ;  /* 0x0000000805087817 */ /* 0x000fc80003800200 */
[----:B------:R-:W-:-:S04]  /*0320*/  IABS R7, R8 ;  /* 0x0000000800077213 */ /* 0x000fc80000000000 */
[----:B------:R-:W1:Y:S08]  /*0330*/  I2F.RP R6, R7 ;  /* 0x0000000700067306 */ /* 0x000e700000209400 */
[----:B-1----:R-:W1:Y:S02]  /*0340*/  MUFU.RCP R6, R6 ;  /* 0x0000000600067308 */ /* 0x002e640000001000 */
[----:B-1----:R-:W-:-:S06]  /*0350*/  IADD3 R5, R6, 0xffffffe, RZ ;  /* 0x0ffffffe06057810 */ /* 0x002fcc0007ffe0ff */
[----:B------:R-:W1:Y:S02]  /*0360*/  F2I.FTZ.U32.TRUNC.NTZ R5, R5 ;  /* 0x0000000500057305 */ /* 0x000e64000021f000 */
[----:B-1----:R-:W-:-:S04]  /*0370*/  IMAD.MOV R9, RZ, RZ, -R5 ;  /* 0x000000ffff097224 */ /* 0x002fc800078e0a05 */
[----:B------:R-:W-:Y:S01]  /*0380*/  IMAD.MOV.U32 R0, RZ, RZ, R9 ;  /* 0x000000ffff007224 */ /* 0x000fe200078e0009 */
[----:B------:R-:W-:-:S03]  /*0390*/  IABS R9, R11 ;  /* 0x0000000b00097213 */ /* 0x000fc60000000000 */
[----:B------:R-:W-:Y:S01]  /*03a0*/  IMAD R3, R0, R7, RZ ;  /* 0x0000000700037224 */ /* 0x000fe200078e02ff */
[----:B------:R-:W-:-:S03]  /*03b0*/  IABS R0, R8 ;  /* 0x0000000800007213 */ /* 0x000fc60000000000 */
[----:B------:R-:W-:-:S04]  /*03c0*/  IMAD.HI.U32 R4, R5, R3, R4 ;  /* 0x0000000305047227 */ /* 0x000fc800078e0004 */
[----:B------:R-:W-:Y:S02]  /*03d0*/  IMAD.MOV R0, RZ, RZ, -R0 ;  /* 0x000000ffff007224 */ /* 0x000fe400078e0a00 */
[----:B------:R-:W-:-:S04]  /*03e0*/  IMAD.HI.U32 R4, R4, R9, RZ ;  /* 0x0000000904047227 */ /* 0x000fc800078e00ff */
[----:B------:R-:W-:-:S05]  /*03f0*/  IMAD R0, R4, R0, R9 ;  /* 0x0000000004007224 */ /* 0x000fca00078e0209 */
[----:B------:R-:W-:-:S13]  /*0400*/  ISETP.GT.U32.AND P1, PT, R7, R0, PT ;  /* 0x000000000700720c */ /* 0x000fda0003f24070 */
[----:B------:R-:W-:Y:S01]  /*0410*/  @!P1 IMAD.IADD R0, R0, 0x1, -R7 ;  /* 0x0000000100009824 */ /* 0x000fe200078e0a07 */
[----:B------:R-:W-:Y:S02]  /*0420*/  @!P1 IADD3 R4, R4, 0x1, RZ ;  /* 0x0000000104049810 */ /* 0x000fe40007ffe0ff */
[----:B------:R-:W-:Y:S02]  /*0430*/  ISETP.NE.AND P1, PT, R8, RZ, PT ;  /* 0x000000ff0800720c */ /* 0x000fe40003f25270 */
[----:B------:R-:W-:Y:S01]  /*0440*/  ISETP.GE.U32.AND P0, PT, R0, R7, PT ;  /* 0x000000070000720c */ /* 0x000fe20003f06070 */
[----:B------:R-:W-:Y:S01]  /*0450*/  IMAD.MOV.U32 R7, RZ, RZ, c[0x0][0x180] ;  /* 0x00006000ff077624 */ /* 0x000fe200078e00ff */
[----:B------:R-:W-:-:S04]  /*0460*/  LOP3.LUT R0, R11, R8, RZ, 0x3c, !PT ;  /* 0x000000080b007212 */ /* 0x000fc800078e3cff */
[----:B------:R-:W-:Y:S02]  /*0470*/  ISETP.GE.AND P2, PT, R0, RZ, PT ;  /* 0x000000ff0000720c */ /* 0x000fe40003f46270 */
[----:B------:R-:W-:Y:S01]  /*0480*/  IADD3 R20, R7, 0x7f, RZ ;  /* 0x0000007f07147810 */ /* 0x000fe20007ffe0ff */
[----:B------:R-:W-:Y:S01]  /*0490*/  ULDC.64 UR6, c[0x0][0x118] ;  /* 0x0000460000067ab9 */ /* 0x000fe20000000a00 */
[----:B------:R-:W-:-:S03]  /*04a0*/  CS2R R6, SRZ ;  /* 0x0000000000067805 */ /* 0x000fc6000001ff00 */
[----:B------:R-:W-:Y:S02]  /*04b0*/  @P0 IADD3 R4, R4, 0x1, RZ ;  /* 0x0000000104040810 */ /* 0x000fe40007ffe0ff */
[----:B------:R-:W-:-:S03]  /*04c0*/  ISETP.GE.AND P0, PT, R20, 0x80, PT ;  /* 0x000000801400780c */ /* 0x000fc60003f06270 */
[----:B------:R-:W-:-:S04]  /*04d0*/  IMAD.MOV.U32 R3, RZ, RZ, R4 ;  /* 0x000000ffff037224 */ /* 0x000fc800078e0004 */
[----:B------:R-:W-:Y:S01]  /*04e0*/  @!P2 IMAD.MOV R3, RZ, RZ, -R3 ;  /* 0x000000ffff03a224 */ /* 0x000fe200078e0a03 */
[----:B------:R-:W-:-:S05]  /*04f0*/  @!P1 LOP3.LUT R3, RZ, R8, RZ, 0x33, !PT ;  /* 0x00000008ff039212 */ /* 0x000fca00078e33ff */
[----:B------:R-:W-:-:S04]  /*0500*/  IMAD.MOV R5, RZ, RZ, -R3 ;  /* 0x000000ffff057224 */ /* 0x000fc800078e0a03 */
[----:B------:R-:W-:Y:S02]  /*0510*/  IMAD R5, R8, R5, R11 ;  /* 0x0000000508057224 */ /* 0x000fe400078e020b */
[----:B------:R-:W-:Y:S01]  /*0520*/  CS2R R8, SRZ ;  /* 0x0000000000087805 */ /* 0x000fe2000001ff00 */
[----:B------:R-:W-:Y:S01]  /*0530*/  CS2R R10, SRZ ;  /* 0x00000000000a7805 */ /* 0x000fe2000001ff00 */
[----:B------:R-:W-:Y:S02]  /*0540*/  IMAD.IADD R0, R2, 0x1, R5 ;  /* 0x0000000102007824 */ /* 0x000fe400078e0205 */
[----:B------:R-:W-:-:S03]  /*0550*/  CS2R R4, SRZ ;  /* 0x0000000000047805 */ /* 0x000fc6000001ff00 */
[----:B------:R1:W-:Y:S04]  /*0560*/  STL [R1+0x95c], R0 ;  /* 0x00095c0001007387 */ /* 0x0003e80000100800 */
[----:B------:R0:W-:Y:S01]  /*0570*/  STL [R1+0x958], R16 ;  /* 0x0009581001007387 */ /* 0x0001e20000100800 */
[----:B-1----:R-:W-:Y:S01]  /*0580*/  IMAD.SHL.U32 R0, R3, 0x20, RZ ;  /* 0x0000002003007824 */ /* 0x002fe200078e00ff */
[----:B0-----:R-:W-:-:S04]  /*0590*/  LOP3.LUT R16, R21, 0x3f, RZ, 0xc0, !PT ;  /* 0x0000003f15107812 */ /* 0x001fc800078ec0ff */
[----:B------:R-:W-:Y:S01]  /*05a0*/  STL [R1+0x8ac], R0 ;  /* 0x0008ac0001007387 */ /* 0x000fe20000100800 */
[C---:B------:R-:W-:Y:S02]  /*05b0*/  IADD3 R3, R0.reuse, 0x1, RZ ;  /* 0x0000000100037810 */ /* 0x040fe40007ffe0ff */
[C---:B------:R-:W-:Y:S02]  /*05c0*/  IADD3 R2, R0.reuse, 0x2, RZ ;  /* 0x0000000200027810 */ /* 0x040fe40007ffe0ff */
[C---:B------:R-:W-:Y:S01]  /*05d0*/  IADD3 R20, R0.reuse, 0x3, RZ ;  /* 0x0000000300147810 */ /* 0x040fe20007ffe0ff */
[----:B------:R0:W-:Y:S01]  /*05e0*/  STL [R1+0x8ec], R3 ;  /* 0x0008ec0301007387 */ /* 0x0001e20000100800 */
[C---:B------:R-:W-:Y:S02]  /*05f0*/  IADD3 R26, R0.reuse, 0x6, RZ ;  /* 0x00000006001a7810 */ /* 0x040fe40007ffe0ff */
[C---:B------:R-:W-:Y:S01]  /*0600*/  IADD3 R21, R0.reuse, 0x7, RZ ;  /* 0x0000000700157810 */ /* 0x040fe20007ffe0ff */
[----:B------:R1:W-:Y:S01]  /*0610*/  STL [R1+0x8e8], R2 ;  /* 0x0008e80201007387 */ /* 0x0003e20000100800 */
[----:B------:R-:W-:-:S02]  /*0620*/  IADD3 R23, R0, 0x8, RZ ;  /* 0x0000000800177810 */ /* 0x000fc40007ffe0ff */
[C---:B------:R-:W-:Y:S01]  /*0630*/  IADD3 R24, R0.reuse, 0x9, RZ ;  /* 0x0000000900187810 */ /* 0x040fe20007ffe0ff */
[----:B------:R2:W-:Y:S01]  /*0640*/  STL [R1+0x8e4], R20 ;  /* 0x0008e41401007387 */ /* 0x0005e20000100800 */
[C---:B------:R-:W-:Y:S02]  /*0650*/  IADD3 R25, R0.reuse, 0xa, RZ ;  /* 0x0000000a00197810 */ /* 0x040fe40007ffe0ff */
[C---:B0-----:R-:W-:Y:S02]  /*0660*/  IADD3 R3, R0.reuse, 0x4, RZ ;  /* 0x0000000400037810 */ /* 0x041fe40007ffe0ff */
[C---:B------:R-:W-:Y:S02]  /*0670*/  IADD3 R22, R0.reuse, 0xb, RZ ;  /* 0x0000000b00167810 */ /* 0x040fe40007ffe0ff */
[C---:B-1----:R-:W-:Y:S01]  /*0680*/  IADD3 R2, R0.reuse, 0x5, RZ ;  /* 0x0000000500027810 */ /* 0x042fe20007ffe0ff */
[----:B------:R0:W-:Y:S01]  /*0690*/  STL [R1+0x8e0], R3 ;  /* 0x0008e00301007387 */ /* 0x0001e20000100800 */
[----:B------:R-:W-:-:S02]  /*06a0*/  IADD3 R28, R0, 0xd, RZ ;  /* 0x0000000d001c7810 */ /* 0x000fc40007ffe0ff */
[C---:B--2---:R-:W-:Y:S01]  /*06b0*/  IADD3 R20, R0.reuse, 0xc, RZ ;  /* 0x0000000c00147810 */ /* 0x044fe20007ffe0ff */
[----:B------:R1:W-:Y:S01]  /*06c0*/  STL [R1+0x8f8], R2 ;  /* 0x0008f80201007387 */ /* 0x0003e20000100800 */
[C---:B------:R-:W-:Y:S02]  /*06d0*/  IADD3 R27, R0.reuse, 0xe, RZ ;  /* 0x0000000e001b7810 */ /* 0x040fe40007ffe0ff */
[C---:B------:R-:W-:Y:S01]  /*06e0*/  IADD3 R29, R0.reuse, 0x17, RZ ;  /* 0x00000017001d7810 */ /* 0x040fe20007ffe0ff */
[----:B------:R-:W-:Y:S01]  /*06f0*/  STL [R1+0x8f4], R26 ;  /* 0x0008f41a01007387 */ /* 0x000fe20000100800 */
[----:B0-----:R-:W-:-:S03]  /*0700*/  IADD3 R3, R0, 0xf, RZ ;  /* 0x0000000f00037810 */ /* 0x001fc60007ffe0ff */
[----:B------:R-:W-:Y:S01]  /*0710*/  STL [R1+0x900], R21 ;  /* 0x0009001501007387 */ /* 0x000fe20000100800 */
[----:B-1----:R-:W-:-:S03]  /*0720*/  IADD3 R2, R0, 0x10, RZ ;  /* 0x0000001000027810 */ /* 0x002fc60007ffe0ff */
[----:B------:R-:W-:Y:S04]  /*0730*/  STL [R1+0x8fc], R23 ;  /* 0x0008fc1701007387 */ /* 0x000fe80000100800 */
[----:B------:R-:W-:Y:S04]  /*0740*/  STL [R1+0x908], R24 ;  /* 0x0009081801007387 */ /* 0x000fe80000100800 */
[----:B------:R-:W-:Y:S04]  /*0750*/  STL [R1+0x904], R25 ;  /* 0x0009041901007387 */ /* 0x000fe80000100800 */
[----:B------:R-:W-:Y:S04]  /*0760*/  STL [R1+0x910], R22 ;  /* 0x0009101601007387 */ /* 0x000fe80000100800 */
[----:B------:R-:W-:Y:S04]  /*0770*/  STL [R1+0x90c], R20 ;  /* 0x00090c1401007387 */ /* 0x000fe80000100800 */
[----:B------:R-:W-:Y:S04]  /*0780*/  STL [R1+0x91c], R28 ;  /* 0x00091c1c01007387 */ /* 0x000fe80000100800 */
[----:B------:R0:W-:Y:S04]  /*0790*/  STL [R1+0x918], R27 ;  /* 0x0009181b01007387 */ /* 0x0001e80000100800 */
[----:B------:R1:W-:Y:S04]  /*07a0*/  STL [R1+0x928], R3 ;  /* 0x0009280301007387 */ /* 0x0003e80000100800 */
[----:B------:R2:W-:Y:S01]  /*07b0*/  STL [R1+0x924], R2 ;  /* 0x0009240201007387 */ /* 0x0005e20000100800 */
[----:B0-----:R-:W-:-:S02]  /*07c0*/  IADD3 R27, R0, 0x11, RZ ;  /* 0x00000011001b7810 */ /* 0x001fc40007ffe0ff */
[----:B-1----:R-:W-:-:S03]  /*07d0*/  IADD3 R3, R0, 0x12, RZ ;  /* 0x0000001200037810 */ /* 0x002fc60007ffe0ff */
[----:B------:R0:W-:Y:S01]  /*07e0*/  STL [R1+0x934], R27 ;  /* 0x0009341b01007387 */ /* 0x0001e20000100800 */
[----:B--2---:R-:W-:-:S03]  /*07f0*/  IADD3 R2, R0, 0x13, RZ ;  /* 0x0000001300027810 */ /* 0x004fc60007ffe0ff */
[----:B------:R1:W-:Y:S04]  /*0800*/  STL [R1+0x930], R3 ;  /* 0x0009300301007387 */ /* 0x0003e80000100800 */
[----:B------:R2:W-:Y:S01]  /*0810*/  STL [R1+0x940], R2 ;  /* 0x0009400201007387 */ /* 0x0005e20000100800 */
[C---:B0-----:R-:W-:Y:S02]  /*0820*/  IADD3 R27, R0.reuse, 0x14, RZ ;  /* 0x00000014001b7810 */ /* 0x041fe40007ffe0ff */
[----:B-1----:R-:W-:-:S03]  /*0830*/  IADD3 R3, R0, 0x15, RZ ;  /* 0x0000001500037810 */ /* 0x002fc60007ffe0ff */
[----:B------:R0:W-:Y:S01]  /*0840*/  STL [R1+0x93c], R27 ;  /* 0x00093c1b01007387 */ /* 0x0001e20000100800 */
[----:B--2---:R-:W-:-:S03]  /*0850*/  IADD3 R2, R0, 0x16, RZ ;  /* 0x0000001600027810 */ /* 0x004fc60007ffe0ff */
[----:B------:R1:W-:Y:S04]  /*0860*/  STL [R1+0x948], R3 ;  /* 0x0009480301007387 */ /* 0x0003e80000100800 */
[----:B------:R2:W-:Y:S01]  /*0870*/  STL [R1+0x944], R2 ;  /* 0x0009440201007387 */ /* 0x0005e20000100800 */
[----:B0-----:R-:W-:-:S03]  /*0880*/  IADD3 R27, R0, 0x1a, RZ ;  /* 0x0000001a001b7810 */ /* 0x001fc60007ffe0ff */
[----:B------:R-:W-:Y:S01]  /*0890*/  STL [R1+0x950], R29 ;  /* 0x0009501d01007387 */ /* 0x000fe20000100800 */
[----:B-1----:R-:W-:-:S03]  /*08a0*/  IADD3 R3, R0, 0x18, RZ ;  /* 0x0000001800037810 */ /* 0x002fc60007ffe0ff */
[----:B------:R0:W-:Y:S01]  /*08b0*/  STL [R1+0x938], R27 ;  /* 0x0009381b01007387 */ /* 0x0001e20000100800 */
[----:B--2---:R-:W-:-:S03]  /*08c0*/  IADD3 R2, R0, 0x19, RZ ;  /* 0x0000001900027810 */ /* 0x004fc60007ffe0ff */
[----:B------:R-:W-:Y:S01]  /*08d0*/  STL [R1+0x94c], R3 ;  /* 0x00094c0301007387 */ /* 0x000fe20000100800 */
[----:B0-----:R-:W-:-:S05]  /*08e0*/  IADD3 R27, R0, 0x1b, RZ ;  /* 0x0000001b001b7810 */ /* 0x001fca0007ffe0ff */
[----:B------:R0:W-:Y:S04]  /*08f0*/  STL [R1+0x92c], R27 ;  /* 0x00092c1b01007387 */ /* 0x0001e80000100800 */
[----:B------:R-:W-:Y:S01]  /*0900*/  STL [R1+0x954], R2 ;  /* 0x0009540201007387 */ /* 0x000fe20000100800 */
[----:B0-----:R-:W-:-:S05]  /*0910*/  IADD3 R27, R0, 0x1c, RZ ;  /* 0x0000001c001b7810 */ /* 0x001fca0007ffe0ff */
[----:B------:R0:W-:Y:S02]  /*0920*/  STL [R1+0x920], R27 ;  /* 0x0009201b01007387 */ /* 0x0001e40000100800 */
[----:B0-----:R-:W-:-:S05]  /*0930*/  IADD3 R27, R0, 0x1d, RZ ;  /* 0x0000001d001b7810 */ /* 0x001fca0007ffe0ff */
[----:B------:R0:W-:Y:S02]  /*0940*/  STL [R1+0x914], R27 ;  /* 0x0009141b01007387 */ /* 0x0001e40000100800 */
[C---:B0-----:R-:W-:Y:S02]  /*0950*/  IADD3 R27, R0.reuse, 0x1e, RZ ;  /* 0x0000001e001b7810 */ /* 0x041fe40007ffe0ff */
[----:B------:R-:W-:-:S05]  /*0960*/  IADD3 R0, R0, 0x1f, RZ ;  /* 0x0000001f00007810 */ /* 0x000fca0007ffe0ff */
[----:B------:R0:W-:Y:S04]  /*0970*/  STL [R1+0x8dc], R0 ;  /* 0x0008dc0001007387 */ /* 0x0001e80000100800 */
[----:B0-----:R-:W2:Y:S02]  /*0980*/  LDL.LU R0, [R1+0x95c] ;  /* 0x00095c0001007983 */ /* 0x001ea40000300800 */
[----:B--2---:R-:W-:Y:S02]  /*0990*/  IMAD R0, R0, 0x40, R16 ;  /* 0x0000004000007824 */ /* 0x004fe400078e0210 */
[----:B------:R0:W5:Y:S04]  /*09a0*/  LDL.LU R16, [R1+0x958] ;  /* 0x0009580001107983 */ /* 0x0001680000300800 */
[----:B------:R0:W-:Y:S04]  /*09b0*/  STL [R1+0x8f0], R27 ;  /* 0x0008f01b01007387 */ /* 0x0001e80000100800 */
[----:B------:R0:W-:Y:S01]  /*09c0*/  STL [R1+0x8d8], R0 ;  /* 0x0008d80001007387 */ /* 0x0001e20000100800 */
[----:B------:R-:W-:Y:S05]  /*09d0*/  @!P0 BRA `(.L_x_0) ;  /* 0x000198a000008947 */ /* 0x000fea0003800000 */
[----:B------:R-:W2:Y:S04]  /*09e0*/  LDL R19, [R1+0x8dc] ;  /* 0x0008dc0001137983 */ /* 0x000ea80000100800 */
[----:B------:R-:W3:Y:S04]  /*09f0*/  LDL R6, [R1+0x914] ;  /* 0x0009140001067983 */ /* 0x000ee80000100800 */
[----:B------:R-:W4:Y:S04]  /*0a00*/  LDL R7, [R1+0x92c] ;  /* 0x00092c0001077983 */ /* 0x000f280000100800 */
[----:B------:R-:W3:Y:S04]  /*0a10*/  LDL R9, [R1+0x920] ;  /* 0x0009200001097983 */ /* 0x000ee80000100800 */
[----:B------:R-:W4:Y:S04]  /*0a20*/  LDL R12, [R1+0x948] ;  /* 0x00094800010c7983 */ /* 0x000f280000100800 */
[----:B------:R-:W4:Y:S01]  /*0a30*/  LDL R13, [R1+0x938] ;  /* 0x00093800010d7983 */ /* 0x000f220000100800 */
[----:B------:R-:W-:Y:S01]  /*0a40*/  IMAD.MOV.U32 R10, RZ, RZ, R29 ;  /* 0x000000ffff0a7224 */ /* 0x000fe200078e001d */
[----:B------:R-:W-:-:S02]  /*0a50*/  IABS R29, c[0x0][0x17c] ;  /* 0x00005f00001d7a13 */ /* 0x000fc40000000000 */
[----:B0-----:R-:W-:Y:S01]  /*0a60*/  IABS R0, c[0x0][0x178] ;  /* 0x00005e0000007a13 */ /* 0x001fe20000000000 */
[----:B------:R-:W-:Y:S01]  /*0a70*/  IMAD.MOV.U32 R14, RZ, RZ, R2 ;  /* 0x000000ffff0e7224 */ /* 0x000fe200078e0002 */
[----:B------:R-:W4:Y:S01]  /*0a80*/  LDL R11, [R1+0x944] ;  /* 0x00094400010b7983 */ /* 0x000f220000100800 */
[----:B------:R-:W0:Y:S02]  /*0a90*/  I2F.RP R2, R29 ;  /* 0x0000001d00027306 */ /* 0x000e240000209400 */
[----:B-----5:R-:W-:-:S06]  /*0aa0*/  IMAD.MOV.U32 R16, RZ, RZ, R0 ;  /* 0x000000ffff107224 */ /* 0x020fcc00078e0000 */
[----:B------:R-:W1:Y:S01]  /*0ab0*/  I2F.RP R0, R16 ;  /* 0x0000001000007306 */ /* 0x000e620000209400 */
[----:B------:R-:W1:Y:S07]  /*0ac0*/  S2R R18, SR_TID.X ;  /* 0x0000000000127919 */ /* 0x000e6e0000002100 */
[----:B0-----:R-:W0:Y:S08]  /*0ad0*/  MUFU.RCP R2, R2 ;  /* 0x0000000200027308 */ /* 0x001e300000001000 */
[----:B-1----:R-:W1:Y:S01]  /*0ae0*/  MUFU.RCP R0, R0 ;  /* 0x0000000000007308 */ /* 0x002e620000001000 */
[----:B------:R-:W-:Y:S01]  /*0af0*/  IMAD.MOV.U32 R8, RZ, RZ, R27 ;  /* 0x000000ffff087224 */ /* 0x000fe200078e001b */
[----:B0-----:R-:W-:Y:S01]  /*0b00*/  IADD3 R2, R2, 0xffffffe, RZ ;  /* 0x0ffffffe02027810 */ /* 0x001fe20007ffe0ff */
[----:B------:R-:W-:-:S05]  /*0b10*/  IMAD.SHL.U32 R27, R18, 0x2, RZ ;  /* 0x00000002121b7824 */ /* 0x000fca00078e00ff */
[----:B------:R0:W0:Y:S01]  /*0b20*/  F2I.FTZ.U32.TRUNC.NTZ R5, R2 ;  /* 0x0000000200057305 */ /* 0x000022000021f000 */
[----:B------:R-:W-:Y:S02]  /*0b30*/  LOP3.LUT R17, R18, 0x7, RZ, 0xc0, !PT ;  /* 0x0000000712117812 */ /* 0x000fe400078ec0ff */
[----:B-1----:R-:W-:Y:S01]  /*0b40*/  IADD3 R0, R0, 0xffffffe, RZ ;  /* 0x0ffffffe00007810 */ /* 0x002fe20007ffe0ff */
[----:B------:R-:W-:-:S04]  /*0b50*/  IMAD.MOV.U32 R15, RZ, RZ, R3 ;  /* 0x000000ffff0f7224 */ /* 0x000fc800078e0003 */
[----:B------:R-:W1:Y:S01]  /*0b60*/  F2I.FTZ.U32.TRUNC.NTZ R3, R0 ;  /* 0x0000000000037305 */ /* 0x000e62000021f000 */
[----:B0-----:R-:W-:Y:S01]  /*0b70*/  LOP3.LUT R2, R27, 0x10, RZ, 0xc0, !PT ;  /* 0x000000101b027812 */ /* 0x001fe200078ec0ff */
[----:B------:R-:W-:-:S03]  /*0b80*/  IMAD R4, R17, 0x90, RZ ;  /* 0x0000009011047824 */ /* 0x000fc600078e02ff */
[----:B------:R-:W-:-:S04]  /*0b90*/  LOP3.LUT R2, R2, 0x20, R18, 0xf8, !PT ;  /* 0x0000002002027812 */ /* 0x000fc800078ef812 */
[----:B------:R-:W-:Y:S01]  /*0ba0*/  LOP3.LUT R2, R4, R2, RZ, 0x3c, !PT ;  /* 0x0000000204027212 */ /* 0x000fe200078e3cff */
[----:B------:R-:W-:Y:S02]  /*0bb0*/  IMAD.MOV R27, RZ, RZ, -R5 ;  /* 0x000000ffff1b7224 */ /* 0x000fe400078e0a05 */
[----:B------:R-:W-:Y:S02]  /*0bc0*/  IMAD.MOV.U32 R4, RZ, RZ, RZ ;  /* 0x000000ffff047224 */ /* 0x000fe400078e00ff */
[----:B------:R2:W-:Y:S01]  /*0bd0*/  STL [R1+0x28], R2 ;  /* 0x0000280201007387 */ /* 0x0005e20000100800 */
[----:B------:R-:W-:Y:S02]  /*0be0*/  IMAD R27, R27, R29, RZ ;  /* 0x0000001d1b1b7224 */ /* 0x000fe400078e02ff */
[----:B-1----:R-:W-:Y:S02]  /*0bf0*/  IMAD.MOV R0, RZ, RZ, -R3 ;  /* 0x000000ffff007224 */ /* 0x002fe400078e0a03 */
[----:B------:R-:W-:-:S04]  /*0c00*/  IMAD.HI.U32 R27, R5, R27, R4 ;  /* 0x0000001b051b7227 */ /* 0x000fc800078e0004 */
[----:B------:R-:W-:Y:S01]  /*0c10*/  IMAD R0, R0, R16, RZ ;  /* 0x0000001000007224 */ /* 0x000fe200078e02ff */
[----:B------:R-:W-:Y:S02]  /*0c20*/  IABS R8, R8 ;  /* 0x0000000800087213 */ /* 0x000fe40000000000 */
[----:B--2---:R-:W-:-:S05]  /*0c30*/  IABS R2, R19 ;  /* 0x0000001300027213 */ /* 0x004fca0000000000 */
[----:B------:R-:W-:Y:S02]  /*0c40*/  IMAD.MOV.U32 R5, RZ, RZ, R2 ;  /* 0x000000ffff057224 */ /* 0x000fe400078e0002 */
[----:B------:R-:W-:-:S04]  /*0c50*/  IMAD.MOV.U32 R2, RZ, RZ, RZ ;  /* 0x000000ffff027224 */ /* 0x000fc800078e00ff */
[----:B------:R-:W-:Y:S01]  /*0c60*/  IMAD.HI.U32 R0, R3, R0, R2 ;  /* 0x0000000003007227 */ /* 0x000fe200078e0002 */
[----:B---3--:R-:W-:-:S03]  /*0c70*/  IABS R6, R6 ;  /* 0x0000000600067213 */ /* 0x008fc60000000000 */
[C---:B------:R-:W-:Y:S01]  /*0c80*/  IMAD.HI.U32 R2, R27.reuse, R5, RZ ;  /* 0x000000051b027227 */ /* 0x040fe200078e00ff */
[----:B------:R4:W-:Y:S01]  /*0c90*/  STL [R1+0x24], R0 ;  /* 0x0000240001007387 */ /* 0x0009e20000100800 */
[----:B------:R-:W-:Y:S02]  /*0ca0*/  IABS R4, R9 ;  /* 0x0000000900047213 */ /* 0x000fe40000000000 */
[----:B------:R-:W-:Y:S02]  /*0cb0*/  IMAD.MOV R2, RZ, RZ, -R2 ;  /* 0x000000ffff027224 */ /* 0x000fe400078e0a02 */
[----:B------:R-:W-:Y:S01]  /*0cc0*/  IMAD.HI.U32 R9, R27, R8, RZ ;  /* 0x000000081b097227 */ /* 0x000fe200078e00ff */
[----:B----4-:R-:W-:-:S03]  /*0cd0*/  IABS R0, R7 ;  /* 0x0000000700007213 */ /* 0x010fc60000000000 */
[----:B------:R-:W-:-:S04]  /*0ce0*/  IMAD.HI.U32 R7, R27, R6, RZ ;  /* 0x000000061b077227 */ /* 0x000fc800078e00ff */
[----:B------:R-:W-:Y:S02]  /*0cf0*/  IMAD R2, R29, R2, R5 ;  /* 0x000000021d027224 */ /* 0x000fe400078e0205 */
[----:B------:R-:W-:-:S04]  /*0d00*/  IMAD.HI.U32 R3, R27, R0, RZ ;  /* 0x000000001b037227 */ /* 0x000fc800078e00ff */
[----:B------:R-:W-:-:S04]  /*0d10*/  IMAD.HI.U32 R5, R27, R4, RZ ;  /* 0x000000041b057227 */ /* 0x000fc800078e00ff */
[----:B------:R-:W-:Y:S02]  /*0d20*/  IMAD.MOV R9, RZ, RZ, -R9 ;  /* 0x000000ffff097224 */ /* 0x000fe400078e0a09 */
[----:B------:R-:W-:Y:S02]  /*0d30*/  IMAD.MOV R7, RZ, RZ, -R7 ;  /* 0x000000ffff077224 */ /* 0x000fe400078e0a07 */
[----:B------:R-:W-:Y:S02]  /*0d40*/  IMAD.MOV R3, RZ, RZ, -R3 ;  /* 0x000000ffff037224 */ /* 0x000fe400078e0a03 */
[----:B------:R-:W-:Y:S02]  /*0d50*/  IMAD.MOV R5, RZ, RZ, -R5 ;  /* 0x000000ffff057224 */ /* 0x000fe400078e0a05 */
[C---:B------:R-:W-:Y:S02]  /*0d60*/  IMAD R8, R29.reuse, R9, R8 ;  /* 0x000000091d087224 */ /* 0x040fe400078e0208 */
[----:B------:R-:W-:-:S02]  /*0d70*/  IMAD R6, R29, R7, R6 ;  /* 0x000000071d067224 */ /* 0x000fc400078e0206 */
[C---:B------:R-:W-:Y:S01]  /*0d80*/  IMAD R0, R29.reuse, R3, R0 ;  /* 0x000000031d007224 */ /* 0x040fe200078e0200 */
[----:B------:R0:W-:Y:S01]  /*0d90*/  STL [R1+0xc], R2 ;  /* 0x00000c0201007387 */ /* 0x0001e20000100800 */
[----:B------:R-:W-:-:S03]  /*0da0*/  IMAD R4, R29, R5, R4 ;  /* 0x000000051d047224 */ /* 0x000fc600078e0204 */
[----:B------:R-:W-:Y:S01]  /*0db0*/  STL [R1+0x8], R8 ;  /* 0x0000080801007387 */ /* 0x000fe20000100800 */
[----:B------:R-:W-:-:S03]  /*0dc0*/  IMAD.MOV.U32 R19, RZ, RZ, R12 ;  /* 0x000000ffff137224 */ /* 0x000fc600078e000c */
[----:B------:R-:W-:Y:S04]  /*0dd0*/  STL [R1+0x4], R6 ;  /* 0x0000040601007387 */ /* 0x000fe80000100800 */
[----:B------:R-:W-:Y:S04]  /*0de0*/  STL [R1+0xa90], R0 ;  /* 0x000a900001007387 */ /* 0x000fe80000100800 */
[----:B------:R1:W-:Y:S04]  /*0df0*/  STL [R1], R4 ;  /* 0x0000000401007387 */ /* 0x0003e80000100800 */
[----:B------:R-:W2:Y:S04]  /*0e00*/  LDL R12, [R1+0x93c] ;  /* 0x00093c00010c7983 */ /* 0x000ea80000100800 */
[----:B------:R-:W3:Y:S01]  /*0e10*/  LDL R17, [R1+0x924] ;  /* 0x0009240001117983 */ /* 0x000ee20000100800 */
[----:B0-----:R-:W-:-:S02]  /*0e20*/  IABS R2, R13 ;  /* 0x0000000d00027213 */ /* 0x001fc40000000000 */
[----:B-1----:R-:W-:Y:S01]  /*0e30*/  IABS R4, R15 ;  /* 0x0000000f00047213 */ /* 0x002fe20000000000 */
[----:B------:R-:W4:Y:S04]  /*0e40*/  LDL R13, [R1+0x940] ;  /* 0x00094000010d7983 */ /* 0x000f280000100800 */
[----:B------:R-:W3:Y:S01]  /*0e50*/  LDL R15, [R1+0x934] ;  /* 0x00093400010f7983 */ /* 0x000ee20000100800 */
[----:B------:R-:W-:Y:S01]  /*0e60*/  IABS R6, R11 ;  /* 0x0000000b00067213 */ /* 0x000fe20000000000 */
[----:B------:R-:W-:Y:S01]  /*0e70*/  IMAD.HI.U32 R7, R27, R2, RZ ;  /* 0x000000021b077227 */ /* 0x000fe200078e00ff */
[----:B------:R-:W-:Y:S01]  /*0e80*/  IABS R3, R14 ;  /* 0x0000000e00037213 */ /* 0x000fe20000000000 */
[----:B------:R-:W4:Y:S02]  /*0e90*/  LDL R18, [R1+0x928] ;  /* 0x0009280001127983 */ /* 0x000f240000100800 */
[----:B------:R-:W-:-:S02]  /*0ea0*/  IMAD.MOV R7, RZ, RZ, -R7 ;  /* 0x000000ffff077224 */ /* 0x000fc400078e0a07 */
[----:B------:R-:W-:Y:S01]  /*0eb0*/  IMAD.HI.U32 R8, R27, R6, RZ ;  /* 0x000000061b087227 */ /* 0x000fe200078e00ff */
[----:B------:R-:W4:Y:S03]  /*0ec0*/  LDL R14, [R1+0x930] ;  /* 0x00093000010e7983 */ /* 0x000f260000100800 */
[----:B------:R-:W-:Y:S01]  /*0ed0*/  IMAD R2, R29, R7, R2 ;  /* 0x000000071d027224 */ /* 0x000fe200078e0202 */
[----:B------:R-:W-:Y:S01]  /*0ee0*/  IABS R7, R19 ;  /* 0x0000001300077213 */ /* 0x000fe20000000000 */
[----:B------:R-:W-:Y:S01]  /*0ef0*/  IMAD.MOV R8, RZ, RZ, -R8 ;  /* 0x000000ffff087224 */ /* 0x000fe200078e0a08 */
[----:B------:R-:W-:Y:S01]  /*0f00*/  IABS R5, R10 ;  /* 0x0000000a00057213 */ /* 0x000fe20000000000 */
[----:B------:R-:W-:Y:S01]  /*0f10*/  IMAD.HI.U32 R11, R27, R3, RZ ;  /* 0x000000031b0b7227 */ /* 0x000fe200078e00ff */
[----:B------:R-:W4:Y:S03]  /*0f20*/  LDL R19, [R1+0x918] ;  /* 0x0009180001137983 */ /* 0x000f260000100800 */
[----:B------:R-:W-:-:S02]  /*0f30*/  IMAD R6, R29, R8, R6 ;  /* 0x000000081d067224 */ /* 0x000fc400078e0206 */
[----:B------:R-:W-:-:S04]  /*0f40*/  IMAD.HI.U32 R9, R27, R5, RZ ;  /* 0x000000051b097227 */ /* 0x000fc800078e00ff */
[----:B------:R-:W-:Y:S02]  /*0f50*/  IMAD.MOV R9, RZ, RZ, -R9 ;  /* 0x000000ffff097224 */ /* 0x000fe400078e0a09 */
[----:B------:R-:W-:Y:S02]  /*0f60*/  IMAD.MOV R11, RZ, RZ, -R11 ;  /* 0x000000ffff0b7224 */ /* 0x000fe400078e0a0b */
[C---:B------:R-:W-:Y:S02]  /*0f70*/  IMAD R5, R29.reuse, R9, R5 ;  /* 0x000000091d057224 */ /* 0x040fe400078e0205 */
[----:B------:R-:W-:Y:S02]  /*0f80*/  IMAD R3, R29, R11, R3 ;  /* 0x0000000b1d037224 */ /* 0x000fe400078e0203 */
[----:B------:R-:W-:-:S04]  /*0f90*/  IMAD.HI.U32 R10, R27, R4, RZ ;  /* 0x000000041b0a7227 */ /* 0x000fc800078e00ff */
[----:B------:R-:W-:-:S04]  /*0fa0*/  IMAD.MOV R10, RZ, RZ, -R10 ;  /* 0x000000ffff0a7224 */ /* 0x000fc800078e0a0a */
[----:B------:R-:W-:Y:S01]  /*0fb0*/  IMAD R4, R29, R10, R4 ;  /* 0x0000000a1d047224 */ /* 0x000fe200078e0204 */
[----:B------:R0:W-:Y:S04]  /*0fc0*/  STL [R1+0xa84], R3 ;  /* 0x000a840301007387 */ /* 0x0001e80000100800 */
[----:B------:R-:W-:Y:S04]  /*0fd0*/  STL [R1+0xa88], R4 ;  /* 0x000a880401007387 */ /* 0x000fe80000100800 */
[----:B------:R-:W-:Y:S01]  /*0fe0*/  STL [R1+0xa8c], R5 ;  /* 0x000a8c0501007387 */ /* 0x000fe20000100800 */
[----:B--2---:R-:W-:Y:S01]  /*0ff0*/  IABS R8, R12 ;  /* 0x0000000c00087213 */ /* 0x004fe20000000000 */
[----:B------:R-:W-:-:S04]  /*1000*/  IMAD.HI.U32 R12, R27, R7, RZ ;  /* 0x000000071b0c7227 */ /* 0x000fc800078e00ff */
[----:B------:R-:W-:Y:S02]  /*1010*/  IMAD.MOV R12, RZ, RZ, -R12 ;  /* 0x000000ffff0c7224 */ /* 0x000fe400078e0a0c */
[----:B------:R-:W-:-:S04]  /*1020*/  IMAD.HI.U32 R16, R27, R8, RZ ;  /* 0x000000081b107227 */ /* 0x000fc800078e00ff */
[----:B------:R-:W-:Y:S01]  /*1030*/  IMAD R7, R29, R12, R7 ;  /* 0x0000000c1d077224 */ /* 0x000fe200078e0207 */
[----:B---3--:R-:W-:Y:S01]  /*1040*/  IABS R12, R17 ;  /* 0x00000011000c7213 */ /* 0x008fe20000000000 */
[----:B------:R-:W-:Y:S01]  /*1050*/  IMAD.MOV R16, RZ, RZ, -R16 ;  /* 0x000000ffff107224 */ /* 0x000fe200078e0a10 */
[----:B----4-:R-:W-:-:S03]  /*1060*/  IABS R9, R13 ;  /* 0x0000000d00097213 */ /* 0x010fc60000000000 */
[----:B------:R-:W-:Y:S01]  /*1070*/  IMAD.HI.U32 R17, R27, R12, RZ ;  /* 0x0000000c1b117227 */ /* 0x000fe200078e00ff */
[----:B------:R-:W-:-:S03]  /*1080*/  IABS R11, R15 ;  /* 0x0000000f000b7213 */ /* 0x000fc60000000000 */
[----:B------:R-:W-:Y:S01]  /*1090*/  IMAD R8, R29, R16, R8 ;  /* 0x000000101d087224 */ /* 0x000fe200078e0208 */
[----:B------:R-:W-:Y:S01]  /*10a0*/  IABS R16, R20 ;  /* 0x0000001400107213 */ /* 0x000fe20000000000 */
[----:B------:R-:W-:Y:S02]  /*10b0*/  IMAD.MOV R17, RZ, RZ, -R17 ;  /* 0x000000ffff117224 */ /* 0x000fe400078e0a11 */
[----:B------:R-:W-:-:S04]  /*10c0*/  IMAD.HI.U32 R15, R27, R9, RZ ;  /* 0x000000091b0f7227 */ /* 0x000fc800078e00ff */
[----:B------:R-:W-:-:S04]  /*10d0*/  IMAD.HI.U32 R13, R27, R11, RZ ;  /* 0x0000000b1b0d7227 */ /* 0x000fc800078e00ff */
[----:B------:R-:W-:Y:S02]  /*10e0*/  IMAD R12, R29, R17, R12 ;  /* 0x000000111d0c7224 */ /* 0x000fe400078e020c */
[----:B------:R-:W-:-:S04]  /*10f0*/  IMAD.HI.U32 R17, R27, R16, RZ ;  /* 0x000000101b117227 */ /* 0x000fc800078e00ff */
[----:B------:R-:W-:Y:S02]  /*1100*/  IMAD.MOV R15, RZ, RZ, -R15 ;  /* 0x000000ffff0f7224 */ /* 0x000fe400078e0a0f */
[----:B------:R-:W-:Y:S02]  /*1110*/  IMAD.MOV R13, RZ, RZ, -R13 ;  /* 0x000000ffff0d7224 */ /* 0x000fe400078e0a0d */
[----:B------:R-:W-:Y:S02]  /*1120*/  IMAD.MOV R17, RZ, RZ, -R17 ;  /* 0x000000ffff117224 */ /* 0x000fe400078e0a11 */
[C---:B------:R-:W-:Y:S02]  /*1130*/  IMAD R9, R29.reuse, R15, R9 ;  /* 0x0000000f1d097224 */ /* 0x040fe400078e0209 */
[C---:B------:R-:W-:Y:S01]  /*1140*/  IMAD R11, R29.reuse, R13, R11 ;  /* 0x0000000d1d0b7224 */ /* 0x040fe200078e020b */
[----:B------:R1:W-:Y:S01]  /*1150*/  STL [R1+0xa80], R7 ;  /* 0x000a800701007387 */ /* 0x0003e20000100800 */
[----:B------:R-:W-:-:S03]  /*1160*/  IMAD R16, R29, R17, R16 ;  /* 0x000000111d107224 */ /* 0x000fc600078e0210 */
[----:B------:R-:W-:Y:S04]  /*1170*/  STL [R1+0xa7c], R8 ;  /* 0x000a7c0801007387 */ /* 0x000fe80000100800 */
[----:B------:R2:W-:Y:S04]  /*1180*/  STL [R1+0xa78], R9 ;  /* 0x000a780901007387 */ /* 0x0005e80000100800 */
[----:B------:R-:W-:Y:S04]  /*1190*/  STL [R1+0xa74], R11 ;  /* 0x000a740b01007387 */ /* 0x000fe80000100800 */
[----:B0-----:R-:W3:Y:S04]  /*11a0*/  LDL R3, [R1+0x8f8] ;  /* 0x0008f80001037983 */ /* 0x001ee80000100800 */
[----:B------:R0:W-:Y:S04]  /*11b0*/  STL [R1+0xa6c], R16 ;  /* 0x000a6c1001007387 */ /* 0x0001e80000100800 */
[----:B-1----:R-:W4:Y:S04]  /*11c0*/  LDL R7, [R1+0x8e0] ;  /* 0x0008e00001077983 */ /* 0x002f280000100800 */
[----:B------:R-:W4:Y:S04]  /*11d0*/  LDL R0, [R1+0x8ac] ;  /* 0x0008ac0001007983 */ /* 0x000f280000100800 */
[----:B--2---:R-:W2:Y:S01]  /*11e0*/  LDL R9, [R1+0x8e4] ;  /* 0x0008e40001097983 */ /* 0x004ea20000100800 */
[----:B------:R-:W-:-:S05]  /*11f0*/  IABS R10, R14 ;  /* 0x0000000e000a7213 */ /* 0x000fca0000000000 */
[----:B------:R-:W-:-:S04]  /*1200*/  IMAD.HI.U32 R14, R27, R10, RZ ;  /* 0x0000000a1b0e7227 */ /* 0x000fc800078e00ff */
[----:B------:R-:W-:-:S04]  /*1210*/  IMAD.MOV R14, RZ, RZ, -R14 ;  /* 0x000000ffff0e7224 */ /* 0x000fc800078e0a0e */
[----:B------:R-:W-:Y:S01]  /*1220*/  IMAD R10, R29, R14, R10 ;  /* 0x0000000e1d0a7224 */ /* 0x000fe200078e020a */
[----:B------:R-:W-:Y:S02]  /*1230*/  IABS R14, R19 ;  /* 0x00000013000e7213 */ /* 0x000fe40000000000 */
[----:B------:R-:W-:Y:S02]  /*1240*/  IABS R13, R18 ;  /* 0x00000012000d7213 */ /* 0x000fe40000000000 */
[----:B------:R-:W-:Y:S01]  /*1250*/  IABS R15, R28 ;  /* 0x0000001c000f7213 */ /* 0x000fe20000000000 */
[----:B------:R-:W-:Y:S01]  /*1260*/  IMAD.HI.U32 R19, R27, R14, RZ ;  /* 0x0000000e1b137227 */ /* 0x000fe200078e00ff */
[----:B------:R-:W-:-:S03]  /*1270*/  IABS R22, R22 ;  /* 0x0000001600167213 */ /* 0x000fc60000000000 */
[----:B------:R-:W-:-:S04]  /*1280*/  IMAD.HI.U32 R20, R27, R13, RZ ;  /* 0x0000000d1b147227 */ /* 0x000fc800078e00ff */
[----:B------:R-:W-:Y:S02]  /*1290*/  IMAD.MOV R19, RZ, RZ, -R19 ;  /* 0x000000ffff137224 */ /* 0x000fe400078e0a13 */
[----:B------:R-:W-:-:S04]  /*12a0*/  IMAD.HI.U32 R18, R27, R15, RZ ;  /* 0x0000000f1b127227 */ /* 0x000fc800078e00ff */
[----:B------:R-:W-:Y:S02]  /*12b0*/  IMAD.MOV R20, RZ, RZ, -R20 ;  /* 0x000000ffff147224 */ /* 0x000fe400078e0a14 */
[----:B------:R-:W-:Y:S01]  /*12c0*/  IMAD R14, R29, R19, R14 ;  /* 0x000000131d0e7224 */ /* 0x000fe200078e020e */
[----:B------:R-:W-:Y:S01]  /*12d0*/  IABS R19, R24 ;  /* 0x0000001800137213 */ /* 0x000fe20000000000 */
[----:B------:R-:W-:Y:S02]  /*12e0*/  IMAD.MOV R18, RZ, RZ, -R18 ;  /* 0x000000ffff127224 */ /* 0x000fe400078e0a12 */
[----:B------:R-:W-:Y:S01]  /*12f0*/  IMAD.HI.U32 R17, R27, R22, RZ ;  /* 0x000000161b117227 */ /* 0x000fe200078e00ff */
[----:B------:R-:W-:-:S03]  /*1300*/  IABS R21, R21 ;  /* 0x0000001500157213 */ /* 0x000fc60000000000 */
[C---:B------:R-:W-:Y:S01]  /*1310*/  IMAD R13, R29.reuse, R20, R13 ;  /* 0x000000141d0d7224 */ /* 0x040fe200078e020d */
[----:B------:R-:W-:Y:S01]  /*1320*/  IABS R20, R23 ;  /* 0x0000001700147213 */ /* 0x000fe20000000000 */
[----:B------:R-:W-:Y:S01]  /*1330*/  IMAD R15, R29, R18, R15 ;  /* 0x000000121d0f7224 */ /* 0x000fe200078e020f */
[----:B------:R-:W-:Y:S01]  /*1340*/  IABS R18, R25 ;  /* 0x0000001900127213 */ /* 0x000fe20000000000 */
[----:B------:R-:W-:Y:S02]  /*1350*/  IMAD.MOV R17, RZ, RZ, -R17 ;  /* 0x000000ffff117224 */ /* 0x000fe400078e0a11 */
[----:B------:R-:W-:-:S04]  /*1360*/  IMAD.HI.U32 R24, R27, R19, RZ ;  /* 0x000000131b187227 */ /* 0x000fc800078e00ff */
[----:B------:R-:W-:Y:S02]  /*1370*/  IMAD R17, R29, R17, R22 ;  /* 0x000000111d117224 */ /* 0x000fe400078e0216 */
[----:B------:R-:W-:-:S04]  /*1380*/  IMAD.HI.U32 R25, R27, R20, RZ ;  /* 0x000000141b197227 */ /* 0x000fc800078e00ff */
[----:B------:R-:W-:-:S04]  /*1390*/  IMAD.HI.U32 R22, R27, R21, RZ ;  /* 0x000000151b167227 */ /* 0x000fc800078e00ff */
[----:B------:R-:W-:Y:S02]  /*13a0*/  IMAD.MOV R24, RZ, RZ, -R24 ;  /* 0x000000ffff187224 */ /* 0x000fe400078e0a18 */
[----:B------:R-:W-:-:S04]  /*13b0*/  IMAD.HI.U32 R23, R27, R18, RZ ;  /* 0x000000121b177227 */ /* 0x000fc800078e00ff */
[----:B------:R-:W-:Y:S02]  /*13c0*/  IMAD.MOV R28, RZ, RZ, -R25 ;  /* 0x000000ffff1c7224 */ /* 0x000fe400078e0a19 */
[----:B------:R-:W-:Y:S02]  /*13d0*/  IMAD.MOV R25, RZ, RZ, -R22 ;  /* 0x000000ffff197224 */ /* 0x000fe400078e0a16 */
[C---:B------:R-:W-:Y:S02]  /*13e0*/  IMAD R19, R29.reuse, R24, R19 ;  /* 0x000000181d137224 */ /* 0x040fe400078e0213 */
[----:B------:R-:W-:Y:S01]  /*13f0*/  IMAD.MOV R23, RZ, RZ, -R23 ;  /* 0x000000ffff177224 */ /* 0x000fe200078e0a17 */
[----:B------:R-:W-:Y:S01]  /*1400*/  IABS R26, R26 ;  /* 0x0000001a001a7213 */ /* 0x000fe20000000000 */
[C---:B------:R-:W-:Y:S01]  /*1410*/  IMAD R21, R29.reuse, R25, R21 ;  /* 0x000000191d157224 */ /* 0x040fe200078e0215 */
[----:B------:R1:W-:Y:S01]  /*1420*/  STL [R1+0xa70], R17 ;  /* 0x000a701101007387 */ /* 0x0003e20000100800 */
[----:B------:R-:W-:-:S03]  /*1430*/  IMAD R18, R29, R23, R18 ;  /* 0x000000171d127224 */ /* 0x000fc600078e0212 */
[----:B------:R-:W2:Y:S01]  /*1440*/  LDL R5, [R1+0x8e8] ;  /* 0x0008e80001057983 */ /* 0x000ea20000100800 */
[----:B------:R-:W-:-:S03]  /*1450*/  IMAD.MOV.U32 R22, RZ, RZ, R26 ;  /* 0x000000ffff167224 */ /* 0x000fc600078e001a */
[----:B------:R-:W2:Y:S01]  /*1460*/  LDL R4, [R1+0x8ec] ;  /* 0x0008ec0001047983 */ /* 0x000ea20000100800 */
[----:B---3--:R-:W-:-:S03]  /*1470*/  IABS R23, R3 ;  /* 0x0000000300177213 */ /* 0x008fc60000000000 */
[----:B------:R-:W3:Y:S01]  /*1480*/  LDL R3, [R1+0x8d8] ;  /* 0x0008d80001037983 */ /* 0x000ee20000100800 */
[----:B----4-:R-:W-:-:S03]  /*1490*/  IABS R24, R7 ;  /* 0x0000000700187213 */ /* 0x010fc60000000000 */
[----:B------:R-:W4:Y:S01]  /*14a0*/  LDL.LU R7, [R1+0xc] ;  /* 0x00000c0001077983 */ /* 0x000f220000300800 */
[----:B------:R-:W-:Y:S01]  /*14b0*/  IABS R25, R0 ;  /* 0x0000000000197213 */ /* 0x000fe20000000000 */
[----:B------:R-:W-:Y:S02]  /*14c0*/  IMAD.HI.U32 R0, R27, R24, RZ ;  /* 0x000000181b007227 */ /* 0x000fe400078e00ff */
[----:B------:R-:W3:Y:S01]  /*14d0*/  LDL.LU R8, [R1+0x8] ;  /* 0x0000080001087983 */ /* 0x000ee20000300800 */
[----:B--2---:R-:W-:Y:S01]  /*14e0*/  IABS R26, R9 ;  /* 0x00000009001a7213 */ /* 0x004fe20000000000 */
[----:B------:R-:W-:Y:S02]  /*14f0*/  IMAD.MOV R0, RZ, RZ, -R0 ;  /* 0x000000ffff007224 */ /* 0x000fe400078e0a00 */
[----:B------:R-:W2:Y:S04]  /*1500*/  LDL.LU R9, [R1+0x4] ;  /* 0x0000040001097983 */ /* 0x000ea80000300800 */
[----:B0-----:R-:W2:Y:S01]  /*1510*/  LDL.LU R16, [R1+0x24] ;  /* 0x0000240001107983 */ /* 0x001ea20000300800 */
[----:B------:R-:W-:-:S03]  /*1520*/  IMAD R24, R29, R0, R24 ;  /* 0x000000001d187224 */ /* 0x000fc600078e0218 */
[----:B------:R-:W2:Y:S04]  /*1530*/  LDL.LU R11, [R1] ;  /* 0x00000000010b7983 */ /* 0x000ea80000300800 */
[----:B------:R-:W2:Y:S01]  /*1540*/  LDL.LU R0, [R1+0xa90] ;  /* 0x000a900001007983 */ /* 0x000ea20000300800 */
[----:B------:R-:W-:Y:S02]  /*1550*/  IMAD R20, R29, R28, R20 ;  /* 0x0000001c1d147224 */ /* 0x000fe400078e0214 */
[----:B------:R-:W-:-:S04]  /*1560*/  IMAD.HI.U32 R28, R27, R22, RZ ;  /* 0x000000161b1c7227 */ /* 0x000fc800078e00ff */
[----:B------:R-:W-:-:S04]  /*1570*/  IMAD.MOV R28, RZ, RZ, -R28 ;  /* 0x000000ffff1c7224 */ /* 0x000fc800078e0a1c */
[----:B------:R-:W-:Y:S02]  /*1580*/  IMAD R22, R29, R28, R22 ;  /* 0x0000001c1d167224 */ /* 0x000fe400078e0216 */
[----:B------:R-:W-:-:S04]  /*1590*/  IMAD.HI.U32 R28, R27, R23, RZ ;  /* 0x000000171b1c7227 */ /* 0x000fc800078e00ff */
[----:B------:R-:W-:-:S04]  /*15a0*/  IMAD.MOV R28, RZ, RZ, -R28 ;  /* 0x000000ffff1c7224 */ /* 0x000fc800078e0a1c */
[----:B------:R-:W-:Y:S02]  /*15b0*/  IMAD R23, R29, R28, R23 ;  /* 0x0000001c1d177224 */ /* 0x000fe400078e0217 */
[----:B------:R-:W-:-:S04]  /*15c0*/  IMAD.HI.U32 R28, R27, R25, RZ ;  /* 0x000000191b1c7227 */ /* 0x000fc800078e00ff */
[----:B------:R-:W-:-:S04]  /*15d0*/  IMAD.MOV R28, RZ, RZ, -R28 ;  /* 0x000000ffff1c7224 */ /* 0x000fc800078e0a1c */
[----:B------:R-:W-:-:S05]  /*15e0*/  IMAD R25, R29, R28, R25 ;  /* 0x0000001c1d197224 */ /* 0x000fca00078e0219 */
[----:B------:R-:W-:Y:S01]  /*15f0*/  ISETP.GT.U32.AND P6, PT, R29, R25, PT ;  /* 0x000000191d00720c */ /* 0x000fe20003fc4070 */
[----:B-1----:R-:W-:Y:S01]  /*1600*/  IMAD.HI.U32 R17, R27, R26, RZ ;  /* 0x0000001a1b117227 */ /* 0x002fe200078e00ff */
[----:B------:R-:W-:-:S03]  /*1610*/  ISETP.GT.U32.AND P4, PT, R29, R2, PT ;  /* 0x000000021d00720c */ /* 0x000fc60003f84070 */
[----:B------:R-:W-:-:S04]  /*1620*/  IMAD.MOV R17, RZ, RZ, -R17 ;  /* 0x000000ffff117224 */ /* 0x000fc800078e0a11 */
[----:B------:R-:W-:-:S04]  /*1630*/  IMAD R26, R29, R17, R26 ;  /* 0x000000111d1a7224 */ /* 0x000fc800078e021a */
[--C-:B------:R-:W-:Y:S02]  /*1640*/  @!P6 IMAD.IADD R25, R25, 0x1, -R29.reuse ;  /* 0x000000011919e824 */ /* 0x100fe400078e0a1d */
[----:B------:R-:W-:Y:S01]  /*1650*/  @!P4 IMAD.IADD R2, R2, 0x1, -R29 ;  /* 0x000000010202c824 */ /* 0x000fe200078e0a1d */
[----:B------:R-:W-:Y:S02]  /*1660*/  IABS R5, R5 ;  /* 0x0000000500057213 */ /* 0x000fe40000000000 */
[----:B------:R-:W-:-:S03]  /*1670*/  IABS R28, R4 ;  /* 0x00000004001c7213 */ /* 0x000fc60000000000 */
[----:B------:R-:W-:-:S04]  /*1680*/  IMAD.HI.U32 R4, R27, R5, RZ ;  /* 0x000000051b047227 */ /* 0x000fc800078e00ff */
[----:B------:R-:W-:Y:S01]  /*1690*/  IMAD.MOV R4, RZ, RZ, -R4 ;  /* 0x000000ffff047224 */ /* 0x000fe200078e0a04 */
[C---:B----4-:R-:W-:Y:S02]  /*16a0*/  ISETP.GT.U32.AND P0, PT, R29.reuse, R7, PT ;  /* 0x000000071d00720c */ /* 0x050fe40003f04070 */
[C---:B---3--:R-:W-:Y:S02]  /*16b0*/  ISETP.GT.U32.AND P5, PT, R29.reuse, R8, PT ;  /* 0x000000081d00720c */ /* 0x048fe40003fa4070 */
[C---:B--2---:R-:W-:Y:S02]  /*16c0*/  ISETP.GT.U32.AND P1, PT, R29.reuse, R9, PT ;  /* 0x000000091d00720c */ /* 0x044fe40003f24070 */
[----:B------:R-:W-:Y:S02]  /*16d0*/  IABS R3, R3 ;  /* 0x0000000300037213 */ /* 0x000fe40000000000 */
[C---:B------:R-:W-:Y:S02]  /*16e0*/  ISETP.GT.U32.AND P2, PT, R29.reuse, R11, PT ;  /* 0x0000000b1d00720c */ /* 0x040fe40003f44070 */
[----:B------:R-:W-:-:S03]  /*16f0*/  ISETP.GT.U32.AND P3, PT, R29, R0, PT ;  /* 0x000000001d00720c */ /* 0x000fc60003f64070 */
[--C-:B------:R-:W-:Y:S02]  /*1700*/  @!P0 IMAD.IADD R7, R7, 0x1, -R29.reuse ;  /* 0x0000000107078824 */ /* 0x100fe400078e0a1d */
[----:B------:R-:W-:Y:S01]  /*1710*/  @!P5 IMAD.IADD R8, R8, 0x1, -R29 ;  /* 0x000000010808d824 */ /* 0x000fe200078e0a1d */
[----:B------:R-:W-:Y:S01]  /*1720*/  ISETP.GT.U32.AND P0, PT, R29, R25, PT ;  /* 0x000000191d00720c */ /* 0x000fe20003f04070 */
[----:B------:R-:W-:Y:S02]  /*1730*/  IMAD.MOV.U32 R17, RZ, RZ, R3 ;  /* 0x000000ffff117224 */ /* 0x000fe400078e0003 */
[----:B------:R-:W-:Y:S01]  /*1740*/  @!P1 IMAD.IADD R9, R9, 0x1, -R29 ;  /* 0x0000000109099824 */ /* 0x000fe200078e0a1d */
[----:B------:R-:W-:Y:S01]  /*1750*/  ISETP.GT.U32.AND P1, PT, R29, R7, PT ;  /* 0x000000071d00720c */ /* 0x000fe20003f24070 */
[----:B------:R-:W-:-:S04]  /*1760*/  IMAD.HI.U32 R3, R27, R28, RZ ;  /* 0x0000001c1b037227 */ /* 0x000fc800078e00ff */
[--C-:B------:R-:W-:Y:S01]  /*1770*/  @!P2 IMAD.IADD R11, R11, 0x1, -R29.reuse ;  /* 0x000000010b0ba824 */ /* 0x100fe200078e0a1d */
[C---:B------:R-:W-:Y:S01]  /*1780*/  ISETP.GT.U32.AND P2, PT, R29.reuse, R8, PT ;  /* 0x000000081d00720c */ /* 0x040fe20003f44070 */
[----:B------:R-:W-:Y:S01]  /*1790*/  @!P3 IMAD.IADD R0, R0, 0x1, -R29 ;  /* 0x000000010000b824 */ /* 0x000fe200078e0a1d */
[C---:B------:R-:W-:Y:S01]  /*17a0*/  ISETP.GT.U32.AND P3, PT, R29.reuse, R9, PT ;  /* 0x000000091d00720c */ /* 0x040fe20003f64070 */
[----:B------:R-:W-:Y:S01]  /*17b0*/  IMAD.MOV R3, RZ, RZ, -R3 ;  /* 0x000000ffff037224 */ /* 0x000fe200078e0a03 */
[C---:B------:R-:W-:Y:S01]  /*17c0*/  ISETP.GT.U32.AND P4, PT, R29.reuse, R11, PT ;  /* 0x0000000b1d00720c */ /* 0x040fe20003f84070 */
[C---:B------:R-:W-:Y:S02]  /*17d0*/  IMAD R27, R29.reuse, R4, R5 ;  /* 0x000000041d1b7224 */ /* 0x040fe400078e0205 */
[----:B------:R-:W2:Y:S01]  /*17e0*/  LDL.LU R5, [R1+0xa8c] ;  /* 0x000a8c0001057983 */ /* 0x000ea20000300800 */
[----:B------:R-:W-:-:S03]  /*17f0*/  IMAD R28, R29, R3, R28 ;  /* 0x000000031d1c7224 */ /* 0x000fc600078e021c */
[----:B------:R-:W3:Y:S01]  /*1800*/  LDL.LU R4, [R1+0xa88] ;  /* 0x000a880001047983 */ /* 0x000ee20000300800 */
[----:B------:R-:W-:-:S03]  /*1810*/  @!P0 IMAD.IADD R25, R25, 0x1, -R29 ;  /* 0x0000000119198824 */ /* 0x000fc600078e0a1d */
[----:B------:R-:W4:Y:S01]  /*1820*/  LDL.LU R3, [R1+0xa84] ;  /* 0x000a840001037983 */ /* 0x000f220000300800 */
[--C-:B------:R-:W-:Y:S02]  /*1830*/  @!P1 IMAD.IADD R7, R7, 0x1, -R29.reuse ;  /* 0x0000000107079824 */ /* 0x100fe400078e0a1d */
[--C-:B------:R-:W-:Y:S01]  /*1840*/  @!P2 IMAD.IADD R8, R8, 0x1, -R29.reuse ;  /* 0x000000010808a824 */ /* 0x100fe200078e0a1d */
[----:B------:R-:W-:Y:S01]  /*1850*/  STL [R1+0xa30], R25 ;  /* 0x000a301901007387 */ /* 0x000fe20000100800 */
[--C-:B------:R-:W-:Y:S02]  /*1860*/  @!P3 IMAD.IADD R9, R9, 0x1, -R29.reuse ;  /* 0x000000010909b824 */ /* 0x100fe400078e0a1d */
[----:B------:R-:W-:Y:S01]  /*1870*/  @!P4 IMAD.IADD R11, R11, 0x1, -R29 ;  /* 0x000000010b0bc824 */ /* 0x000fe200078e0a1d */
[----:B------:R0:W-:Y:S04]  /*1880*/  STL [R1+0xc], R7 ;  /* 0x00000c0701007387 */ /* 0x0001e80000100800 */
[----:B0-----:R-:W4:Y:S04]  /*1890*/  LDL.LU R7, [R1+0xa80] ;  /* 0x000a800001077983 */ /* 0x001f280000300800 */
[----:B------:R0:W-:Y:S04]  /*18a0*/  STL [R1+0x8], R8 ;  /* 0x0000080801007387 */ /* 0x0001e80000100800 */
[----:B0-----:R-:W4:Y:S04]  /*18b0*/  LDL.LU R8, [R1+0xa7c] ;  /* 0x000a7c0001087983 */ /* 0x001f280000300800 */
[----:B------:R0:W-:Y:S04]  /*18c0*/  STL [R1+0x4], R9 ;  /* 0x0000040901007387 */ /* 0x0001e80000100800 */
[----:B0-----:R-:W4:Y:S04]  /*18d0*/  LDL.LU R9, [R1+0xa78] ;  /* 0x000a780001097983 */ /* 0x001f280000300800 */
[----:B------:R0:W-:Y:S04]  /*18e0*/  STL [R1], R11 ;  /* 0x0000000b01007387 */ /* 0x0001e80000100800 */
[----:B0-----:R-:W4:Y:S01]  /*18f0*/  LDL.LU R11, [R1+0xa74] ;  /* 0x000a7400010b7983 */ /* 0x001f220000300800 */
[----:B------:R-:W-:-:S02]  /*1900*/  ISETP.GT.U32.AND P6, PT, R29, R2, PT ;  /* 0x000000021d00720c */ /* 0x000fc40003fc4070 */
[C---:B------:R-:W-:Y:S02]  /*1910*/  ISETP.GT.U32.AND P3, PT, R29.reuse, R6, PT ;  /* 0x000000061d00720c */ /* 0x040fe40003f64070 */
[----:B------:R-:W-:-:S09]  /*1920*/  ISETP.GT.U32.AND P5, PT, R29, R0, PT ;  /* 0x000000001d00720c */ /* 0x000fd20003fa4070 */
[--C-:B------:R-:W-:Y:S02]  /*1930*/  @!P6 IMAD.IADD R2, R2, 0x1, -R29.reuse ;  /* 0x000000010202e824 */ /* 0x100fe400078e0a1d */
[----:B------:R-:W-:Y:S02]  /*1940*/  @!P3 IMAD.IADD R6, R6, 0x1, -R29 ;  /* 0x000000010606b824 */ /* 0x000fe400078e0a1d */
[----:B------:R-:W-:Y:S01]  /*1950*/  IMAD.HI.U32 R16, R16, R17, RZ ;  /* 0x0000001110107227 */ /* 0x000fe200078e00ff */
[----:B------:R-:W-:-:S03]  /*1960*/  IABS R25, c[0x0][0x178] ;  /* 0x00005e0000197a13 */ /* 0x000fc60000000000 */
[----:B------:R-:W-:Y:S02]  /*1970*/  @!P5 IMAD.IADD R0, R0, 0x1, -R29 ;  /* 0x000000010000d824 */ /* 0x000fe400078e0a1d */
[----:B------:R-:W-:-:S03]  /*1980*/  IMAD.MOV R16, RZ, RZ, -R16 ;  /* 0x000000ffff107224 */ /* 0x000fc600078e0a10 */
[----:B------:R0:W-:Y:S04]  /*1990*/  STL [R1+0xa48], R0 ;  /* 0x000a480001007387 */ /* 0x0001e80000100800 */
[----:B------:R-:W-:Y:S01]  /*19a0*/  STL [R1+0xa44], R2 ;  /* 0x000a440201007387 */ /* 0x000fe20000100800 */
[----:B0-----:R-:W-:-:S03]  /*19b0*/  IMAD R0, R25, R16, R17 ;  /* 0x0000001019007224 */ /* 0x001fc600078e0211 */
[----:B------:R-:W4:Y:S04]  /*19c0*/  LDL.LU R17, [R1+0xa70] ;  /* 0x000a700001117983 */ /* 0x000f280000300800 */
[----:B------:R-:W4:Y:S04]  /*19d0*/  LDL.LU R16, [R1+0xa6c] ;  /* 0x000a6c0001107983 */ /* 0x000f280000300800 */
[----:B------:R-:W-:Y:S01]  /*19e0*/  STL [R1+0x2c], R0 ;  /* 0x00002c0001007387 */ /* 0x000fe20000100800 */
[C---:B--2---:R-:W-:Y:S02]  /*19f0*/  ISETP.GT.U32.AND P2, PT, R29.reuse, R5, PT ;  /* 0x000000051d00720c */ /* 0x044fe40003f44070 */
[----:B---3--:R-:W-:-:S02]  /*1a00*/  ISETP.GT.U32.AND P1, PT, R29, R4, PT ;  /* 0x000000041d00720c */ /* 0x008fc40003f24070 */
[----:B----4-:R-:W-:-:S09]  /*1a10*/  ISETP.GT.U32.AND P0, PT, R29, R3, PT ;  /* 0x000000031d00720c */ /* 0x010fd20003f04070 */
[--C-:B------:R-:W-:Y:S01]  /*1a20*/  @!P2 IMAD.IADD R5, R5, 0x1, -R29.reuse ;  /* 0x000000010505a824 */ /* 0x100fe200078e0a1d */
[----:B------:R-:W-:Y:S01]  /*1a30*/  ISETP.GT.U32.AND P2, PT, R29, R12, PT ;  /* 0x0000000c1d00720c */ /* 0x000fe20003f44070 */
[--C-:B------:R-:W-:Y:S02]  /*1a40*/  @!P1 IMAD.IADD R4, R4, 0x1, -R29.reuse ;  /* 0x0000000104049824 */ /* 0x100fe400078e0a1d */
[----:B------:R-:W-:Y:S01]  /*1a50*/  @!P0 IMAD.IADD R3, R3, 0x1, -R29 ;  /* 0x0000000103038824 */ /* 0x000fe200078e0a1d */
[----:B------:R-:W-:-:S09]  /*1a60*/  ISETP.GT.U32.AND P0, PT, R29, R10, PT ;  /* 0x0000000a1d00720c */ /* 0x000fd20003f04070 */
[----:B------:R-:W-:Y:S01]  /*1a70*/  @!P2 IMAD.IADD R12, R12, 0x1, -R29 ;  /* 0x000000010c0ca824 */ /* 0x000fe200078e0a1d */
[----:B------:R-:W-:-:S03]  /*1a80*/  ISETP.GT.U32.AND P2, PT, R29, R6, PT ;  /* 0x000000061d00720c */ /* 0x000fc60003f44070 */
[----:B------:R-:W-:Y:S01]  /*1a90*/  @!P0 IMAD.IADD R10, R10, 0x1, -R29 ;  /* 0x000000010a0a8824 */ /* 0x000fe200078e0a1d */
[C---:B------:R-:W-:Y:S02]  /*1aa0*/  ISETP.GT.U32.AND P0, PT, R29.reuse, R4, PT ;  /* 0x000000041d00720c */ /* 0x040fe40003f04070 */
[C---:B------:R-:W-:Y:S02]  /*1ab0*/  ISETP.GT.U32.AND P6, PT, R29.reuse, R9, PT ;  /* 0x000000091d00720c */ /* 0x040fe40003fc4070 */
[----:B------:R-:W-:-:S11]  /*1ac0*/  ISETP.GT.U32.AND P1, PT, R29, R11, PT ;  /* 0x0000000b1d00720c */ /* 0x000fd60003f24070 */
[--C-:B------:R-:W-:Y:S01]  /*1ad0*/  @!P6 IMAD.IADD R9, R9, 0x1, -R29.reuse ;  /* 0x000000010909e824 */ /* 0x100fe200078e0a1d */
[----:B------:R-:W-:Y:S01]  /*1ae0*/  ISETP.GT.U32.AND P6, PT, R29, R3, PT ;  /* 0x000000031d00720c */ /* 0x000fe20003fc4070 */
[----:B------:R-:W-:Y:S01]  /*1af0*/  @!P1 IMAD.IADD R11, R11, 0x1, -R29 ;  /* 0x000000010b0b9824 */ /* 0x000fe200078e0a1d */
[----:B------:R-:W-:-:S11]  /*1b00*/  ISETP.GT.U32.AND P1, PT, R29, R5, PT ;  /* 0x000000051d00720c */ /* 0x000fd60003f24070 */
[--C-:B------:R-:W-:Y:S02]  /*1b10*/  @!P6 IMAD.IADD R3, R3, 0x1, -R29.reuse ;  /* 0x000000010303e824 */ /* 0x100fe400078e0a1d */
[--C-:B------:R-:W-:Y:S02]  /*1b20*/  @!P0 IMAD.IADD R4, R4, 0x1, -R29.reuse ;  /* 0x0000000104048824 */ /* 0x100fe400078e0a1d */
[--C-:B------:R-:W-:Y:S01]  /*1b30*/  @!P2 IMAD.IADD R6, R6, 0x1, -R29.reuse ;  /* 0x000000010606a824 */ /* 0x100fe200078e0a1d */
[----:B------:R-:W-:Y:S01]  /*1b40*/  STL [R1+0xa40], R3 ;  /* 0x000a400301007387 */ /* 0x000fe20000100800 */
[----:B------:R-:W-:-:S03]  /*1b50*/  @!P1 IMAD.IADD R5, R5, 0x1, -R29 ;  /* 0x0000000105059824 */ /* 0x000fc600078e0a1d */
[----:B------:R-:W-:Y:S04]  /*1b60*/  STL [R1+0xa4c], R4 ;  /* 0x000a4c0401007387 */ /* 0x000fe80000100800 */
[----:B------:R-:W-:Y:S04]  /*1b70*/  STL [R1+0xa34], R5 ;  /* 0x000a340501007387 */ /* 0x000fe80000100800 */
[----:B------:R0:W-:Y:S04]  /*1b80*/  STL [R1+0xa38], R6 ;  /* 0x000a380601007387 */ /* 0x0001e80000100800 */
[----:B0-----:R-:W2:Y:S01]  /*1b90*/  LDL R6, [R1+0x8dc] ;  /* 0x0008dc0001067983 */ /* 0x001ea20000100800 */
[----:B------:R-:W-:-:S02]  /*1ba0*/  ISETP.GT.U32.AND P4, PT, R29, R7, PT ;  /* 0x000000071d00720c */ /* 0x000fc40003f84070 */
[----:B------:R-:W-:-:S11]  /*1bb0*/  ISETP.GT.U32.AND P3, PT, R29, R13, PT ;  /* 0x0000000d1d00720c */ /* 0x000fd60003f64070 */
[--C-:B------:R-:W-:Y:S02]  /*1bc0*/  @!P4 IMAD.IADD R7, R7, 0x1, -R29.reuse ;  /* 0x000000010707c824 */ /* 0x100fe400078e0a1d */
[----:B------:R-:W-:-:S03]  /*1bd0*/  @!P3 IMAD.IADD R13, R13, 0x1, -R29 ;  /* 0x000000010d0db824 */ /* 0x000fc600078e0a1d */
[----:B------:R-:W-:-:S13]  /*1be0*/  ISETP.GT.U32.AND P3, PT, R29, R7, PT ;  /* 0x000000071d00720c */ /* 0x000fda0003f64070 */
[----:B------:R-:W-:Y:S01]  /*1bf0*/  @!P3 IMAD.IADD R7, R7, 0x1, -R29 ;  /* 0x000000010707b824 */ /* 0x000fe200078e0a1d */
[C---:B------:R-:W-:Y:S01]  /*1c00*/  ISETP.GT.U32.AND P5, PT, R29.reuse, R8, PT ;  /* 0x000000081d00720c */ /* 0x040fe20003fa4070 */
[----:B--2---:R-:W-:Y:S04]  /*1c10*/  STL [R1+0xa5c], R6 ;  /* 0x000a5c0601007387 */ /* 0x004fe80000100800 */
[----:B------:R0:W-:Y:S04]  /*1c20*/  STL [R1+0xa3c], R7 ;  /* 0x000a3c0701007387 */ /* 0x0001e80000100800 */
[----:B0-----:R-:W2:Y:S01]  /*1c30*/  LDL.LU R7, [R1+0x28] ;  /* 0x0000280001077983 */ /* 0x001ea20000300800 */
[----:B------:R-:W-:-:S03]  /*1c40*/  ISETP.GT.U32.AND P4, PT, R29, R14, PT ;  /* 0x0000000e1d00720c */ /* 0x000fc60003f84070 */
[----:B------:R-:W-:Y:S01]  /*1c50*/  @!P5 IMAD.IADD R8, R8, 0x1, -R29 ;  /* 0x000000010808d824 */ /* 0x000fe200078e0a1d */
[----:B------:R-:W-:-:S09]  /*1c60*/  ISETP.GT.U32.AND P6, PT, R29, R9, PT ;  /* 0x000000091d00720c */ /* 0x000fd20003fc4070 */
[----:B------:R-:W-:Y:S01]  /*1c70*/  @!P4 IMAD.IADD R14, R14, 0x1, -R29 ;  /* 0x000000010e0ec824 */ /* 0x000fe200078e0a1d */
[----:B------:R-:W-:-:S03]  /*1c80*/  ISETP.GT.U32.AND P4, PT, R29, R8, PT ;  /* 0x000000081d00720c */ /* 0x000fc60003f84070 */
[----:B------:R-:W-:-:S10]  /*1c90*/  @!P6 IMAD.IADD R9, R9, 0x1, -R29 ;  /* 0x000000010909e824 */ /* 0x000fd400078e0a1d */
[--C-:B------:R-:W-:Y:S01]  /*1ca0*/  @!P4 IMAD.IADD R8, R8, 0x1, -R29.reuse ;  /* 0x000000010808c824 */ /* 0x100fe200078e0a1d */
[C---:B------:R-:W-:Y:S01]  /*1cb0*/  ISETP.GT.U32.AND P5, PT, R29.reuse, R15, PT ;  /* 0x0000000f1d00720c */ /* 0x040fe20003fa4070 */
[----:B------:R-:W0:Y:S01]  /*1cc0*/  S2R R25, SR_TID.X ;  /* 0x0000000000197919 */ /* 0x000e220000002100 */
[C---:B------:R-:W-:Y:S02]  /*1cd0*/  ISETP.GT.U32.AND P0, PT, R29.reuse, R10, PT ;  /* 0x0000000a1d00720c */ /* 0x040fe40003f04070 */
[C---:B------:R-:W-:Y:S02]  /*1ce0*/  ISETP.GT.U32.AND P1, PT, R29.reuse, R11, PT ;  /* 0x0000000b1d00720c */ /* 0x040fe40003f24070 */
[C---:B------:R-:W-:Y:S02]  /*1cf0*/  ISETP.GT.U32.AND P2, PT, R29.reuse, R12, PT ;  /* 0x0000000c1d00720c */ /* 0x040fe40003f44070 */
[----:B------:R-:W-:Y:S01]  /*1d00*/  ISETP.GT.U32.AND P3, PT, R29, R13, PT ;  /* 0x0000000d1d00720c */ /* 0x000fe20003f64070 */
[----:B--2---:R-:W-:Y:S04]  /*1d10*/  STL [R1+0xa60], R7 ;  /* 0x000a600701007387 */ /* 0x004fe80000100800 */
[----:B------:R-:W-:Y:S04]  /*1d20*/  STL [R1+0xa50], R8 ;  /* 0x000a500801007387 */ /* 0x000fe80000100800 */
[----:B------:R1:W-:Y:S04]  /*1d30*/  STL [R1+0xa54], R9 ;  /* 0x000a540901007387 */ /* 0x0003e80000100800 */
[----:B-1----:R-:W2:Y:S01]  /*1d40*/  LDL.LU R9, [R1+0x2c] ;  /* 0x00002c0001097983 */ /* 0x002ea20000300800 */
[--C-:B------:R-:W-:Y:S01]  /*1d50*/  @!P5 IMAD.IADD R15, R15, 0x1, -R29.reuse ;  /* 0x000000010f0fd824 */ /* 0x100fe200078e0a1d */
[C---:B------:R-:W-:Y:S01]  /*1d60*/  ISETP.GT.U32.AND P4, PT, R29.reuse, R14, PT ;  /* 0x0000000e1d00720c */ /* 0x040fe20003f84070 */
[--C-:B------:R-:W-:Y:S01]  /*1d70*/  @!P0 IMAD.IADD R10, R10, 0x1, -R29.reuse ;  /* 0x000000010a0a8824 */ /* 0x100fe200078e0a1d */
[----:B------:R-:W-:Y:S01]  /*1d80*/  ISETP.GT.U32.AND P6, PT, R29, R16, PT ;  /* 0x000000101d00720c */ /* 0x000fe20003fc4070 */
[--C-:B------:R-:W-:Y:S01]  /*1d90*/  @!P1 IMAD.IADD R11, R11, 0x1, -R29.reuse ;  /* 0x000000010b0b9824 */ /* 0x100fe200078e0a1d */
[C---:B------:R-:W-:Y:S01]  /*1da0*/  ISETP.GT.U32.AND P5, PT, R29.reuse, R15, PT ;  /* 0x0000000f1d00720c */ /* 0x040fe20003fa4070 */
[--C-:B------:R-:W-:Y:S01]  /*1db0*/  @!P2 IMAD.IADD R12, R12, 0x1, -R29.reuse ;  /* 0x000000010c0ca824 */ /* 0x100fe200078e0a1d */
[----:B------:R-:W-:Y:S01]  /*1dc0*/  ISETP.GT.U32.AND P0, PT, R29, R17, PT ;  /* 0x000000111d00720c */ /* 0x000fe20003f04070 */
[----:B------:R-:W-:Y:S01]  /*1dd0*/  @!P3 IMAD.IADD R13, R13, 0x1, -R29 ;  /* 0x000000010d0db824 */ /* 0x000fe200078e0a1d */
[----:B------:R-:W-:-:S02]  /*1de0*/  ISETP.GT.U32.AND P1, PT, R29, R18, PT ;  /* 0x000000121d00720c */ /* 0x000fc40003f24070 */
[C---:B------:R-:W-:Y:S02]  /*1df0*/  ISETP.GT.U32.AND P2, PT, R29.reuse, R19, PT ;  /* 0x000000131d00720c */ /* 0x040fe40003f44070 */
[C---:B------:R-:W-:Y:S01]  /*1e00*/  ISETP.GT.U32.AND P3, PT, R29.reuse, R20, PT ;  /* 0x000000141d00720c */ /* 0x040fe20003f64070 */
[--C-:B------:R-:W-:Y:S01]  /*1e10*/  @!P4 IMAD.IADD R14, R14, 0x1, -R29.reuse ;  /* 0x000000010e0ec824 */ /* 0x100fe200078e0a1d */
[----:B------:R-:W-:Y:S02]  /*1e20*/  ISETP.GT.U32.AND P4, PT, R29, R21, PT ;  /* 0x000000151d00720c */ /* 0x000fe40003f84070 */
[----:B0-----:R-:W-:Y:S01]  /*1e30*/  LOP3.LUT R25, R25, 0x7, RZ, 0xc0, !PT ;  /* 0x0000000719197812 */ /* 0x001fe200078ec0ff */
        /* <DEDUP_REMOVED lines=8> */
[--C-:B------:R-:W-:Y:S01]  /*1ec0*/  @!P2 IMAD.IADD R19, R19, 0x1, -R29.reuse ;  /* 0x000000011313a824 */ /* 0x100fe200078e0a1d */
[C---:B------:R-:W-:Y:S01]  /*1ed0*/  ISETP.GT.U32.AND P2, PT, R29.reuse, R27, PT ;  /* 0x0000001b1d00720c */ /* 0x040fe20003f44070 */
[----:B------:R-:W-:Y:S01]  /*1ee0*/  @!P3 IMAD.IADD R20, R20, 0x1, -R29 ;  /* 0x000000011414b824 */ /* 0x000fe200078e0a1d */
[----:B------:R-:W-:Y:S01]  /*1ef0*/  ISETP.GT.U32.AND P3, PT, R29, R28, PT ;  /* 0x0000001c1d00720c */ /* 0x000fe20003f64070 */
[----:B------:R-:W-:-:S02]  /*1f00*/  IMAD R6, R25, 0x110, RZ ;  /* 0x0000011019067824 */ /* 0x000fc400078e02ff */
[----:B------:R-:W0:Y:S01]  /*1f10*/  S2R R25, SR_TID.X ;  /* 0x0000000000197919 */ /* 0x000e220000002100 */
[----:B------:R-:W-:-:S03]  /*1f20*/  @!P4 IMAD.IADD R21, R21, 0x1, -R29 ;  /* 0x000000011515c824 */ /* 0x000fc600078e0a1d */
[----:B------:R1:W-:Y:S01]  /*1f30*/  STL [R1+0xa58], R10 ;  /* 0x000a580a01007387 */ /* 0x0003e20000100800 */
[----:B------:R-:W-:-:S03]  /*1f40*/  @!P5 IMAD.IADD R22, R22, 0x1, -R29 ;  /* 0x000000011616d824 */ /* 0x000fc600078e0a1d */
[----:B------:R-:W-:Y:S01]  /*1f50*/  STL [R1+0xa64], R11 ;  /* 0x000a640b01007387 */ /* 0x000fe20000100800 */
[--C-:B------:R-:W-:Y:S01]  /*1f60*/  @!P6 IMAD.IADD R23, R23, 0x1, -R29.reuse ;  /* 0x000000011717e824 */ /* 0x100fe200078e0a1d */
[C---:B------:R-:W-:Y:S01]  /*1f70*/  ISETP.GT.U32.AND P5, PT, R29.reuse, R16, PT ;  /* 0x000000101d00720c */ /* 0x040fe20003fa4070 */
[--C-:B------:R-:W-:Y:S01]  /*1f80*/  @!P0 IMAD.IADD R24, R24, 0x1, -R29.reuse ;  /* 0x0000000118188824 */ /* 0x100fe200078e0a1d */
[----:B------:R3:W-:Y:S01]  /*1f90*/  STL [R1+0xa68], R12 ;  /* 0x000a680c01007387 */ /* 0x0007e20000100800 */
[----:B-1----:R-:W-:Y:S01]  /*1fa0*/  IABS R10, c[0x0][0x178] ;  /* 0x00005e00000a7a13 */ /* 0x002fe20000000000 */
[--C-:B------:R-:W-:Y:S01]  /*1fb0*/  @!P1 IMAD.IADD R26, R26, 0x1, -R29.reuse ;  /* 0x000000011a1a9824 */ /* 0x100fe200078e0a1d */
[----:B------:R-:W-:Y:S01]  /*1fc0*/  ISETP.GT.U32.AND P6, PT, R29, R17, PT ;  /* 0x000000111d00720c */ /* 0x000fe20003fc4070 */
[--C-:B------:R-:W-:Y:S01]  /*1fd0*/  @!P2 IMAD.IADD R27, R27, 0x1, -R29.reuse ;  /* 0x000000011b1ba824 */ /* 0x100fe200078e0a1d */
[C---:B------:R-:W-:Y:S01]  /*1fe0*/  ISETP.GT.U32.AND P0, PT, R29.reuse, R18, PT ;  /* 0x000000121d00720c */ /* 0x040fe20003f04070 */
[----:B------:R-:W-:Y:S01]  /*1ff0*/  @!P3 IMAD.IADD R28, R28, 0x1, -R29 ;  /* 0x000000011c1cb824 */ /* 0x000fe200078e0a1d */
[C---:B------:R-:W-:Y:S01]  /*2000*/  ISETP.GT.U32.AND P1, PT, R29.reuse, R19, PT ;  /* 0x000000131d00720c */ /* 0x040fe20003f24070 */
[----:B------:R-:W4:Y:S01]  /*2010*/  LDL R5, [R1+0x914] ;  /* 0x0009140001057983 */ /* 0x000f220000100800 */
[----:B---3--:R-:W-:Y:S01]  /*2020*/  IMAD.MOV.U32 R12, RZ, RZ, c[0x0][0x180] ;  /* 0x00006000ff0c7624 */ /* 0x008fe200078e00ff */
[----:B------:R-:W-:-:S02]  /*2030*/  ISETP.GT.U32.AND P2, PT, R29, R20, PT ;  /* 0x000000141d00720c */ /* 0x000fc40003f44070 */
[----:B------:R-:W-:Y:S01]  /*2040*/  ISETP.GT.U32.AND P3, PT, R29, R21, PT ;  /* 0x000000151d00720c */ /* 0x000fe20003f64070 */
[--C-:B------:R-:W-:Y:S01]  /*2050*/  @!P5 IMAD.IADD R16, R16, 0x1, -R29.reuse ;  /* 0x000000011010d824 */ /* 0x100fe200078e0a1d */
[----:B------:R-:W-:Y:S01]  /*2060*/  IADD3 R12, R12, 0x7f, RZ ;  /* 0x0000007f0c0c7810 */ /* 0x000fe20007ffe0ff */
[----:B0-----:R-:W-:Y:S01]  /*2070*/  IMAD.SHL.U32 R7, R25, 0x2, RZ ;  /* 0x0000000219077824 */ /* 0x001fe200078e00ff */
[----:B------:R-:W3:Y:S02]  /*2080*/  LDL R4, [R1+0x920] ;  /* 0x0009200001047983 */ /* 0x000ee40000100800 */
[----:B------:R-:W-:Y:S01]  /*2090*/  SHF.R.S32.HI R11, RZ, 0x1f, R12 ;  /* 0x0000001fff0b7819 */ /* 0x000fe2000001140c */
[--C-:B------:R-:W-:Y:S01]  /*20a0*/  @!P6 IMAD.IADD R17, R17, 0x1, -R29.reuse ;  /* 0x000000011111e824 */ /* 0x100fe200078e0a1d */
[----:B------:R-:W-:Y:S01]  /*20b0*/  ISETP.GT.U32.AND P5, PT, R29, R23, PT ;  /* 0x000000171d00720c */ /* 0x000fe20003fa4070 */
[--C-:B------:R-:W-:Y:S01]  /*20c0*/  @!P0 IMAD.IADD R18, R18, 0x1, -R29.reuse ;  /* 0x0000000112128824 */ /* 0x100fe200078e0a1d */
[----:B------:R-:W-:Y:S01]  /*20d0*/  LEA.HI R11, R11, R12, RZ, 0x7 ;  /* 0x0000000c0b0b7211 */ /* 0x000fe200078f38ff */
[--C-:B------:R-:W-:Y:S01]  /*20e0*/  @!P1 IMAD.IADD R19, R19, 0x1, -R29.reuse ;  /* 0x0000000113139824 */ /* 0x100fe200078e0a1d */
[C---:B------:R-:W-:Y:S01]  /*20f0*/  ISETP.GT.U32.AND P0, PT, R29.reuse, R24, PT ;  /* 0x000000181d00720c */ /* 0x040fe20003f04070 */
[--C-:B------:R-:W-:Y:S01]  /*2100*/  @!P2 IMAD.IADD R20, R20, 0x1, -R29.reuse ;  /* 0x000000011414a824 */ /* 0x100fe200078e0a1d */
[----:B------:R-:W-:Y:S01]  /*2110*/  ISETP.GT.U32.AND P1, PT, R29, R26, PT ;  /* 0x0000001a1d00720c */ /* 0x000fe20003f24070 */
[----:B------:R-:W-:Y:S01]  /*2120*/  @!P3 IMAD.IADD R21, R21, 0x1, -R29 ;  /* 0x000000011515b824 */ /* 0x000fe200078e0a1d */
[C---:B------:R-:W-:Y:S01]  /*2130*/  ISETP.GT.U32.AND P2, PT, R29.reuse, R27, PT ;  /* 0x0000001b1d00720c */ /* 0x040fe20003f44070 */
[----:B------:R-:W3:Y:S01]  /*2140*/  LDL R8, [R1+0x92c] ;  /* 0x00092c0001087983 */ /* 0x000ee20000100800 */
[----:B------:R-:W-:-:S03]  /*2150*/  ISETP.GT.U32.AND P6, PT, R29, R28, PT ;  /* 0x0000001c1d00720c */ /* 0x000fc60003fc4070 */
[----:B------:R-:W3:Y:S01]  /*2160*/  LDL R0, [R1+0x938] ;  /* 0x0009380001007983 */ /* 0x000ee20000100800 */
[----:B------:R-:W-:-:S03]  /*2170*/  LOP3.LUT R6, R6, 0x30, R7, 0x78, !PT ;  /* 0x0000003006067812 */ /* 0x000fc600078e7807 */
[----:B------:R-:W3:Y:S04]  /*2180*/  LDL R3, [R1+0x954] ;  /* 0x0009540001037983 */ /* 0x000ee80000100800 */
[----:B------:R-:W3:Y:S01]  /*2190*/  LDL R2, [R1+0x94c] ;  /* 0x00094c0001027983 */ /* 0x000ee20000100800 */
[----:B--2---:R-:W-:-:S13]  /*21a0*/  ISETP.GT.U32.AND P4, PT, R10, R9, PT ;  /* 0x000000090a00720c */ /* 0x004fda0003f84070 */
[----:B------:R-:W-:Y:S01]  /*21b0*/  @!P4 IMAD.IADD R9, R9, 0x1, -R10 ;  /* 0x000000010909c824 */ /* 0x000fe200078e0a0a */
[----:B------:R-:W-:Y:S01]  /*21c0*/  ISETP.GT.U32.AND P4, PT, R29, R22, PT ;  /* 0x000000161d00720c */ /* 0x000fe20003f84070 */
[----:B------:R-:W-:Y:S02]  /*21d0*/  IMAD.SHL.U32 R29, R25, 0x40, RZ ;  /* 0x00000040191d7824 */ /* 0x000fe400078e00ff */
[----:B------:R-:W2:Y:S04]  /*21e0*/  LDL R25, [R1+0x950] ;  /* 0x0009500001197983 */ /* 0x000ea80000100800 */
[----:B------:R-:W2:Y:S04]  /*21f0*/  LDL.LU R12, [R1+0xa68] ;  /* 0x000a6800010c7983 */ /* 0x000ea80000300800 */
[----:B------:R-:W2:Y:S04]  /*2200*/  LDL.LU R11, [R1+0xa64] ;  /* 0x000a6400010b7983 */ /* 0x000ea80000300800 */
[----:B------:R-:W2:Y:S04]  /*2210*/  LDL.LU R7, [R1+0xa60] ;  /* 0x000a600001077983 */ /* 0x000ea80000300800 */
[----:B------:R-:W3:Y:S01]  /*2220*/  LDL.LU R6, [R1+0xa5c] ;  /* 0x000a5c0001067983 */ /* 0x000ee20000300800 */
[----:B--2---:R-:W-:-:S02]  /*2230*/  LOP3.LUT R7, R7, 0x400, R29, 0xf8, !PT ;  /* 0x0000040007077812 */ /* 0x004fc400078ef81d */
[----:B------:R-:W-:-:S03]  /*2240*/  IABS R29, c[0x0][0x17c] ;  /* 0x00005f00001d7a13 */ /* 0x000fc60000000000 */
[----:B------:R0:W-:Y:S02]  /*2250*/  STL [R1+0x134], R7 ;  /* 0x0001340701007387 */ /* 0x0001e40000100800 */
[--C-:B------:R-:W-:Y:S02]  /*2260*/  @!P4 IMAD.IADD R22, R22, 0x1, -R29.reuse ;  /* 0x000000011616c824 */ /* 0x100fe400078e0a1d */
[----:B------:R-:W-:Y:S02]  /*2270*/  @!P5 IMAD.IADD R23, R23, 0x1, -R29 ;  /* 0x000000011717d824 */ /* 0x000fe400078e0a1d */
[----:B------:R-:W2:Y:S01]  /*2280*/  LDL R29, [R1+0x8f0] ;  /* 0x0008f000011d7983 */ /* 0x000ea20000100800 */
[----:B------:R-:W-:Y:S02]  /*2290*/  ISETP.GT.U32.AND P3, PT, R10, R9, PT ;  /* 0x000000090a00720c */ /* 0x000fe40003f64070 */
[----:B---3--:R-:W-:Y:S01]  /*22a0*/  ISETP.GE.AND P4, PT, R6, RZ, PT ;  /* 0x000000ff0600720c */ /* 0x008fe20003f86270 */
[----:B0-----:R-:W3:Y:S04]  /*22b0*/  LDL R7, [R1+0x944] ;  /* 0x0009440001077983 */ /* 0x001ee80000100800 */
[----:B------:R-:W3:Y:S06]  /*22c0*/  LDL R6, [R1+0x948] ;  /* 0x0009480001067983 */ /* 0x000eec0000100800 */
[----:B------:R-:W-:Y:S01]  /*22d0*/  @!P3 IMAD.IADD R9, R9, 0x1, -R10 ;  /* 0x000000010909b824 */ /* 0x000fe200078e0a0a */
[----:B------:R-:W-:-:S02]  /*22e0*/  ISETP.GE.AND P3, PT, R4, RZ, PT ;  /* 0x000000ff0400720c */ /* 0x000fc40003f66270 */
[----:B--2---:R-:W-:Y:S02]  /*22f0*/  ISETP.GE.AND P5, PT, R29, RZ, PT ;  /* 0x000000ff1d00720c */ /* 0x004fe40003fa6270 */
[----:B------:R-:W-:-:S05]  /*2300*/  IABS R29, c[0x0][0x17c] ;  /* 0x00005f00001d7a13 */ /* 0x000fca0000000000 */
[--C-:B------:R-:W-:Y:S01]  /*2310*/  @!P0 IMAD.IADD R24, R24, 0x1, -R29.reuse ;  /* 0x0000000118188824 */ /* 0x100fe200078e0a1d */
[----:B----4-:R-:W-:Y:S01]  /*2320*/  ISETP.GE.AND P0, PT, R5, RZ, PT ;  /* 0x000000ff0500720c */ /* 0x010fe20003f06270 */
[--C-:B------:R-:W-:Y:S01]  /*2330*/  @!P1 IMAD.IADD R26, R26, 0x1, -R29.reuse ;  /* 0x000000011a1a9824 */ /* 0x100fe200078e0a1d */
[----:B------:R-:W2:Y:S01]  /*2340*/  LDL R5, [R1+0x940] ;  /* 0x0009400001057983 */ /* 0x000ea20000100800 */
[--C-:B------:R-:W-:Y:S02]  /*2350*/  @!P2 IMAD.IADD R27, R27, 0x1, -R29.reuse ;  /* 0x000000011b1ba824 */ /* 0x100fe400078e0a1d */
[----:B------:R-:W-:Y:S02]  /*2360*/  @!P6 IMAD.IADD R28, R28, 0x1, -R29 ;  /* 0x000000011c1ce824 */ /* 0x000fe400078e0a1d */
[----:B------:R-:W4:Y:S04]  /*2370*/  LDL R29, [R1+0x93c] ;  /* 0x00093c00011d7983 */ /* 0x000f280000100800 */
[----:B------:R-:W2:Y:S01]  /*2380*/  LDL.LU R10, [R1+0xa58] ;  /* 0x000a5800010a7983 */ /* 0x000ea20000300800 */
[----:B------:R-:W-:-:S03]  /*2390*/  ISETP.GE.AND P2, PT, R8, RZ, PT ;  /* 0x000000ff0800720c */ /* 0x000fc60003f46270 */
[----:B------:R0:W-:Y:S01]  /*23a0*/  STL [R1+0x2c], R9 ;  /* 0x00002c0901007387 */ /* 0x0001e20000100800 */
[----:B------:R-:W-:-:S03]  /*23b0*/  ISETP.GE.AND P1, PT, R0, RZ, PT ;  /* 0x000000ff0000720c */ /* 0x000fc60003f26270 */
[----:B0-----:R-:W2:Y:S04]  /*23c0*/  LDL.LU R9, [R1+0xa54] ;  /* 0x000a540001097983 */ /* 0x001ea80000300800 */
[----:B------:R-:W2:Y:S04]  /*23d0*/  LDL.LU R4, [R1+0xc] ;  /* 0x00000c0001047983 */ /* 0x000ea80000300800 */
[----:B------:R-:W3:Y:S04]  /*23e0*/  LDL.LU R8, [R1+0xa50] ;  /* 0x000a500001087983 */ /* 0x000ee80000300800 */
[----:B------:R-:W3:Y:S01]  /*23f0*/  LDL.LU R0, [R1+0x8] ;  /* 0x0000080001007983 */ /* 0x000ee20000300800 */
[----:B--2---:R-:W-:Y:S01]  /*2400*/  @!P4 IMAD.MOV R4, RZ, RZ, -R4 ;  /* 0x000000ffff04c224 */ /* 0x004fe200078e0a04 */
[----:B------:R-:W-:-:S04]  /*2410*/  ISETP.GE.AND P4, PT, R3, RZ, PT ;  /* 0x000000ff0300720c */ /* 0x000fc80003f86270 */
[----:B------:R0:W-:Y:S01]  /*2420*/  STL [R1+0x18], R4 ;  /* 0x0000180401007387 */ /* 0x0001e20000100800 */
[----:B---3--:R-:W-:Y:S01]  /*2430*/  @!P5 IMAD.MOV R0, RZ, RZ, -R0 ;  /* 0x000000ffff00d224 */ /* 0x008fe200078e0a00 */
[----:B------:R-:W-:Y:S02]  /*2440*/  ISETP.GE.AND P5, PT, R2, RZ, PT ;  /* 0x000000ff0200720c */ /* 0x000fe40003fa6270 */
[----:B0-----:R-:W2:Y:S04]  /*2450*/  LDL.LU R4, [R1+0xa4c] ;  /* 0x000a4c0001047983 */ /* 0x001ea80000300800 */
[----:B------:R-:W3:Y:S04]  /*2460*/  LDL.LU R3, [R1+0x4] ;  /* 0x0000040001037983 */ /* 0x000ee80000300800 */
[----:B------:R0:W-:Y:S04]  /*2470*/  STL [R1+0x14], R0 ;  /* 0x0000140001007387 */ /* 0x0001e80000100800 */
[----:B0-----:R-:W2:Y:S04]  /*2480*/  LDL.LU R0, [R1+0xa48] ;  /* 0x000a480001007983 */ /* 0x001ea80000300800 */
[----:B------:R-:W2:Y:S01]  /*2490*/  LDL.LU R2, [R1] ;  /* 0x0000000001027983 */ /* 0x000ea20000300800 */
[----:B---3--:R-:W-:Y:S01]  /*24a0*/  @!P0 IMAD.MOV R3, RZ, RZ, -R3 ;  /* 0x000000ffff038224 */ /* 0x008fe200078e0a03 */
[----:B------:R-:W-:-:S02]  /*24b0*/  ISETP.GE.AND P0, PT, R25, RZ, PT ;  /* 0x000000ff1900720c */ /* 0x000fc40003f06270 */
[----:B------:R-:W3:Y:S04]  /*24c0*/  LDL R25, [R1+0x924] ;  /* 0x0009240001197983 */ /* 0x000ee80000100800 */
[----:B------:R0:W-:Y:S01]  /*24d0*/  STL [R1+0x10], R3 ;  /* 0x0000100301007387 */ /* 0x0001e20000100800 */
[----:B--2---:R-:W-:Y:S02]  /*24e0*/  @!P3 IMAD.MOV R2, RZ, RZ, -R2 ;  /* 0x000000ffff02b224 */ /* 0x004fe400078e0a02 */
[----:B0-----:R-:W-:Y:S02]  /*24f0*/  IMAD.MOV.U32 R3, RZ, RZ, R0 ;  /* 0x000000ffff037224 */ /* 0x001fe400078e0000 */
[----:B------:R-:W2:Y:S04]  /*2500*/  LDL R0, [R1+0x930] ;  /* 0x0009300001007983 */ /* 0x000ea80000100800 */
[----:B------:R0:W-:Y:S04]  /*2510*/  STL [R1+0xc], R2 ;  /* 0x00000c0201007387 */ /* 0x0001e80000100800 */
[----:B0-----:R-:W2:Y:S01]  /*2520*/  LDL.LU R2, [R1+0xa44] ;  /* 0x000a440001027983 */ /* 0x001ea20000300800 */
[----:B------:R-:W-:Y:S01]  /*2530*/  @!P2 IMAD.MOV R3, RZ, RZ, -R3 ;  /* 0x000000ffff03a224 */ /* 0x000fe200078e0a03 */
[----:B------:R-:W-:Y:S01]  /*2540*/  ISETP.GE.AND P3, PT, R7, RZ, PT ;  /* 0x000000ff0700720c */ /* 0x000fe20003f66270 */
[----:B--2---:R-:W-:-:S02]  /*2550*/  IMAD.MOV.U32 R7, RZ, RZ, R2 ;  /* 0x000000ffff077224 */ /* 0x004fc400078e0002 */
[----:B------:R-:W2:Y:S04]  /*2560*/  LDL R2, [R1+0x928] ;  /* 0x0009280001027983 */ /* 0x000ea80000100800 */
[----:B------:R0:W-:Y:S04]  /*2570*/  STL [R1+0x8], R3 ;  /* 0x0000080301007387 */ /* 0x0001e80000100800 */
[----:B0-----:R-:W2:Y:S01]  /*2580*/  LDL.LU R3, [R1+0xa40] ;  /* 0x000a400001037983 */ /* 0x001ea20000300800 */
[----:B------:R-:W-:Y:S01]  /*2590*/  ISETP.GE.AND P2, PT, R6, RZ, PT ;  /* 0x000000ff0600720c */ /* 0x000fe20003f46270 */
[----:B------:R-:W-:Y:S01]  /*25a0*/  @!P1 IMAD.MOV R7, RZ, RZ, -R7 ;  /* 0x000000ffff079224 */ /* 0x000fe200078e0a07 */
[----:B----4-:R-:W-:Y:S01]  /*25b0*/  ISETP.GE.AND P1, PT, R29, RZ, PT ;  /* 0x000000ff1d00720c */ /* 0x010fe20003f26270 */
[----:B------:R-:W-:-:S03]  /*25c0*/  IMAD.MOV.U32 R29, RZ, RZ, R4 ;  /* 0x000000ffff1d7224 */ /* 0x000fc600078e0004 */
[----:B------:R0:W-:Y:S04]  /*25d0*/  STL [R1+0x4], R7 ;  /* 0x0000040701007387 */ /* 0x0001e80000100800 */
[----:B0-----:R-:W4:Y:S04]  /*25e0*/  LDL.LU R7, [R1+0xa3c] ;  /* 0x000a3c0001077983 */ /* 0x001f280000300800 */
[----:B------:R-:W3:Y:S01]  /*25f0*/  LDL R4, [R1+0x934] ;  /* 0x0009340001047983 */ /* 0x000ee20000100800 */
[----:B--2---:R-:W-:-:S03]  /*2600*/  IMAD.MOV.U32 R6, RZ, RZ, R3 ;  /* 0x000000ffff067224 */ /* 0x004fc600078e0003 */
[----:B------:R-:W2:Y:S01]  /*2610*/  LDL R3, [R1+0x91c] ;  /* 0x00091c0001037983 */ /* 0x000ea20000100800 */
[----:B------:R-:W-:Y:S01]  /*2620*/  @!P4 IMAD.MOV R6, RZ, RZ, -R6 ;  /* 0x000000ffff06c224 */ /* 0x000fe200078e0a06 */
[----:B------:R-:W-:-:S04]  /*2630*/  ISETP.GE.AND P4, PT, R5, RZ, PT ;  /* 0x000000ff0500720c */ /* 0x000fc80003f86270 */
[----:B------:R0:W-:Y:S04]  /*2640*/  STL [R1], R6 ;  /* 0x0000000601007387 */ /* 0x0001e80000100800 */
[----:B0-----:R-:W2:Y:S04]  /*2650*/  LDL.LU R6, [R1+0xa38] ;  /* 0x000a380001067983 */ /* 0x001ea80000300800 */
[----:B------:R-:W2:Y:S01]  /*2660*/  LDL.LU R5, [R1+0xa34] ;  /* 0x000a340001057983 */ /* 0x000ea20000300800 */
[----:B------:R-:W-:Y:S01]  /*2670*/  @!P5 IMAD.MOV R29, RZ, RZ, -R29 ;  /* 0x000000ffff1dd224 */ /* 0x000fe200078e0a1d */
[----:B------:R-:W-:-:S04]  /*2680*/  ISETP.GE.AND P5, PT, R0, RZ, PT ;  /* 0x000000ff0000720c */ /* 0x000fc80003fa6270 */
[----:B------:R0:W-:Y:S04]  /*2690*/  STL [R1+0xa20], R29 ;  /* 0x000a201d01007387 */ /* 0x0001e80000100800 */
[----:B------:R-:W4:Y:S04]  /*26a0*/  LDL R0, [R1+0x904] ;  /* 0x0009040001007983 */ /* 0x000f280000100800 */
[----:B0-----:R-:W4:Y:S01]  /*26b0*/  LDL R29, [R1+0x910] ;  /* 0x00091000011d7983 */ /* 0x001f220000100800 */
[----:B--2---:R-:W-:Y:S01]  /*26c0*/  @!P0 IMAD.MOV R5, RZ, RZ, -R5 ;  /* 0x000000ffff058224 */ /* 0x004fe200078e0a05 */
[----:B---3--:R-:W-:-:S04]  /*26d0*/  ISETP.GE.AND P0, PT, R4, RZ, PT ;  /* 0x000000ff0400720c */ /* 0x008fc80003f06270 */
[----:B------:R0:W-:Y:S04]  /*26e0*/  STL [R1+0xa24], R5 ;  /* 0x000a240501007387 */ /* 0x0001e80000100800 */
[----:B------:R-:W2:Y:S01]  /*26f0*/  LDL R4, [R1+0x908] ;  /* 0x0009080001047983 */ /* 0x000ea20000100800 */
[----:B------:R-:W-:-:S03]  /*2700*/  @!P3 IMAD.MOV R6, RZ, RZ, -R6 ;  /* 0x000000ffff06b224 */ /* 0x000fc600078e0a06 */
[----:B0-----:R-:W3:Y:S04]  /*2710*/  LDL R5, [R1+0x90c] ;  /* 0x00090c0001057983 */ /* 0x001ee80000100800 */
[----:B------:R0:W-:Y:S04]  /*2720*/  STL [R1+0xa28], R6 ;  /* 0x000a280601007387 */ /* 0x0001e80000100800 */
[----:B0-----:R-:W3:Y:S01]  /*2730*/  LDL R6, [R1+0x918] ;  /* 0x0009180001067983 */ /* 0x001ee20000100800 */
[----:B----4-:R-:W-:Y:S01]  /*2740*/  @!P2 IMAD.MOV R7, RZ, RZ, -R7 ;  /* 0x000000ffff07a224 */ /* 0x010fe200078e0a07 */
[----:B------:R-:W-:-:S02]  /*2750*/  ISETP.GE.AND P2, PT, R2, RZ, PT ;  /* 0x000000ff0200720c */ /* 0x000fc40003f46270 */
[----:B------:R-:W-:Y:S02]  /*2760*/  ISETP.GE.AND P3, PT, R25, RZ, PT ;  /* 0x000000ff1900720c */ /* 0x000fe40003f66270 */
[----:B------:R-:W4:Y:S04]  /*2770*/  LDL.LU R25, [R1+0xa30] ;  /* 0x000a300001197983 */ /* 0x000f280000300800 */
[----:B------:R0:W-:Y:S01]  /*2780*/  STL [R1+0xa2c], R7 ;  /* 0x000a2c0701007387 */ /* 0x0001e20000100800 */
[----:B------:R-:W-:Y:S02]  /*2790*/  @!P1 IMAD.MOV R8, RZ, RZ, -R8 ;  /* 0x000000ffff089224 */ /* 0x000fe400078e0a08 */
[----:B------:R-:W-:Y:S01]  /*27a0*/  @!P5 IMAD.MOV R10, RZ, RZ, -R10 ;  /* 0x000000ffff0ad224 */ /* 0x000fe200078e0a0a */
[----:B------:R-:W4:Y:S01]  /*27b0*/  LDL R2, [R1+0x8f4] ;  /* 0x0008f40001027983 */ /* 0x000f220000100800 */
[----:B------:R-:W-:-:S02]  /*27c0*/  @!P2 IMAD.MOV R13, RZ, RZ, -R13 ;  /* 0x000000ffff0da224 */ /* 0x000fc400078e0a0d */
[----:B------:R-:W-:Y:S01]  /*27d0*/  @!P3 IMAD.MOV R12, RZ, RZ, -R12 ;  /* 0x000000ffff0cb224 */ /* 0x000fe200078e0a0c */
[----:B------:R-:W-:Y:S01]  /*27e0*/  ISETP.GE.AND P3, PT, R0, RZ, PT ;  /* 0x000000ff0000720c */ /* 0x000fe20003f66270 */
[----:B------:R-:W-:Y:S01]  /*27f0*/  IMAD.MOV.U32 R0, RZ, RZ, R14 ;  /* 0x000000ffff007224 */ /* 0x000fe200078e000e */
[----:B0-----:R-:W4:Y:S04]  /*2800*/  LDL R7, [R1+0x8f8] ;  /* 0x0008f80001077983 */ /* 0x001f280000100800 */
[----:B------:R-:W4:Y:S01]  /*2810*/  LDL R14, [R1+0x900] ;  /* 0x00090000010e7983 */ /* 0x000f220000100800 */
[----:B------:R-:W-:Y:S01]  /*2820*/  @!P0 IMAD.MOV R11, RZ, RZ, -R11 ;  /* 0x000000ffff0b8224 */ /* 0x000fe200078e0a0b */
[----:B------:R-:W-:Y:S02]  /*2830*/  ISETP.GE.AND P0, PT, R29, RZ, PT ;  /* 0x000000ff1d00720c */ /* 0x000fe40003f06270 */
[----:B------:R-:W4:Y:S01]  /*2840*/  LDL R29, [R1+0x8ec] ;  /* 0x0008ec00011d7983 */ /* 0x000f220000100800 */
[----:B--2---:R-:W-:Y:S01]  /*2850*/  ISETP.GE.AND P2, PT, R4, RZ, PT ;  /* 0x000000ff0400720c */ /* 0x004fe20003f46270 */
[----:B------:R-:W-:-:S02]  /*2860*/  IMAD.MOV.U32 R4, RZ, RZ, R15 ;  /* 0x000000ffff047224 */ /* 0x000fc400078e000f */
[----:B------:R-:W2:Y:S01]  /*2870*/  LDL R15, [R1+0x8fc] ;  /* 0x0008fc00010f7983 */ /* 0x000ea20000100800 */
[----:B---3--:R-:W-:-:S03]  /*2880*/  ISETP.GE.AND P5, PT, R5, RZ, PT ;  /* 0x000000ff0500720c */ /* 0x008fc60003fa6270 */
[----:B------:R-:W3:Y:S01]  /*2890*/  LDL R5, [R1+0x8e8] ;  /* 0x0008e80001057983 */ /* 0x000ee20000100800 */
[----:B------:R-:W-:-:S03]  /*28a0*/  ISETP.GE.AND P1, PT, R6, RZ, PT ;  /* 0x000000ff0600720c */ /* 0x000fc60003f26270 */
[----:B------:R-:W3:Y:S01]  /*28b0*/  LDL R6, [R1+0x8e4] ;  /* 0x0008e40001067983 */ /* 0x000ee20000100800 */
[----:B------:R-:W-:Y:S01]  /*28c0*/  @!P4 IMAD.MOV R9, RZ, RZ, -R9 ;  /* 0x000000ffff09c224 */ /* 0x000fe200078e0a09 */
[----:B------:R-:W-:Y:S02]  /*28d0*/  ISETP.GE.AND P4, PT, R3, RZ, PT ;  /* 0x000000ff0300720c */ /* 0x000fe40003f86270 */
[----:B------:R-:W3:Y:S06]  /*28e0*/  LDL R3, [R1+0x8e0] ;  /* 0x0008e00001037983 */ /* 0x000eec0000100800 */
[----:B------:R-:W-:-:S05]  /*28f0*/  @!P1 IMAD.MOV R0, RZ, RZ, -R0 ;  /* 0x000000ffff009224 */ /* 0x000fca00078e0a00 */
[----:B------:R-:W-:Y:S01]  /*2900*/  @!P4 IMAD.MOV R4, RZ, RZ, -R4 ;  /* 0x000000ffff04c224 */ /* 0x000fe200078e0a04 */
[----:B----4-:R-:W-:Y:S01]  /*2910*/  ISETP.GE.AND P4, PT, R14, RZ, PT ;  /* 0x000000ff0e00720c */ /* 0x010fe20003f86270 */
[----:B------:R-:W-:Y:S01]  /*2920*/  @!P0 IMAD.MOV R17, RZ, RZ, -R17 ;  /* 0x000000ffff118224 */ /* 0x000fe200078e0a11 */
[----:B------:R-:W-:Y:S01]  /*2930*/  ISETP.GE.AND P0, PT, R7, RZ, PT ;  /* 0x000000ff0700720c */ /* 0x000fe20003f06270 */
[----:B------:R-:W-:Y:S01]  /*2940*/  @!P2 IMAD.MOV R19, RZ, RZ, -R19 ;  /* 0x000000ffff13a224 */ /* 0x000fe200078e0a13 */
[----:B------:R-:W4:Y:S09]  /*2950*/  LDL.LU R7, [R1+0x18] ;  /* 0x0000180001077983 */ /* 0x000f320000300800 */
[----:B------:R-:W-:Y:S01]  /*2960*/  @!P4 IMAD.MOV R21, RZ, RZ, -R21 ;  /* 0x000000ffff15c224 */ /* 0x000fe200078e0a15 */
[----:B------:R-:W-:-:S02]  /*2970*/  ISETP.GE.AND P4, PT, R29, RZ, PT ;  /* 0x000000ff1d00720c */ /* 0x000fc40003f86270 */
[----:B--2---:R-:W-:-:S13]  /*2980*/  ISETP.GE.AND P1, PT, R15, RZ, PT ;  /* 0x000000ff0f00720c */ /* 0x004fda0003f26270 */
[----:B------:R-:W-:Y:S01]  /*2990*/  @!P1 IMAD.MOV R20, RZ, RZ, -R20 ;  /* 0x000000ffff149224 */ /* 0x000fe200078e0a14 */
[----:B---3--:R-:W-:Y:S02]  /*29a0*/  ISETP.GE.AND P1, PT, R5, RZ, PT ;  /* 0x000000ff0500720c */ /* 0x008fe40003f26270 */
[----:B------:R-:W-:Y:S02]  /*29b0*/  ISETP.GE.AND P2, PT, R6, RZ, PT ;  /* 0x000000ff0600720c */ /* 0x000fe40003f46270 */
[----:B------:R-:W2:Y:S04]  /*29c0*/  LDL.LU R6, [R1+0x14] ;  /* 0x0000140001067983 */ /* 0x000ea80000300800 */
[----:B------:R-:W3:Y:S04]  /*29d0*/  LDL.LU R5, [R1+0x10] ;  /* 0x0000100001057983 */ /* 0x000ee80000300800 */
[----:B------:R-:W2:Y:S04]  /*29e0*/  LDL.LU R29, [R1+0xc] ;  /* 0x00000c00011d7983 */ /* 0x000ea80000300800 */
[----:B------:R-:W2:Y:S01]  /*29f0*/  LDL R15, [R1+0x8ac] ;  /* 0x0008ac00010f7983 */ /* 0x000ea20000100800 */
[----:B------:R-:W-:Y:S01]  /*2a00*/  @!P5 IMAD.MOV R16, RZ, RZ, -R16 ;  /* 0x000000ffff10d224 */ /* 0x000fe200078e0a10 */
[----:B------:R-:W-:-:S02]  /*2a10*/  ISETP.GE.AND P5, PT, R2, RZ, PT ;  /* 0x000000ff0200720c */ /* 0x000fc40003fa6270 */
[----:B------:R-:W0:Y:S01]  /*2a20*/  S2R R2, SR_TID.X ;  /* 0x0000000000027919 */ /* 0x000e220000002100 */
[----:B------:R-:W-:Y:S01]  /*2a30*/  @!P3 IMAD.MOV R18, RZ, RZ, -R18 ;  /* 0x000000ffff12b224 */ /* 0x000fe200078e0a12 */
[----:B------:R-:W-:Y:S01]  /*2a40*/  ISETP.GE.AND P3, PT, R3, RZ, PT ;  /* 0x000000ff0300720c */ /* 0x000fe20003f66270 */
[----:B------:R-:W-:-:S08]  /*2a50*/  @!P0 IMAD.MOV R23, RZ, RZ, -R23 ;  /* 0x000000ffff178224 */ /* 0x000fd000078e0a17 */
[----:B------:R-:W-:Y:S01]  /*2a60*/  @!P5 IMAD.MOV R22, RZ, RZ, -R22 ;  /* 0x000000ffff16d224 */ /* 0x000fe200078e0a16 */
[----:B0-----:R-:W-:-:S04]  /*2a70*/  LOP3.LUT R2, R2, 0x3f, RZ, 0xc0, !PT ;  /* 0x0000003f02027812 */ /* 0x001fc800078ec0ff */
[----:B------:R-:W-:-:S05]  /*2a80*/  LOP3.LUT R3, R2, 0x40, RZ, 0xfc, !PT ;  /* 0x0000004002037812 */ /* 0x000fca00078efcff */
[----:B------:R-:W-:-:S05]  /*2a90*/  IMAD R3, R3, c[0x0][0x18c], RZ ;  /* 0x0000630003037a24 */ /* 0x000fca00078e02ff */
[----:B------:R-:W-:Y:S01]  /*2aa0*/  LEA R14, P5, R3, c[0x0][0x168], 0x1 ;  /* 0x00005a00030e7a11 */ /* 0x000fe200078a08ff */
[----:B------:R-:W-:-:S04]  /*2ab0*/  IMAD R2, R2, c[0x0][0x18c], RZ ;  /* 0x0000630002027a24 */ /* 0x000fc800078e02ff */
[----:B------:R0:W-:Y:S01]  /*2ac0*/  STL [R1+0xa0c], R14 ;  /* 0x000a0c0e01007387 */ /* 0x0001e20000100800 */
[----:B------:R-:W-:Y:S02]  /*2ad0*/  LEA R2, P6, R2, c[0x0][0x168], 0x1 ;  /* 0x00005a0002027a11 */ /* 0x000fe400078c08ff */
[----:B0-----:R-:W-:Y:S02]  /*2ae0*/  LOP3.LUT R14, RZ, c[0x0][0x17c], RZ, 0x33, !PT ;  /* 0x00005f00ff0e7a12 */ /* 0x001fe400078e33ff */
[----:B--2---:R-:W-:Y:S02]  /*2af0*/  ISETP.GE.AND P0, PT, R15, RZ, PT ;  /* 0x000000ff0f00720c */ /* 0x004fe40003f06270 */
[----:B------:R-:W-:Y:S02]  /*2b00*/  LEA.HI.X.SX32 R15, R3, c[0x0][0x16c], 0x1, P5 ;  /* 0x00005b00030f7a11 */ /* 0x000fe400028f0eff */
[----:B------:R-:W0:Y:S01]  /*2b10*/  S2R R3, SR_TID.X ;  /* 0x0000000000037919 */ /* 0x000e220000002100 */
[----:B------:R-:W-:-:S03]  /*2b20*/  ISETP.NE.AND P5, PT, RZ, c[0x0][0x17c], PT ;  /* 0x00005f00ff007a0c */ /* 0x000fc60003fa5270 */
[----:B------:R1:W-:Y:S01]  /*2b30*/  STL [R1+0xa08], R15 ;  /* 0x000a080f01007387 */ /* 0x0003e20000100800 */
[C---:B----4-:R-:W-:Y:S02]  /*2b40*/  SEL R7, R14.reuse, R7, !P5 ;  /* 0x000000070e077207 */ /* 0x050fe40006800000 */
[----:B------:R-:W-:Y:S02]  /*2b50*/  SEL R6, R14, R6, !P5 ;  /* 0x000000060e067207 */ /* 0x000fe40006800000 */
[----:B0-----:R-:W-:Y:S01]  /*2b60*/  LOP3.LUT R3, R3, 0x3f, RZ, 0xc0, !PT ;  /* 0x0000003f03037812 */ /* 0x001fe200078ec0ff */
[----:B-1----:R-:W2:Y:S04]  /*2b70*/  LDL.LU R15, [R1+0x8] ;  /* 0x00000800010f7983 */ /* 0x002ea80000300800 */
[----:B------:R-:W-:Y:S01]  /*2b80*/  IMAD R3, R3, c[0x0][0x18c], RZ ;  /* 0x0000630003037a24 */ /* 0x000fe200078e02ff */
[----:B------:R0:W-:Y:S04]  /*2b90*/  STL [R1+0x9e8], R2 ;  /* 0x0009e80201007387 */ /* 0x0001e80000100800 */
[----:B------:R-:W-:-:S02]  /*2ba0*/  LEA.HI.X.SX32 R3, R3, c[0x0][0x16c], 0x1, P6 ;  /* 0x00005b0003037a11 */ /* 0x000fc400030f0eff */
[C---:B---3--:R-:W-:Y:S01]  /*2bb0*/  SEL R5, R14.reuse, R5, !P5 ;  /* 0x000000050e057207 */ /* 0x048fe20006800000 */
[----:B0-----:R-:W3:Y:S04]  /*2bc0*/  LDL.LU R2, [R1] ;  /* 0x0000000001027983 */ /* 0x001ee80000300800 */
[----:B------:R0:W-:Y:S01]  /*2bd0*/  STL [R1+0x9e4], R3 ;  /* 0x0009e40301007387 */ /* 0x0001e20000100800 */
[----:B------:R-:W-:-:S03]  /*2be0*/  SEL R14, R14, R29, !P5 ;  /* 0x0000001d0e0e7207 */ /* 0x000fc60006800000 */
[----:B0-----:R-:W4:Y:S04]  /*2bf0*/  LDL.LU R3, [R1+0x4] ;  /* 0x0000040001037983 */ /* 0x001f280000300800 */
[----:B------:R0:W-:Y:S04]  /*2c00*/  STL [R1+0x18], R7 ;  /* 0x0000180701007387 */ /* 0x0001e80000100800 */
[----:B0-----:R-:W2:Y:S04]  /*2c10*/  LDL.LU R7, [R1+0xa2c] ;  /* 0x000a2c0001077983 */ /* 0x001ea80000300800 */
[----:B------:R0:W-:Y:S04]  /*2c20*/  STL [R1+0x14], R6 ;  /* 0x0000140601007387 */ /* 0x0001e80000100800 */
[----:B0-----:R-:W2:Y:S04]  /*2c30*/  LDL.LU R6, [R1+0xa28] ;  /* 0x000a280001067983 */ /* 0x001ea80000300800 */
[----:B------:R0:W-:Y:S04]  /*2c40*/  STL [R1+0x10], R5 ;  /* 0x0000100501007387 */ /* 0x0001e80000100800 */
[----:B0-----:R-:W2:Y:S04]  /*2c50*/  LDL.LU R5, [R1+0xa24] ;  /* 0x000a240001057983 */ /* 0x001ea80000300800 */
[----:B------:R-:W2:Y:S04]  /*2c60*/  LDL.LU R29, [R1+0xa20] ;  /* 0x000a2000011d7983 */ /* 0x000ea80000300800 */
[----:B------:R0:W-:Y:S04]  /*2c70*/  STL [R1+0xa10], R14 ;  /* 0x000a100e01007387 */ /* 0x0001e80000100800 */
[----:B0-----:R-:W2:Y:S04]  /*2c80*/  LDL.LU R14, [R1+0x10] ;  /* 0x00001000010e7983 */ /* 0x001ea80000300800 */
[----:B--2---:R0:W-:Y:S04]  /*2c90*/  STL [R1+0xa14], R14 ;  /* 0x000a140e01007387 */ /* 0x0041e80000100800 */
[----:B0-----:R-:W2:Y:S04]  /*2ca0*/  LDL.LU R14, [R1+0x14] ;  /* 0x00001400010e7983 */ /* 0x001ea80000300800 */
[----:B--2---:R0:W-:Y:S04]  /*2cb0*/  STL [R1+0xa18], R14 ;  /* 0x000a180e01007387 */ /* 0x0041e80000100800 */
[----:B0-----:R-:W2:Y:S01]  /*2cc0*/  LDL.LU R14, [R1+0x18] ;  /* 0x00001800010e7983 */ /* 0x001ea20000300800 */
[----:B------:R-:W-:-:S02]  /*2cd0*/  @!P3 IMAD.MOV R24, RZ, RZ, -R24 ;  /* 0x000000ffff18b224 */ /* 0x000fc400078e0a18 */
[----:B------:R-:W-:Y:S02]  /*2ce0*/  @!P2 IMAD.MOV R26, RZ, RZ, -R26 ;  /* 0x000000ffff1aa224 */ /* 0x000fe400078e0a1a */
[----:B------:R-:W-:Y:S02]  /*2cf0*/  @!P1 IMAD.MOV R27, RZ, RZ, -R27 ;  /* 0x000000ffff1b9224 */ /* 0x000fe400078e0a1b */
[----:B------:R-:W-:Y:S02]  /*2d00*/  @!P4 IMAD.MOV R28, RZ, RZ, -R28 ;  /* 0x000000ffff1cc224 */ /* 0x000fe400078e0a1c */
[----:B------:R-:W-:Y:S01]  /*2d10*/  @!P0 IMAD.MOV R25, RZ, RZ, -R25 ;  /* 0x000000ffff198224 */ /* 0x000fe200078e0a19 */
[----:B--2---:R0:W-:Y:S02]  /*2d20*/  STL [R1+0xa1c], R14 ;  /* 0x000a1c0e01007387 */ /* 0x0041e40000100800 */
[----:B0-----:R-:W-:-:S04]  /*2d30*/  LOP3.LUT R14, RZ, c[0x0][0x17c], RZ, 0x33, !PT ;  /* 0x00005f00ff0e7a12 */ /* 0x001fc800078e33ff */
[C---:B------:R-:W-:Y:S02]  /*2d40*/  SEL R15, R14.reuse, R15, !P5 ;  /* 0x0000000f0e0f7207 */ /* 0x040fe40006800000 */
[C---:B----4-:R-:W-:Y:S02]  /*2d50*/  SEL R3, R14.reuse, R3, !P5 ;  /* 0x000000030e037207 */ /* 0x050fe40006800000 */
[C---:B---3--:R-:W-:Y:S02]  /*2d60*/  SEL R2, R14.reuse, R2, !P5 ;  /* 0x000000020e027207 */ /* 0x048fe40006800000 */
[C---:B------:R-:W-:Y:S02]  /*2d70*/  SEL R29, R14.reuse, R29, !P5 ;  /* 0x0000001d0e1d7207 */ /* 0x040fe40006800000 */
[C---:B------:R-:W-:Y:S02]  /*2d80*/  SEL R5, R14.reuse, R5, !P5 ;  /* 0x000000050e057207 */ /* 0x040fe40006800000 */
[----:B------:R-:W-:-:S02]  /*2d90*/  SEL R6, R14, R6, !P5 ;  /* 0x000000060e067207 */ /* 0x000fc40006800000 */
[C---:B------:R-:W-:Y:S02]  /*2da0*/  SEL R7, R14.reuse, R7, !P5 ;  /* 0x000000070e077207 */ /* 0x040fe40006800000 */
[C---:B------:R-:W-:Y:S02]  /*2db0*/  SEL R8, R14.reuse, R8, !P5 ;  /* 0x000000080e087207 */ /* 0x040fe40006800000 */
[C---:B------:R-:W-:Y:S02]  /*2dc0*/  SEL R9, R14.reuse, R9, !P5 ;  /* 0x000000090e097207 */ /* 0x040fe40006800000 */
        /* <DEDUP_REMOVED lines=18> */
[----:B------:R-:W-:Y:S02]  /*2ef0*/  SEL R25, R14, R25, !P5 ;  /* 0x000000190e197207 */ /* 0x000fe40006800000 */
[----:B------:R-:W2:Y:S02]  /*2f00*/  LDL.LU R14, [R1+0xa1c] ;  /* 0x000a1c00010e7983 */ /* 0x000ea40000300800 */
[----:B--2---:R-:W-:-:S05]  /*2f10*/  IMAD R14, R14, c[0x0][0x190], RZ ;  /* 0x000064000e0e7a24 */ /* 0x004fca00078e02ff */
[----:B------:R0:W-:Y:S04]  /*2f20*/  STL [R1+0x20], R14 ;  /* 0x0000200e01007387 */ /* 0x0001e80000100800 */
[----:B0-----:R-:W2:Y:S02]  /*2f30*/  LDL.LU R14, [R1+0xa18] ;  /* 0x000a1800010e7983 */ /* 0x001ea40000300800 */
[----:B--2---:R-:W-:-:S05]  /*2f40*/  IMAD R14, R14, c[0x0][0x190], RZ ;  /* 0x000064000e0e7a24 */ /* 0x004fca00078e02ff */
[----:B------:R0:W-:Y:S04]  /*2f50*/  STL [R1+0x24], R14 ;  /* 0x0000240e01007387 */ /* 0x0001e80000100800 */
[----:B0-----:R-:W2:Y:S02]  /*2f60*/  LDL.LU R14, [R1+0xa14] ;  /* 0x000a1400010e7983 */ /* 0x001ea40000300800 */
[----:B--2---:R-:W-:-:S05]  /*2f70*/  IMAD R14, R14, c[0x0][0x190], RZ ;  /* 0x000064000e0e7a24 */ /* 0x004fca00078e02ff */
[----:B------:R0:W-:Y:S04]  /*2f80*/  STL [R1+0x38], R14 ;  /* 0x0000380e01007387 */ /* 0x0001e80000100800 */
[----:B0-----:R-:W2:Y:S01]  /*2f90*/  LDL.LU R14, [R1+0xa10] ;  /* 0x000a1000010e7983 */ /* 0x001ea20000300800 */
[----:B------:R-:W-:Y:S02]  /*2fa0*/  IMAD R15, R15, c[0x0][0x190], RZ ;  /* 0x000064000f0f7a24 */ /* 0x000fe400078e02ff */
[----:B------:R-:W-:Y:S02]  /*2fb0*/  IMAD R3, R3, c[0x0][0x190], RZ ;  /* 0x0000640003037a24 */ /* 0x000fe400078e02ff */
[----:B------:R-:W-:Y:S02]  /*2fc0*/  IMAD R29, R29, c[0x0][0x190], RZ ;  /* 0x000064001d1d7a24 */ /* 0x000fe400078e02ff */
[----:B--2---:R-:W-:-:S05]  /*2fd0*/  IMAD R14, R14, c[0x0][0x190], RZ ;  /* 0x000064000e0e7a24 */ /* 0x004fca00078e02ff */
[----:B------:R0:W-:Y:S04]  /*2fe0*/  STL [R1+0x3c], R14 ;  /* 0x00003c0e01007387 */ /* 0x0001e80000100800 */
[----:B0-----:R-:W2:Y:S04]  /*2ff0*/  LDL.LU R14, [R1+0xa0c] ;  /* 0x000a0c00010e7983 */ /* 0x001ea80000300800 */
[----:B------:R0:W-:Y:S04]  /*3000*/  STL [R1+0x48], R15 ;  /* 0x0000480f01007387 */ /* 0x0001e80000100800 */
[----:B0-----:R-:W2:Y:S04]  /*3010*/  LDL.LU R15, [R1+0xa08] ;  /* 0x000a0800010f7983 */ /* 0x001ea80000300800 */
[----:B------:R0:W-:Y:S02]  /*3020*/  STL [R1+0x4c], R3 ;  /* 0x00004c0301007387 */ /* 0x0001e40000100800 */
[----:B0-----:R-:W-:-:S02]  /*3030*/  IMAD R3, R2, c[0x0][0x190], RZ ;  /* 0x0000640002037a24 */ /* 0x001fc400078e02ff */
[----:B------:R-:W-:-:S03]  /*3040*/  IMAD R2, R5, c[0x0][0x190], RZ ;  /* 0x0000640005027a24 */ /* 0x000fc600078e02ff */
[----:B------:R0:W-:Y:S01]  /*3050*/  STL [R1+0x58], R3 ;  /* 0x0000580301007387 */ /* 0x0001e20000100800 */
[----:B------:R-:W-:-:S03]  /*3060*/  IMAD R5, R7, c[0x0][0x190], RZ ;  /* 0x0000640007057a24 */ /* 0x000fc600078e02ff */
[----:B------:R-:W-:Y:S04]  /*3070*/  STL [R1+0x5c], R29 ;  /* 0x00005c1d01007387 */ /* 0x000fe80000100800 */
[----:B------:R1:W-:Y:S01]  /*3080*/  STL [R1+0x68], R2 ;  /* 0x0000680201007387 */ /* 0x0003e20000100800 */
[----:B0-----:R-:W-:-:S05]  /*3090*/  IMAD R3, R6, c[0x0][0x190], RZ ;  /* 0x0000640006037a24 */ /* 0x001fca00078e02ff */
[----:B------:R0:W-:Y:S01]  /*30a0*/  STL [R1+0x6c], R3 ;  /* 0x00006c0301007387 */ /* 0x0001e20000100800 */
[----:B-1----:R-:W-:-:S03]  /*30b0*/  IMAD R2, R8, c[0x0][0x190], RZ ;  /* 0x0000640008027a24 */ /* 0x002fc600078e02ff */
[----:B------:R1:W-:Y:S04]  /*30c0*/  STL [R1+0x70], R5 ;  /* 0x0000700501007387 */ /* 0x0003e80000100800 */
[----:B------:R3:W-:Y:S01]  /*30d0*/  STL [R1+0x74], R2 ;  /* 0x0000740201007387 */ /* 0x0007e20000100800 */
[----:B0-----:R-:W-:Y:S02]  /*30e0*/  IMAD R3, R9, c[0x0][0x190], RZ ;  /* 0x0000640009037a24 */ /* 0x001fe400078e02ff */
[----:B-1----:R-:W-:-:S03]  /*30f0*/  IMAD R5, R10, c[0x0][0x190], RZ ;  /* 0x000064000a057a24 */ /* 0x002fc600078e02ff */
[----:B------:R0:W-:Y:S01]  /*3100*/  STL [R1+0x80], R3 ;  /* 0x0000800301007387 */ /* 0x0001e20000100800 */
[----:B---3--:R-:W-:-:S03]  /*3110*/  IMAD R2, R11, c[0x0][0x190], RZ ;  /* 0x000064000b027a24 */ /* 0x008fc600078e02ff */
[----:B------:R1:W-:Y:S04]  /*3120*/  STL [R1+0x84], R5 ;  /* 0x0000840501007387 */ /* 0x0003e80000100800 */
[----:B------:R3:W-:Y:S01]  /*3130*/  STL [R1+0x88], R2 ;  /* 0x0000880201007387 */ /* 0x0007e20000100800 */
[----:B0-----:R-:W-:Y:S02]  /*3140*/  IMAD R3, R12, c[0x0][0x190], RZ ;  /* 0x000064000c037a24 */ /* 0x001fe400078e02ff */
[----:B-1----:R-:W-:-:S03]  /*3150*/  IMAD R5, R13, c[0x0][0x190], RZ ;  /* 0x000064000d057a24 */ /* 0x002fc600078e02ff */
[----:B------:R0:W-:Y:S01]  /*3160*/  STL [R1+0x98], R3 ;  /* 0x0000980301007387 */ /* 0x0001e20000100800 */
[----:B---3--:R-:W-:Y:S02]  /*3170*/  IMAD R2, R0, c[0x0][0x190], RZ ;  /* 0x0000640000027a24 */ /* 0x008fe400078e02ff */
[----:B------:R-:W-:Y:S01]  /*3180*/  IMAD R0, R16, c[0x0][0x190], RZ ;  /* 0x0000640010007a24 */ /* 0x000fe200078e02ff */
[----:B------:R-:W-:Y:S01]  /*3190*/  STL [R1+0xa0], R5 ;  /* 0x0000a00501007387 */ /* 0x000fe20000100800 */
[----:B0-----:R-:W-:-:S03]  /*31a0*/  IMAD R3, R4, c[0x0][0x190], RZ ;  /* 0x0000640004037a24 */ /* 0x001fc600078e02ff */
[----:B------:R-:W3:Y:S04]  /*31b0*/  LDL.LU R16, [R1+0x38] ;  /* 0x0000380001107983 */ /* 0x000ee80000300800 */
[----:B------:R-:W-:Y:S04]  /*31c0*/  STL [R1+0xb0], R2 ;  /* 0x0000b00201007387 */ /* 0x000fe80000100800 */
[----:B------:R0:W-:Y:S04]  /*31d0*/  STL [R1+0xc8], R0 ;  /* 0x0000c80001007387 */ /* 0x0001e80000100800 */
[----:B------:R-:W-:Y:S04]  /*31e0*/  STL [R1+0xb8], R3 ;  /* 0x0000b80301007387 */ /* 0x000fe80000100800 */
[----:B------:R1:W-:Y:S01]  /*31f0*/  STL.64 [R1+0x9f0], R2 ;  /* 0x0009f00201007387 */ /* 0x0003e20000100a00 */
[----:B0-----:R-:W-:-:S05]  /*3200*/  IMAD R0, R17, c[0x0][0x190], RZ ;  /* 0x0000640011007a24 */ /* 0x001fca00078e02ff */
[----:B------:R0:W-:Y:S04]  /*3210*/  STL [R1+0xd0], R0 ;  /* 0x0000d00001007387 */ /* 0x0001e80000100800 */
[----:B------:R-:W4:Y:S01]  /*3220*/  LDL.LU R17, [R1+0x24] ;  /* 0x0000240001117983 */ /* 0x000f220000300800 */
[----:B-1----:R-:W-:-:S03]  /*3230*/  IMAD R2, R18, c[0x0][0x190], RZ ;  /* 0x0000640012027a24 */ /* 0x002fc600078e02ff */
[----:B------:R-:W2:Y:S01]  /*3240*/  LDL.LU R18, [R1+0x3c] ;  /* 0x00003c0001127983 */ /* 0x000ea20000300800 */
[----:B0-----:R-:W-:-:S03]  /*3250*/  IMAD R0, R19, c[0x0][0x190], RZ ;  /* 0x0000640013007a24 */ /* 0x001fc600078e02ff */
[----:B------:R0:W-:Y:S04]  /*3260*/  STL [R1+0xe0], R2 ;  /* 0x0000e00201007387 */ /* 0x0001e80000100800 */
[----:B------:R-:W2:Y:S01]  /*3270*/  LDL.LU R19, [R1+0x20] ;  /* 0x0000200001137983 */ /* 0x000ea20000300800 */
[----:B0-----:R-:W-:-:S03]  /*3280*/  IMAD R2, R20, c[0x0][0x190], RZ ;  /* 0x0000640014027a24 */ /* 0x001fc600078e02ff */
[----:B------:R0:W-:Y:S04]  /*3290*/  STL [R1+0xf0], R0 ;  /* 0x0000f00001007387 */ /* 0x0001e80000100800 */
[----:B------:R-:W3:Y:S04]  /*32a0*/  LDL.LU R20, [R1+0x48] ;  /* 0x0000480001147983 */ /* 0x000ee80000300800 */
[----:B------:R1:W-:Y:S01]  /*32b0*/  STL [R1+0xf8], R2 ;  /* 0x0000f80201007387 */ /* 0x0003e20000100800 */
[----:B0-----:R-:W-:Y:S02]  /*32c0*/  IMAD R0, R21, c[0x0][0x190], RZ ;  /* 0x0000640015007a24 */ /* 0x001fe400078e02ff */
[----:B-1----:R-:W-:-:S02]  /*32d0*/  IMAD R2, R22, c[0x0][0x190], RZ ;  /* 0x0000640016027a24 */ /* 0x002fc400078e02ff */
[----:B------:R-:W3:Y:S04]  /*32e0*/  LDL.LU R22, [R1+0x4c] ;  /* 0x00004c0001167983 */ /* 0x000ee80000300800 */
[----:B------:R0:W-:Y:S04]  /*32f0*/  STL [R1+0x108], R0 ;  /* 0x0001080001007387 */ /* 0x0001e80000100800 */
[----:B------:R1:W-:Y:S01]  /*3300*/  STL [R1+0x110], R2 ;  /* 0x0001100201007387 */ /* 0x0003e20000100800 */
[----:B0-----:R-:W-:Y:S02]  /*3310*/  IMAD R0, R23, c[0x0][0x190], RZ ;  /* 0x0000640017007a24 */ /* 0x001fe400078e02ff */
[----:B-1----:R-:W-:-:S02]  /*3320*/  IMAD R2, R24, c[0x0][0x190], RZ ;  /* 0x0000640018027a24 */ /* 0x002fc400078e02ff */
[----:B------:R-:W3:Y:S04]  /*3330*/  LDL.LU R24, [R1+0x58] ;  /* 0x0000580001187983 */ /* 0x000ee80000300800 */
[----:B------:R0:W-:Y:S04]  /*3340*/  STL [R1+0x28], R0 ;  /* 0x0000280001007387 */ /* 0x0001e80000100800 */
[----:B------:R1:W-:Y:S01]  /*3350*/  STL [R1+0x14], R2 ;  /* 0x0000140201007387 */ /* 0x0003e20000100800 */
[----:B------:R-:W-:Y:S02]  /*3360*/  IMAD R4, R28, c[0x0][0x190], RZ ;  /* 0x000064001c047a24 */ /* 0x000fe400078e02ff */
[----:B0-----:R-:W-:-:S02]  /*3370*/  IMAD R0, R26, c[0x0][0x190], RZ ;  /* 0x000064001a007a24 */ /* 0x001fc400078e02ff */
[----:B-1----:R-:W-:-:S03]  /*3380*/  IMAD R2, R27, c[0x0][0x190], RZ ;  /* 0x000064001b027a24 */ /* 0x002fc600078e02ff */
[----:B------:R0:W-:Y:S04]  /*3390*/  STL [R1+0x10], R0 ;  /* 0x0000100001007387 */ /* 0x0001e80000100800 */
[----:B------:R2:W-:Y:S04]  /*33a0*/  STL [R1+0xc], R2 ;  /* 0x00000c0201007387 */ /* 0x0005e80000100800 */
[----:B------:R-:W-:Y:S01]  /*33b0*/  STL [R1+0x8], R4 ;  /* 0x0000080401007387 */ /* 0x000fe20000100800 */
[----:B0-----:R-:W-:-:S03]  /*33c0*/  IMAD R0, R25, c[0x0][0x190], RZ ;  /* 0x0000640019007a24 */ /* 0x001fc600078e02ff */
[----:B------:R-:W3:Y:S04]  /*33d0*/  LDL R25, [R1+0x70] ;  /* 0x0000700001197983 */ /* 0x000ee80000100800 */
[----:B------:R-:W3:Y:S01]  /*33e0*/  LDL R27, [R1+0x74] ;  /* 0x00007400011b7983 */ /* 0x000ee20000100800 */
[----:B--2---:R-:W-:-:S05]  /*33f0*/  IMAD.WIDE R2, R19, 0x2, R14 ;  /* 0x0000000213027825 */ /* 0x004fca00078e020e */
[----:B------:R0:W-:Y:S04]  /*3400*/  STL.64 [R1], R2 ;  /* 0x0000000201007387 */ /* 0x0001e80000100a00 */
[----:B0-----:R-:W2:Y:S04]  /*3410*/  LDL R3, [R1+0x84] ;  /* 0x0000840001037983 */ /* 0x001ea80000100800 */
[----:B------:R-:W3:Y:S04]  /*3420*/  LDL R2, [R1+0x80] ;  /* 0x0000800001027983 */ /* 0x000ee80000100800 */
[----:B--2---:R0:W-:Y:S04]  /*3430*/  STL [R1+0x9f8], R3 ;  /* 0x0009f80301007387 */ /* 0x0041e80000100800 */
[----:B0-----:R-:W2:Y:S04]  /*3440*/  LDL R3, [R1+0x6c] ;  /* 0x00006c0001037983 */ /* 0x001ea80000100800 */
[----:B---3--:R0:W-:Y:S04]  /*3450*/  STL [R1+0x9fc], R2 ;  /* 0x0009fc0201007387 */ /* 0x0081e80000100800 */
[----:B0-----:R-:W3:Y:S01]  /*3460*/  LDL R2, [R1+0x68] ;  /* 0x0000680001027983 */ /* 0x001ee20000100800 */
[----:B----4-:R-:W-:-:S03]  /*3470*/  IMAD.WIDE R28, R17, 0x2, R14 ;  /* 0x00000002111c7825 */ /* 0x010fc600078e020e */
[----:B--2---:R0:W-:Y:S04]  /*3480*/  STL [R1+0xa00], R3 ;  /* 0x000a000301007387 */ /* 0x0041e80000100800 */
[----:B0-----:R-:W2:Y:S01]  /*3490*/  LDL R3, [R1+0x5c] ;  /* 0x00005c0001037983 */ /* 0x001ea20000100800 */
[----:B------:R-:W-:-:S03]  /*34a0*/  IMAD.WIDE R4, R16, 0x2, R14 ;  /* 0x0000000210047825 */ /* 0x000fc600078e020e */
[----:B---3--:R-:W-:Y:S01]  /*34b0*/  STL [R1+0xa04], R2 ;  /* 0x000a040201007387 */ /* 0x008fe20000100800 */
[----:B------:R-:W-:-:S03]  /*34c0*/  IMAD.WIDE R6, R18, 0x2, R14 ;  /* 0x0000000212067825 */ /* 0x000fc600078e020e */
[----:B------:R-:W3:Y:S04]  /*34d0*/  LDL R26, [R1+0x88] ;  /* 0x00008800011a7983 */ /* 0x000ee80000100800 */
[----:B------:R-:W4:Y:S04]  /*34e0*/  LDL R23, [R1+0x98] ;  /* 0x0000980001177983 */ /* 0x000f280000100800 */
[----:B------:R-:W3:Y:S04]  /*34f0*/  LDL R21, [R1+0xa0] ;  /* 0x0000a00001157983 */ /* 0x000ee80000100800 */
[----:B------:R0:W-:Y:S01]  /*3500*/  STL.64 [R1+0x980], R28 ;  /* 0x0009801c01007387 */ /* 0x0001e20000100a00 */
[----:B------:R-:W-:-:S04]  /*3510*/  IMAD.WIDE R8, R20, 0x2, R14 ;  /* 0x0000000214087825 */ /* 0x000fc800078e020e */
[--C-:B------:R-:W-:Y:S01]  /*3520*/  IMAD.WIDE R10, R22, 0x2, R14.reuse ;  /* 0x00000002160a7825 */ /* 0x100fe200078e020e */
[----:B0-----:R-:W3:Y:S04]  /*3530*/  LDL.LU R28, [R1+0xc] ;  /* 0x00000c00011c7983 */ /* 0x001ee80000300800 */
[----:B------:R-:W3:Y:S04]  /*3540*/  LDL.LU R29, [R1+0x8] ;  /* 0x00000800011d7983 */ /* 0x000ee80000300800 */
[----:B------:R0:W-:Y:S01]  /*3550*/  STL.64 [R1+0x988], R4 ;  /* 0x0009880401007387 */ /* 0x0001e20000100a00 */
[----:B------:R-:W-:-:S03]  /*3560*/  IMAD.WIDE R12, R24, 0x2, R14 ;  /* 0x00000002180c7825 */ /* 0x000fc600078e020e */
[----:B0-----:R-:W3:Y:S04]  /*3570*/  LDL.LU R4, [R1+0x14] ;  /* 0x0000140001047983 */ /* 0x001ee80000300800 */
[----:B------:R-:W3:Y:S04]  /*3580*/  LDL.LU R5, [R1+0x10] ;  /* 0x0000100001057983 */ /* 0x000ee80000300800 */
[----:B------:R0:W-:Y:S04]  /*3590*/  STL.64 [R1+0x990], R6 ;  /* 0x0009900601007387 */ /* 0x0001e80000100a00 */
        /* <DEDUP_REMOVED lines=10> */
[----:B------:R-:W3:Y:S01]  /*3640*/  LDL.LU R13, [R1+0xd0] ;  /* 0x0000d000010d7983 */ /* 0x000ee20000300800 */
[----:B--2---:R-:W-:-:S05]  /*3650*/  IMAD.WIDE R2, R3, 0x2, R14 ;  /* 0x0000000203027825 */ /* 0x004fca00078e020e */
[----:B------:R0:W-:Y:S04]  /*3660*/  STL.64 [R1+0x18], R2 ;  /* 0x0000180201007387 */ /* 0x0001e80000100a00 */
[----:B0-----:R-:W2:Y:S02]  /*3670*/  LDL.LU R2, [R1+0xa04] ;  /* 0x000a040001027983 */ /* 0x001ea40000300800 */
[----:B--2---:R-:W-:-:S05]  /*3680*/  IMAD.WIDE R2, R2, 0x2, R14 ;  /* 0x0000000202027825 */ /* 0x004fca00078e020e */
[----:B------:R0:W-:Y:S04]  /*3690*/  STL.64 [R1+0x30], R2 ;  /* 0x0000300201007387 */ /* 0x0001e80000100a00 */
[----:B0-----:R-:W2:Y:S02]  /*36a0*/  LDL.LU R3, [R1+0xa00] ;  /* 0x000a000001037983 */ /* 0x001ea40000300800 */
[----:B--2---:R-:W-:-:S05]  /*36b0*/  IMAD.WIDE R2, R3, 0x2, R14 ;  /* 0x0000000203027825 */ /* 0x004fca00078e020e */
[----:B------:R0:W-:Y:S02]  /*36c0*/  STL.64 [R1+0x40], R2 ;  /* 0x0000400201007387 */ /* 0x0001e40000100a00 */
[----:B0-----:R-:W-:-:S05]  /*36d0*/  IMAD.WIDE R2, R25, 0x2, R14 ;  /* 0x0000000219027825 */ /* 0x001fca00078e020e */
[----:B------:R0:W-:Y:S02]  /*36e0*/  STL.64 [R1+0x50], R2 ;  /* 0x0000500201007387 */ /* 0x0001e40000100a00 */
[----:B0-----:R-:W-:-:S05]  /*36f0*/  IMAD.WIDE R2, R27, 0x2, R14 ;  /* 0x000000021b027825 */ /* 0x001fca00078e020e */
[----:B------:R0:W-:Y:S04]  /*3700*/  STL.64 [R1+0x60], R2 ;  /* 0x0000600201007387 */ /* 0x0001e80000100a00 */
[----:B0-----:R-:W2:Y:S02]  /*3710*/  LDL.LU R2, [R1+0x9fc] ;  /* 0x0009fc0001027983 */ /* 0x001ea40000300800 */
[----:B--2---:R-:W-:-:S05]  /*3720*/  IMAD.WIDE R2, R2, 0x2, R14 ;  /* 0x0000000202027825 */ /* 0x004fca00078e020e */
[----:B------:R0:W-:Y:S04]  /*3730*/  STL.64 [R1+0x78], R2 ;  /* 0x0000780201007387 */ /* 0x0001e80000100a00 */
[----:B0-----:R-:W2:Y:S01]  /*3740*/  LDL.LU R3, [R1+0x9f8] ;  /* 0x0009f80001037983 */ /* 0x001ea20000300800 */
[----:B---3--:R-:W-:-:S04]  /*3750*/  IMAD.WIDE R26, R26, 0x2, R14 ;  /* 0x000000021a1a7825 */ /* 0x008fc800078e020e */
[----:B--2---:R-:W-:-:S05]  /*3760*/  IMAD.WIDE R2, R3, 0x2, R14 ;  /* 0x0000000203027825 */ /* 0x004fca00078e020e */
[----:B------:R0:W-:Y:S04]  /*3770*/  STL.64 [R1+0x90], R2 ;  /* 0x0000900201007387 */ /* 0x0001e80000100a00 */
[----:B0-----:R-:W2:Y:S04]  /*3780*/  LDL.LU.64 R2, [R1+0x9f0] ;  /* 0x0009f00001027983 */ /* 0x001ea80000300a00 */
[----:B------:R4:W-:Y:S02]  /*3790*/  STL.64 [R1+0xa8], R26 ;  /* 0x0000a81a01007387 */ /* 0x0009e40000100a00 */
[----:B----4-:R-:W-:-:S05]  /*37a0*/  IMAD.WIDE R26, R23, 0x2, R14 ;  /* 0x00000002171a7825 */ /* 0x010fca00078e020e */
[----:B------:R0:W-:Y:S02]  /*37b0*/  STL.64 [R1+0xc0], R26 ;  /* 0x0000c01a01007387 */ /* 0x0001e40000100a00 */
[----:B0-----:R-:W-:-:S05]  /*37c0*/  IMAD.WIDE R26, R21, 0x2, R14 ;  /* 0x00000002151a7825 */ /* 0x001fca00078e020e */
[----:B------:R2:W-:Y:S02]  /*37d0*/  STL.64 [R1+0xd8], R26 ;  /* 0x0000d81a01007387 */ /* 0x0005e40000100a00 */
[--C-:B--2---:R-:W-:Y:S02]  /*37e0*/  IMAD.WIDE R26, R2, 0x2, R14.reuse ;  /* 0x00000002021a7825 */ /* 0x104fe400078e020e */
[----:B------:R-:W2:Y:S04]  /*37f0*/  LDL.LU R2, [R1+0x9e8] ;  /* 0x0009e80001027983 */ /* 0x000ea80000300800 */
[----:B------:R0:W-:Y:S02]  /*3800*/  STL.64 [R1+0xe8], R26 ;  /* 0x0000e81a01007387 */ /* 0x0001e40000100a00 */
[----:B0-----:R-:W-:-:S02]  /*3810*/  IMAD.WIDE R26, R3, 0x2, R14 ;  /* 0x00000002031a7825 */ /* 0x001fc400078e020e */
[----:B------:R-:W2:Y:S04]  /*3820*/  LDL.LU R3, [R1+0x9e4] ;  /* 0x0009e40001037983 */ /* 0x000ea80000300800 */
[----:B------:R0:W-:Y:S02]  /*3830*/  STL.64 [R1+0x100], R26 ;  /* 0x0001001a01007387 */ /* 0x0001e40000100a00 */
[----:B0-----:R-:W-:-:S05]  /*3840*/  IMAD.WIDE R26, R12, 0x2, R14 ;  /* 0x000000020c1a7825 */ /* 0x001fca00078e020e */
[----:B------:R0:W-:Y:S04]  /*3850*/  STL.64 [R1+0x118], R26 ;  /* 0x0001181a01007387 */ /* 0x0001e80000100a00 */
[----:B------:R1:W-:Y:S01]  /*3860*/  STL [R1+0x9b0], R13 ;  /* 0x0009b00d01007387 */ /* 0x0003e20000100800 */
[----:B0-----:R-:W-:-:S03]  /*3870*/  IMAD.WIDE R26, R13, 0x2, R14 ;  /* 0x000000020d1a7825 */ /* 0x001fc600078e020e */
[----:B-1----:R-:W3:Y:S04]  /*3880*/  LDL.LU R13, [R1+0xb8] ;  /* 0x0000b800010d7983 */ /* 0x002ee80000300800 */
[----:B------:R-:W-:Y:S04]  /*3890*/  STL.64 [R1+0x128], R26 ;  /* 0x0001281a01007387 */ /* 0x000fe80000100a00 */
[----:B------:R0:W-:Y:S04]  /*38a0*/  STL [R1+0x9b4], R12 ;  /* 0x0009b40c01007387 */ /* 0x0001e80000100800 */
[----:B0-----:R-:W4:Y:S04]  /*38b0*/  LDL.LU R12, [R1+0xb0] ;  /* 0x0000b000010c7983 */ /* 0x001f280000300800 */
[----:B---3--:R0:W-:Y:S04]  /*38c0*/  STL [R1+0x9b8], R13 ;  /* 0x0009b80d01007387 */ /* 0x0081e80000100800 */
[----:B0-----:R-:W3:Y:S04]  /*38d0*/  LDL.LU R13, [R1+0xa0] ;  /* 0x0000a000010d7983 */ /* 0x001ee80000300800 */
[----:B----4-:R0:W-:Y:S04]  /*38e0*/  STL [R1+0x9bc], R12 ;  /* 0x0009bc0c01007387 */ /* 0x0101e80000100800 */
        /* <DEDUP_REMOVED lines=16> */
[----:B0-----:R-:W2:Y:S01]  /*39f0*/  LDL.LU R12, [R1+0x5c] ;  /* 0x00005c00010c7983 */ /* 0x001ea20000300800 */
[----:B------:R-:W-:-:S03]  /*3a00*/  IMAD.WIDE R26, R10, 0x2, R14 ;  /* 0x000000020a1a7825 */ /* 0x000fc600078e020e */
[----:B---3--:R-:W-:Y:S04]  /*3a10*/  STL [R1+0x9e0], R13 ;  /* 0x0009e00d01007387 */ /* 0x008fe80000100800 */
[----:B------:R0:W-:Y:S02]  /*3a20*/  STL.64 [R1+0x140], R26 ;  /* 0x0001401a01007387 */ /* 0x0001e40000100a00 */
[----:B0-----:R-:W-:-:S05]  /*3a30*/  IMAD.WIDE R26, R11, 0x2, R14 ;  /* 0x000000020b1a7825 */ /* 0x001fca00078e020e */
        /* <DEDUP_REMOVED lines=12> */
[----:B------:R0:W-:Y:S01]  /*3b00*/  STL.64 [R1+0x188], R26 ;  /* 0x0001881a01007387 */ /* 0x0001e20000100a00 */
[----:B--2---:R-:W-:-:S04]  /*3b10*/  IMAD.WIDE R12, R12, 0x2, R2 ;  /* 0x000000020c0c7825 */ /* 0x004fc800078e0202 */
[----:B0-----:R-:W-:-:S05]  /*3b20*/  IMAD.WIDE R26, R28, 0x2, R14 ;  /* 0x000000021c1a7825 */ /* 0x001fca00078e020e */
[----:B------:R0:W-:Y:S02]  /*3b30*/  STL.64 [R1+0x190], R26 ;  /* 0x0001901a01007387 */ /* 0x0001e40000100a00 */
[----:B0-----:R-:W-:-:S04]  /*3b40*/  IMAD.WIDE R26, R29, 0x2, R14 ;  /* 0x000000021d1a7825 */ /* 0x001fc800078e020e */
[----:B------:R-:W-:Y:S01]  /*3b50*/  IMAD.WIDE R14, R0, 0x2, R14 ;  /* 0x00000002000e7825 */ /* 0x000fe200078e020e */
[----:B------:R-:W-:Y:S04]  /*3b60*/  STL.64 [R1+0x198], R26 ;  /* 0x0001981a01007387 */ /* 0x000fe80000100a00 */
[----:B------:R-:W-:Y:S04]  /*3b70*/  STL.64 [R1+0x1a0], R14 ;  /* 0x0001a00e01007387 */ /* 0x000fe80000100a00 */
[----:B------:R0:W-:Y:S04]  /*3b80*/  STL.64 [R1+0x20], R12 ;  /* 0x0000200c01007387 */ /* 0x0001e80000100a00 */
[----:B0-----:R-:W2:Y:S02]  /*3b90*/  LDL.LU R13, [R1+0x9e0] ;  /* 0x0009e000010d7983 */ /* 0x001ea40000300800 */
[----:B--2---:R-:W-:-:S05]  /*3ba0*/  IMAD.WIDE R12, R13, 0x2, R2 ;  /* 0x000000020d0c7825 */ /* 0x004fca00078e0202 */
        /* <DEDUP_REMOVED lines=34> */
[----:B0-----:R-:W2:Y:S01]  /*3dd0*/  LDL.LU R13, [R1+0x9b0] ;  /* 0x0009b000010d7983 */ /* 0x001ea20000300800 */
[----:B------:R-:W-:-:S04]  /*3de0*/  IMAD.WIDE R26, R19, 0x2, R2 ;  /* 0x00000002131a7825 */ /* 0x000fc800078e0202 */
[----:B------:R-:W-:-:S04]  /*3df0*/  IMAD.WIDE R14, R17, 0x2, R2 ;  /* 0x00000002110e7825 */ /* 0x000fc800078e0202 */
[----:B------:R-:W-:-:S04]  /*3e00*/  IMAD.WIDE R16, R16, 0x2, R2 ;  /* 0x0000000210107825 */ /* 0x000fc800078e0202 */
[----:B------:R-:W-:-:S04]  /*3e10*/  IMAD.WIDE R18, R18, 0x2, R2 ;  /* 0x0000000212127825 */ /* 0x000fc800078e0202 */
[----:B------:R-:W-:-:S04]  /*3e20*/  IMAD.WIDE R20, R20, 0x2, R2 ;  /* 0x0000000214147825 */ /* 0x000fc800078e0202 */
[----:B------:R-:W-:-:S04]  /*3e30*/  IMAD.WIDE R22, R22, 0x2, R2 ;  /* 0x0000000216167825 */ /* 0x000fc800078e0202 */
[----:B------:R-:W-:-:S04]  /*3e40*/  IMAD.WIDE R24, R24, 0x2, R2 ;  /* 0x0000000218187825 */ /* 0x000fc800078e0202 */
[----:B--2---:R-:W-:-:S05]  /*3e50*/  IMAD.WIDE R12, R13, 0x2, R2 ;  /* 0x000000020d0c7825 */ /* 0x004fca00078e0202 */
[----:B------:R0:W-:Y:S02]  /*3e60*/  STL.64 [R1+0xd0], R12 ;  /* 0x0000d00c01007387 */ /* 0x0001e40000100a00 */
[----:B0-----:R-:W-:-:S04]  /*3e70*/  IMAD.WIDE R12, R10, 0x2, R2 ;  /* 0x000000020a0c7825 */ /* 0x001fc800078e0202 */
[--C-:B------:R-:W-:Y:S01]  /*3e80*/  IMAD.WIDE R10, R11, 0x2, R2.reuse ;  /* 0x000000020b0a7825 */ /* 0x100fe200078e0202 */
[----:B------:R0:W-:Y:S04]  /*3e90*/  STL.64 [R1+0xe0], R12 ;  /* 0x0000e00c01007387 */ /* 0x0001e80000100a00 */
[----:B0-----:R-:W2:Y:S04]  /*3ea0*/  LDL.LU.64 R12, [R1+0x9a8] ;  /* 0x0009a800010c7983 */ /* 0x001ea80000300a00 */
[----:B------:R0:W-:Y:S02]  /*3eb0*/  STL.64 [R1+0xf0], R10 ;  /* 0x0000f00a01007387 */ /* 0x0001e40000100a00 */
[----:B0-----:R-:W-:-:S04]  /*3ec0*/  IMAD.WIDE R10, R8, 0x2, R2 ;  /* 0x00000002080a7825 */ /* 0x001fc800078e0202 */
[--C-:B------:R-:W-:Y:S01]  /*3ed0*/  IMAD.WIDE R8, R9, 0x2, R2.reuse ;  /* 0x0000000209087825 */ /* 0x100fe200078e0202 */
[----:B------:R0:W-:Y:S04]  /*3ee0*/  STL.64 [R1+0xf8], R10 ;  /* 0x0000f80a01007387 */ /* 0x0001e80000100a00 */
[----:B0-----:R-:W3:Y:S04]  /*3ef0*/  LDL.LU.64 R10, [R1+0x9a0] ;  /* 0x0009a000010a7983 */ /* 0x001ee80000300a00 */
[----:B------:R0:W-:Y:S02]  /*3f00*/  STL.64 [R1+0x108], R8 ;  /* 0x0001080801007387 */ /* 0x0001e40000100a00 */
[----:B0-----:R-:W-:-:S04]  /*3f10*/  IMAD.WIDE R8, R6, 0x2, R2 ;  /* 0x0000000206087825 */ /* 0x001fc800078e0202 */
[--C-:B------:R-:W-:Y:S01]  /*3f20*/  IMAD.WIDE R6, R7, 0x2, R2.reuse ;  /* 0x0000000207067825 */ /* 0x100fe200078e0202 */
[----:B------:R0:W-:Y:S04]  /*3f30*/  STL.64 [R1+0x110], R8 ;  /* 0x0001100801007387 */ /* 0x0001e80000100a00 */
[----:B0-----:R-:W4:Y:S04]  /*3f40*/  LDL.LU.64 R8, [R1+0x998] ;  /* 0x0009980001087983 */ /* 0x001f280000300a00 */
        /* <DEDUP_REMOVED lines=8> */
[----:B------:R0:W-:Y:S03]  /*3fd0*/  STL.64 [R1+0x150], R4 ;  /* 0x0001500401007387 */ /* 0x0001e60000100a00 */
[----:B------:R-:W-:Y:S01]  /*3fe0*/  IMAD.WIDE R2, R0, 0x2, R2 ;  /* 0x0000000200027825 */ /* 0x000fe200078e0202 */
[----:B0-----:R-:W2:Y:S04]  /*3ff0*/  LDL.LU.64 R4, [R1+0x988] ;  /* 0x0009880001047983 */ /* 0x001ea80000300a00 */
[----:B------:R0:W-:Y:S04]  /*4000*/  STL.64 [R1+0x8], R28 ;  /* 0x0000081c01007387 */ /* 0x0001e80000100a00 */
[----:B0-----:R-:W2:Y:S04]  /*4010*/  LDL.LU.64 R28, [R1+0x980] ;  /* 0x00098000011c7983 */ /* 0x001ea80000300a00 */
[----:B------:R-:W-:Y:S04]  /*4020*/  STL [R1+0x964], R3 ;  /* 0x0009640301007387 */ /* 0x000fe80000100800 */
[----:B------:R0:W-:Y:S04]  /*4030*/  STL [R1+0x968], R2 ;  /* 0x0009680201007387 */ /* 0x0001e80000100800 */
[----:B0-----:R-:W2:Y:S02]  /*4040*/  LDL.LU.64 R2, [R1] ;  /* 0x0000000001027983 */ /* 0x001ea40000300a00 */
[----:B--2---:R-:W-:-:S02]  /*4050*/  IMAD.MOV.U32 R0, RZ, RZ, R3 ;  /* 0x000000ffff007224 */ /* 0x004fc400078e0003 */
[----:B------:R-:W-:Y:S04]  /*4060*/  STL [R1+0x8a8], R2 ;  /* 0x0008a80201007387 */ /* 0x000fe80000100800 */
[----:B------:R-:W-:Y:S04]  /*4070*/  STL [R1+0x8a4], R26 ;  /* 0x0008a41a01007387 */ /* 0x000fe80000100800 */
[----:B------:R-:W-:Y:S04]  /*4080*/  STL [R1+0x8a0], R0 ;  /* 0x0008a00001007387 */ /* 0x000fe80000100800 */
[----:B------:R0:W-:Y:S04]  /*4090*/  STL [R1+0x898], R27 ;  /* 0x0008981b01007387 */ /* 0x0001e80000100800 */
[----:B------:R-:W-:Y:S04]  /*40a0*/  STL [R1+0x89c], R28 ;  /* 0x00089c1c01007387 */ /* 0x000fe80000100800 */
[----:B------:R-:W-:Y:S04]  /*40b0*/  STL [R1+0x890], R29 ;  /* 0x0008901d01007387 */ /* 0x000fe80000100800 */
[----:B------:R-:W-:Y:S04]  /*40c0*/  STL [R1+0x894], R14 ;  /* 0x0008940e01007387 */ /* 0x000fe80000100800 */
[----:B0-----:R-:W2:Y:S04]  /*40d0*/  LDL.LU.64 R26, [R1+0x18] ;  /* 0x00001800011a7983 */ /* 0x001ea80000300a00 */
[----:B------:R-:W-:Y:S04]  /*40e0*/  STL [R1+0x888], R15 ;  /* 0x0008880f01007387 */ /* 0x000fe80000100800 */
[----:B------:R-:W-:Y:S04]  /*40f0*/  STL [R1+0x88c], R4 ;  /* 0x00088c0401007387 */ /* 0x000fe80000100800 */
[----:B------:R-:W2:Y:S04]  /*4100*/  LDL.LU.64 R2, [R1+0x20] ;  /* 0x0000200001027983 */ /* 0x000ea80000300a00 */
[----:B------:R-:W-:Y:S04]  /*4110*/  STL [R1+0x880], R5 ;  /* 0x0008800501007387 */ /* 0x000fe80000100800 */
[----:B------:R-:W-:Y:S04]  /*4120*/  STL [R1+0x884], R16 ;  /* 0x0008841001007387 */ /* 0x000fe80000100800 */
[----:B------:R-:W-:Y:S04]  /*4130*/  STL [R1+0x878], R17 ;  /* 0x0008781101007387 */ /* 0x000fe80000100800 */
[----:B------:R-:W-:Y:S04]  /*4140*/  STL [R1+0x87c], R6 ;  /* 0x00087c0601007387 */ /* 0x000fe80000100800 */
[----:B------:R-:W-:Y:S04]  /*4150*/  STL [R1+0x870], R7 ;  /* 0x0008700701007387 */ /* 0x000fe80000100800 */
[----:B------:R-:W-:Y:S04]  /*4160*/  STL [R1+0x874], R18 ;  /* 0x0008741201007387 */ /* 0x000fe80000100800 */
[----:B------:R0:W-:Y:S04]  /*4170*/  STL [R1+0x868], R19 ;  /* 0x0008681301007387 */ /* 0x0001e80000100800 */
[----:B0-----:R-:W2:Y:S04]  /*4180*/  LDL.LU.64 R18, [R1+0x30] ;  /* 0x0000300001127983 */ /* 0x001ea80000300a00 */
[----:B----4-:R-:W-:Y:S04]  /*4190*/  STL [R1+0x86c], R8 ;  /* 0x00086c0801007387 */ /* 0x010fe80000100800 */
[----:B------:R-:W4:Y:S04]  /*41a0*/  LDL.LU.64 R6, [R1+0x48] ;  /* 0x0000480001067983 */ /* 0x000f280000300a00 */
[----:B------:R-:W-:Y:S04]  /*41b0*/  STL [R1+0x860], R9 ;  /* 0x0008600901007387 */ /* 0x000fe80000100800 */
[----:B------:R-:W-:Y:S04]  /*41c0*/  STL [R1+0x864], R20 ;  /* 0x0008641401007387 */ /* 0x000fe80000100800 */
[----:B------:R0:W-:Y:S04]  /*41d0*/  STL [R1+0x858], R21 ;  /* 0x0008581501007387 */ /* 0x0001e80000100800 */
[----:B0-----:R-:W4:Y:S04]  /*41e0*/  LDL.LU.64 R20, [R1+0x40] ;  /* 0x0000400001147983 */ /* 0x001f280000300a00 */
[----:B------:R-:W4:Y:S04]  /*41f0*/  LDL.LU.64 R16, [R1+0x50] ;  /* 0x0000500001107983 */ /* 0x000f280000300a00 */
[----:B---3--:R-:W-:Y:S04]  /*4200*/  STL [R1+0x85c], R10 ;  /* 0x00085c0a01007387 */ /* 0x008fe80000100800 */
[----:B------:R0:W-:Y:S04]  /*4210*/  STL [R1+0x850], R11 ;  /* 0x0008500b01007387 */ /* 0x0001e80000100800 */
[----:B0-----:R-:W3:Y:S04]  /*4220*/  LDL.LU.64 R10, [R1+0x38] ;  /* 0x00003800010a7983 */ /* 0x001ee80000300a00 */
[----:B------:R-:W4:Y:S04]  /*4230*/  LDL.LU.64 R4, [R1+0x58] ;  /* 0x0000580001047983 */ /* 0x000f280000300a00 */
[----:B------:R-:W-:Y:S04]  /*4240*/  STL [R1+0x854], R22 ;  /* 0x0008541601007387 */ /* 0x000fe80000100800 */
[----:B------:R-:W-:Y:S04]  /*4250*/  STL [R1+0x848], R23 ;  /* 0x0008481701007387 */ /* 0x000fe80000100800 */
[----:B------:R-:W4:Y:S04]  /*4260*/  LDL.LU.64 R14, [R1+0x60] ;  /* 0x00006000010e7983 */ /* 0x000f280000300a00 */
[----:B------:R-:W-:Y:S04]  /*4270*/  STL [R1+0x84c], R12 ;  /* 0x00084c0c01007387 */ /* 0x000fe80000100800 */
[----:B------:R-:W-:Y:S04]  /*4280*/  STL [R1+0x840], R13 ;  /* 0x0008400d01007387 */ /* 0x000fe80000100800 */
[----:B------:R-:W4:Y:S04]  /*4290*/  LDL.LU.64 R8, [R1+0x68] ;  /* 0x0000680001087983 */ /* 0x000f280000300a00 */
[----:B------:R-:W-:Y:S04]  /*42a0*/  STL [R1+0x844], R24 ;  /* 0x0008441801007387 */ /* 0x000fe80000100800 */
[----:B------:R-:W-:Y:S04]  /*42b0*/  STL [R1+0x2b4], R25 ;  /* 0x0002b41901007387 */ /* 0x000fe80000100800 */
[----:B--2---:R0:W-:Y:S01]  /*42c0*/  STL [R1+0x2bc], R26 ;  /* 0x0002bc1a01007387 */ /* 0x0041e20000100800 */
[----:B------:R-:W-:-:S03]  /*42d0*/  IMAD.MOV.U32 R0, RZ, RZ, R27 ;  /* 0x000000ffff007224 */ /* 0x000fc600078e001b */
[----:B------:R-:W2:Y:S04]  /*42e0*/  LDL.LU.64 R28, [R1+0x78] ;  /* 0x00007800011c7983 */ /* 0x000ea80000300a00 */
[----:B------:R-:W-:Y:S04]  /*42f0*/  STL [R1+0x2c4], R2 ;  /* 0x0002c40201007387 */ /* 0x000fe80000100800 */
[----:B------:R1:W-:Y:S04]  /*4300*/  STL [R1+0x2b8], R0 ;  /* 0x0002b80001007387 */ /* 0x0003e80000100800 */
[----:B0-----:R-:W2:Y:S01]  /*4310*/  LDL.LU.64 R26, [R1+0x70] ;  /* 0x00007000011a7983 */ /* 0x001ea20000300a00 */
[----:B-1----:R-:W-:-:S03]  /*4320*/  IMAD.MOV.U32 R0, RZ, RZ, R3 ;  /* 0x000000ffff007224 */ /* 0x002fc600078e0003 */
[----:B------:R-:W-:Y:S04]  /*4330*/  STL [R1+0x2cc], R18 ;  /* 0x0002cc1201007387 */ /* 0x000fe80000100800 */
[----:B------:R0:W-:Y:S04]  /*4340*/  STL [R1+0x2c0], R0 ;  /* 0x0002c00001007387 */ /* 0x0001e80000100800 */
[----:B------:R-:W2:Y:S01]  /*4350*/  LDL.LU.64 R2, [R1+0x90] ;  /* 0x0000900001027983 */ /* 0x000ea20000300a00 */
[----:B0-----:R-:W-:-:S03]  /*4360*/  IMAD.MOV.U32 R0, RZ, RZ, R19 ;  /* 0x000000ffff007224 */ /* 0x001fc600078e0013 */
[----:B---3--:R-:W-:Y:S04]  /*4370*/  STL [R1+0x2d4], R10 ;  /* 0x0002d40a01007387 */ /* 0x008fe80000100800 */
[----:B------:R0:W-:Y:S04]  /*4380*/  STL [R1+0x2c8], R0 ;  /* 0x0002c80001007387 */ /* 0x0001e80000100800 */
[----:B------:R-:W3:Y:S01]  /*4390*/  LDL.LU.64 R18, [R1+0x80] ;  /* 0x0000800001127983 */ /* 0x000ee20000300a00 */
[----:B0-----:R-:W-:-:S03]  /*43a0*/  IMAD.MOV.U32 R0, RZ, RZ, R11 ;  /* 0x000000ffff007224 */ /* 0x001fc600078e000b */
[----:B----4-:R-:W-:Y:S04]  /*43b0*/  STL [R1+0x2dc], R20 ;  /* 0x0002dc1401007387 */ /* 0x010fe80000100800 */
[----:B------:R0:W-:Y:S04]  /*43c0*/  STL [R1+0x2d0], R0 ;  /* 0x0002d00001007387 */ /* 0x0001e80000100800 */
[----:B------:R-:W4:Y:S01]  /*43d0*/  LDL.LU.64 R12, [R1+0xa8] ;  /* 0x0000a800010c7983 */ /* 0x000f220000300a00 */
[----:B0-----:R-:W-:-:S05]  /*43e0*/  IMAD.MOV.U32 R0, RZ, RZ, R21 ;  /* 0x000000ffff007224 */ /* 0x001fca00078e0015 */
[----:B------:R0:W-:Y:S04]  /*43f0*/  STL [R1+0x2d8], R0 ;  /* 0x0002d80001007387 */ /* 0x0001e80000100800 */
[----:B------:R1:W-:Y:S04]  /*4400*/  STL [R1+0x2e4], R6 ;  /* 0x0002e40601007387 */ /* 0x0003e80000100800 */
[----:B------:R-:W4:Y:S01]  /*4410*/  LDL.LU.64 R22, [R1+0x88] ;  /* 0x0000880001167983 */ /* 0x000f220000300a00 */
[----:B0-----:R-:W-:-:S03]  /*4420*/  IMAD.MOV.U32 R0, RZ, RZ, R7 ;  /* 0x000000ffff007224 */ /* 0x001fc600078e0007 */
[----:B-1----:R-:W4:Y:S04]  /*4430*/  LDL.LU.64 R6, [R1+0xc0] ;  /* 0x0000c00001067983 */ /* 0x002f280000300a00 */
[----:B------:R0:W-:Y:S04]  /*4440*/  STL [R1+0x2e0], R0 ;  /* 0x0002e00001007387 */ /* 0x0001e80000100800 */
[----:B------:R1:W-:Y:S01]  /*4450*/  STL [R1+0x2ec], R16 ;  /* 0x0002ec1001007387 */ /* 0x0003e20000100800 */
[----:B0-----:R-:W-:-:S03]  /*4460*/  IMAD.MOV.U32 R0, RZ, RZ, R17 ;  /* 0x000000ffff007224 */ /* 0x001fc600078e0011 */
[----:B-1----:R-:W4:Y:S04]  /*4470*/  LDL.LU.64 R16, [R1+0x98] ;  /* 0x0000980001107983 */ /* 0x002f280000300a00 */
[----:B------:R0:W-:Y:S04]  /*4480*/  STL [R1+0x2e8], R0 ;  /* 0x0002e80001007387 */ /* 0x0001e80000100800 */
[----:B------:R1:W-:Y:S04]  /*4490*/  STL [R1+0x2f4], R4 ;  /* 0x0002f40401007387 */ /* 0x0003e80000100800 */
[----:B------:R-:W4:Y:S01]  /*44a0*/  LDL.LU.64 R10, [R1+0xd8] ;  /* 0x0000d800010a7983 */ /* 0x000f220000300a00 */
[----:B0-----:R-:W-:-:S03]  /*44b0*/  IMAD.MOV.U32 R0, RZ, RZ, R5 ;  /* 0x000000ffff007224 */ /* 0x001fc600078e0005 */
[----:B------:R-:W-:Y:S04]  /*44c0*/  STL [R1+0x2fc], R14 ;  /* 0x0002fc0e01007387 */ /* 0x000fe80000100800 */
[----:B------:R0:W-:Y:S04]  /*44d0*/  STL [R1+0x2f0], R0 ;  /* 0x0002f00001007387 */ /* 0x0001e80000100800 */
[----:B-1----:R-:W4:Y:S01]  /*44e0*/  LDL.LU.64 R4, [R1+0xa0] ;  /* 0x0000a00001047983 */ /* 0x002f220000300a00 */
[----:B0-----:R-:W-:-:S03]  /*44f0*/  IMAD.MOV.U32 R0, RZ, RZ, R15 ;  /* 0x000000ffff007224 */ /* 0x001fc600078e000f */
[----:B------:R-:W-:Y:S04]  /*4500*/  STL [R1+0x304], R8 ;  /* 0x0003040801007387 */ /* 0x000fe80000100800 */
[----:B------:R0:W-:Y:S04]  /*4510*/  STL [R1+0x2f8], R0 ;  /* 0x0002f80001007387 */ /* 0x0001e80000100800 */
[----:B------:R-:W4:Y:S04]  /*4520*/  LDL.LU.64 R14, [R1+0xe8] ;  /* 0x0000e800010e7983 */ /* 0x000f280000300a00 */
[----:B------:R-:W4:Y:S01]  /*4530*/  LDL.LU.64 R20, [R1+0xb0] ;  /* 0x0000b00001147983 */ /* 0x000f220000300a00 */
[----:B0-----:R-:W-:-:S05]  /*4540*/  IMAD.MOV.U32 R0, RZ, RZ, R9 ;  /* 0x000000ffff007224 */ /* 0x001fca00078e0009 */
[----:B------:R0:W-:Y:S04]  /*4550*/  STL [R1+0x300], R0 ;  /* 0x0003000001007387 */ /* 0x0001e80000100800 */
[----:B--2---:R1:W-:Y:S01]  /*4560*/  STL [R1+0x30c], R28 ;  /* 0x00030c1c01007387 */ /* 0x0043e20000100800 */
[----:B0-----:R-:W-:-:S03]  /*4570*/  IMAD.MOV.U32 R0, RZ, RZ, R29 ;  /* 0x000000ffff007224 */ /* 0x001fc600078e001d */
[----:B-1----:R-:W2:Y:S04]  /*4580*/  LDL.LU.64 R28, [R1+0x100] ;  /* 0x00010000011c7983 */ /* 0x002ea80000300a00 */
[----:B------:R0:W-:Y:S04]  /*4590*/  STL [R1+0x308], R0 ;  /* 0x0003080001007387 */ /* 0x0001e80000100800 */
[----:B------:R1:W-:Y:S01]  /*45a0*/  STL [R1+0x314], R26 ;  /* 0x0003141a01007387 */ /* 0x0003e20000100800 */
[----:B0-----:R-:W-:-:S03]  /*45b0*/  IMAD.MOV.U32 R0, RZ, RZ, R27 ;  /* 0x000000ffff007224 */ /* 0x001fc600078e001b */
[----:B-1----:R-:W2:Y:S04]  /*45c0*/  LDL.LU.64 R26, [R1+0xb8] ;  /* 0x0000b800011a7983 */ /* 0x002ea80000300a00 */
[----:B------:R0:W-:Y:S04]  /*45d0*/  STL [R1+0x310], R0 ;  /* 0x0003100001007387 */ /* 0x0001e80000100800 */
[----:B------:R1:W-:Y:S01]  /*45e0*/  STL [R1+0x31c], R2 ;  /* 0x00031c0201007387 */ /* 0x0003e20000100800 */
[----:B0-----:R-:W-:-:S03]  /*45f0*/  IMAD.MOV.U32 R0, RZ, RZ, R3 ;  /* 0x000000ffff007224 */ /* 0x001fc600078e0003 */
[----:B------:R-:W2:Y:S04]  /*4600*/  LDL.LU.64 R8, [R1+0x118] ;  /* 0x0001180001087983 */ /* 0x000ea80000300a00 */
[----:B---3--:R-:W-:Y:S04]  /*4610*/  STL [R1+0x324], R18 ;  /* 0x0003241201007387 */ /* 0x008fe80000100800 */
[----:B------:R0:W-:Y:S04]  /*4620*/  STL [R1+0x318], R0 ;  /* 0x0003180001007387 */ /* 0x0001e80000100800 */
[----:B-1----:R-:W3:Y:S01]  /*4630*/  LDL.LU.64 R2, [R1+0xc8] ;  /* 0x0000c80001027983 */ /* 0x002ee20000300a00 */
[----:B0-----:R-:W-:-:S03]  /*4640*/  IMAD.MOV.U32 R0, RZ, RZ, R19 ;  /* 0x000000ffff007224 */ /* 0x001fc600078e0013 */
[----:B------:R-:W3:Y:S04]  /*4650*/  LDL.LU.64 R18, [R1+0x128] ;  /* 0x0001280001127983 */ /* 0x000ee80000300a00 */
[----:B------:R0:W-:Y:S04]  /*4660*/  STL [R1+0x320], R0 ;  /* 0x0003200001007387 */ /* 0x0001e80000100800 */
[----:B----4-:R-:W-:Y:S01]  /*4670*/  STL [R1+0x32c], R12 ;  /* 0x00032c0c01007387 */ /* 0x010fe20000100800 */
[----:B0-----:R-:W-:-:S03]  /*4680*/  IMAD.MOV.U32 R0, RZ, RZ, R13 ;  /* 0x000000ffff007224 */ /* 0x001fc600078e000d */
[----:B------:R-:W-:Y:S04]  /*4690*/  STL [R1+0x334], R22 ;  /* 0x0003341601007387 */ /* 0x000fe80000100800 */
[----:B------:R0:W-:Y:S04]  /*46a0*/  STL [R1+0x328], R0 ;  /* 0x0003280001007387 */ /* 0x0001e80000100800 */
[----:B------:R-:W-:Y:S01]  /*46b0*/  STL [R1+0x33c], R6 ;  /* 0x00033c0601007387 */ /* 0x000fe20000100800 */
[----:B0-----:R-:W-:-:S05]  /*46c0*/  IMAD.MOV.U32 R0, RZ, RZ, R23 ;  /* 0x000000ffff007224 */ /* 0x001fca00078e0017 */
[----:B------:R0:W-:Y:S02]  /*46d0*/  STL [R1+0x330], R0 ;  /* 0x0003300001007387 */ /* 0x0001e40000100800 */
[----:B0-----:R-:W-:Y:S02]  /*46e0*/  IMAD.MOV.U32 R0, RZ, RZ, R7 ;  /* 0x000000ffff007224 */ /* 0x001fe400078e0007 */
[----:B------:R-:W4:Y:S04]  /*46f0*/  LDL.LU.64 R6, [R1+0xd0] ;  /* 0x0000d00001067983 */ /* 0x000f280000300a00 */
[----:B------:R0:W-:Y:S04]  /*4700*/  STL [R1+0x338], R0 ;  /* 0x0003380001007387 */ /* 0x0001e80000100800 */
[----:B------:R1:W-:Y:S01]  /*4710*/  STL [R1+0x344], R16 ;  /* 0x0003441001007387 */ /* 0x0003e20000100800 */
[----:B0-----:R-:W-:-:S03]  /*4720*/  IMAD.MOV.U32 R0, RZ, RZ, R17 ;  /* 0x000000ffff007224 */ /* 0x001fc600078e0011 */
[----:B------:R-:W-:Y:S04]  /*4730*/  STL [R1+0x34c], R10 ;  /* 0x00034c0a01007387 */ /* 0x000fe80000100800 */
[----:B------:R0:W-:Y:S04]  /*4740*/  STL [R1+0x340], R0 ;  /* 0x0003400001007387 */ /* 0x0001e80000100800 */
[----:B-1----:R-:W4:Y:S01]  /*4750*/  LDL.LU.64 R16, [R1+0x140] ;  /* 0x0001400001107983 */ /* 0x002f220000300a00 */
[----:B0-----:R-:W-:-:S03]  /*4760*/  IMAD.MOV.U32 R0, RZ, RZ, R11 ;  /* 0x000000ffff007224 */ /* 0x001fc600078e000b */
[----:B------:R-:W-:Y:S04]  /*4770*/  STL [R1+0x354], R4 ;  /* 0x0003540401007387 */ /* 0x000fe80000100800 */
        /* <DEDUP_REMOVED lines=10> */
[----:B--2---:R-:W-:Y:S04]  /*4820*/  STL [R1+0x36c], R28 ;  /* 0x00036c1c01007387 */ /* 0x004fe80000100800 */
[----:B------:R0:W-:Y:S02]  /*4830*/  STL [R1+0x360], R0 ;  /* 0x0003600001007387 */ /* 0x0001e40000100800 */
[----:B0-----:R-:W-:Y:S02]  /*4840*/  IMAD.MOV.U32 R0, RZ, RZ, R29 ;  /* 0x000000ffff007224 */ /* 0x001fe400078e001d */
[----:B------:R-:W2:Y:S04]  /*4850*/  LDL.LU.64 R28, [R1+0xf0] ;  /* 0x0000f000011c7983 */ /* 0x000ea80000300a00 */
[----:B------:R0:W-:Y:S04]  /*4860*/  STL [R1+0x368], R0 ;  /* 0x0003680001007387 */ /* 0x0001e80000100800 */
[----:B------:R1:W-:Y:S01]  /*4870*/  STL [R1+0x374], R26 ;  /* 0x0003741a01007387 */ /* 0x0003e20000100800 */
[----:B0-----:R-:W-:-:S03]  /*4880*/  IMAD.MOV.U32 R0, RZ, RZ, R27 ;  /* 0x000000ffff007224 */ /* 0x001fc600078e001b */
[----:B------:R-:W-:Y:S04]  /*4890*/  STL [R1+0x37c], R8 ;  /* 0x00037c0801007387 */ /* 0x000fe80000100800 */
[----:B------:R0:W-:Y:S04]  /*48a0*/  STL [R1+0x370], R0 ;  /* 0x0003700001007387 */ /* 0x0001e80000100800 */
[----:B-1----:R-:W2:Y:S01]  /*48b0*/  LDL.LU.64 R26, [R1+0x160] ;  /* 0x00016000011a7983 */ /* 0x002ea20000300a00 */
[----:B0-----:R-:W-:-:S03]  /*48c0*/  IMAD.MOV.U32 R0, RZ, RZ, R9 ;  /* 0x000000ffff007224 */ /* 0x001fc600078e0009 */
[----:B---3--:R-:W-:Y:S04]  /*48d0*/  STL [R1+0x384], R2 ;  /* 0x0003840201007387 */ /* 0x008fe80000100800 */
[----:B------:R0:W-:Y:S04]  /*48e0*/  STL [R1+0x378], R0 ;  /* 0x0003780001007387 */ /* 0x0001e80000100800 */
[----:B------:R-:W-:Y:S01]  /*48f0*/  STL [R1+0x38c], R18 ;  /* 0x00038c1201007387 */ /* 0x000fe20000100800 */
[----:B0-----:R-:W-:-:S05]  /*4900*/  IMAD.MOV.U32 R0, RZ, RZ, R3 ;  /* 0x000000ffff007224 */ /* 0x001fca00078e0003 */
[----:B------:R-:W-:Y:S04]  /*4910*/  STL [R1+0x380], R0 ;  /* 0x0003800001007387 */ /* 0x000fe80000100800 */
[----:B------:R-:W3:Y:S04]  /*4920*/  LDL.LU.64 R2, [R1+0x108] ;  /* 0x0001080001027983 */ /* 0x000ee80000300a00 */
[----:B---3--:R0:W-:Y:S04]  /*4930*/  STL.64 [R1+0x970], R2 ;  /* 0x0009700201007387 */ /* 0x0081e80000100a00 */
[----:B0-----:R-:W3:Y:S01]  /*4940*/  LDL.LU.64 R2, [R1+0x168] ;  /* 0x0001680001027983 */ /* 0x001ee20000300a00 */
[----:B------:R-:W-:-:S03]  /*4950*/  IMAD.MOV.U32 R0, RZ, RZ, R19 ;  /* 0x000000ffff007224 */ /* 0x000fc600078e0013 */
[----:B---3--:R0:W-:Y:S04]  /*4960*/  STL.64 [R1+0x978], R2 ;  /* 0x0009780201007387 */ /* 0x0081e80000100a00 */
[----:B0-----:R-:W3:Y:S04]  /*4970*/  LDL.LU.64 R2, [R1+0xf8] ;  /* 0x0000f80001027983 */ /* 0x001ee80000300a00 */
[----:B----4-:R-:W-:Y:S04]  /*4980*/  STL [R1+0x394], R6 ;  /* 0x0003940601007387 */ /* 0x010fe80000100800 */
[----:B------:R0:W-:Y:S04]  /*4990*/  STL [R1+0x388], R0 ;  /* 0x0003880001007387 */ /* 0x0001e80000100800 */
[----:B------:R-:W4:Y:S04]  /*49a0*/  LDL.LU.64 R24, [R1+0x170] ;  /* 0x0001700001187983 */ /* 0x000f280000300a00 */
[----:B------:R-:W4:Y:S01]  /*49b0*/  LDL.LU.64 R12, [R1+0x110] ;  /* 0x00011000010c7983 */ /* 0x000f220000300a00 */
[----:B0-----:R-:W-:-:S05]  /*49c0*/  IMAD.MOV.U32 R0, RZ, RZ, R7 ;  /* 0x000000ffff007224 */ /* 0x001fca00078e0007 */
[----:B------:R0:W-:Y:S04]  /*49d0*/  STL [R1+0x390], R0 ;  /* 0x0003900001007387 */ /* 0x0001e80000100800 */
[----:B------:R-:W-:Y:S04]  /*49e0*/  STL [R1+0x39c], R16 ;  /* 0x00039c1001007387 */ /* 0x000fe80000100800 */
[----:B------:R-:W4:Y:S01]  /*49f0*/  LDL.LU.64 R22, [R1+0x178] ;  /* 0x0001780001167983 */ /* 0x000f220000300a00 */
[----:B0-----:R-:W-:-:S03]  /*4a00*/  IMAD.MOV.U32 R0, RZ, RZ, R17 ;  /* 0x000000ffff007224 */ /* 0x001fc600078e0011 */
[----:B------:R-:W4:Y:S04]  /*4a10*/  LDL.LU.64 R10, [R1+0x120] ;  /* 0x00012000010a7983 */ /* 0x000f280000300a00 */
        /* <DEDUP_REMOVED lines=11> */
[----:B--2---:R-:W-:Y:S04]  /*4ad0*/  STL [R1+0x3b4], R28 ;  /* 0x0003b41c01007387 */ /* 0x004fe80000100800 */
[----:B------:R-:W2:Y:S01]  /*4ae0*/  LDL.LU.64 R16, [R1+0x190] ;  /* 0x0001900001107983 */ /* 0x000ea20000300a00 */
[----:B0-----:R-:W-:-:S03]  /*4af0*/  IMAD.MOV.U32 R0, RZ, RZ, R29 ;  /* 0x000000ffff007224 */ /* 0x001fc600078e001d */
[----:B------:R-:W2:Y:S04]  /*4b00*/  LDL.LU.64 R4, [R1+0x150] ;  /* 0x0001500001047983 */ /* 0x000ea80000300a00 */
[----:B------:R0:W-:Y:S04]  /*4b10*/  STL [R1+0x3b0], R0 ;  /* 0x0003b00001007387 */ /* 0x0001e80000100800 */
[----:B------:R-:W-:Y:S04]  /*4b20*/  STL [R1+0x3bc], R26 ;  /* 0x0003bc1a01007387 */ /* 0x000fe80000100800 */
[----:B------:R-:W2:Y:S01]  /*4b30*/  LDL.LU.64 R14, [R1+0x198] ;  /* 0x00019800010e7983 */ /* 0x000ea20000300a00 */
[----:B0-----:R-:W-:-:S03]  /*4b40*/  IMAD.MOV.U32 R0, RZ, RZ, R27 ;  /* 0x000000ffff007224 */ /* 0x001fc600078e001b */
[----:B------:R-:W2:Y:S04]  /*4b50*/  LDL.LU.64 R28, [R1+0x8] ;  /* 0x00000800011c7983 */ /* 0x000ea80000300a00 */
[----:B------:R0:W-:Y:S04]  /*4b60*/  STL [R1+0x3b8], R0 ;  /* 0x0003b80001007387 */ /* 0x0001e80000100800 */
[----:B---3--:R1:W-:Y:S01]  /*4b70*/  STL [R1+0x3c4], R2 ;  /* 0x0003c40201007387 */ /* 0x0083e20000100800 */
[----:B0-----:R-:W-:-:S03]  /*4b80*/  IMAD.MOV.U32 R0, RZ, RZ, R3 ;  /* 0x000000ffff007224 */ /* 0x001fc600078e0003 */
[----:B------:R-:W3:Y:S04]  /*4b90*/  LDL.LU.64 R26, [R1+0x1a0] ;  /* 0x0001a000011a7983 */ /* 0x000ee80000300a00 */
[----:B-1----:R-:W2:Y:S04]  /*4ba0*/  LDL.LU.64 R2, [R1+0x978] ;  /* 0x0009780001027983 */ /* 0x002ea80000300a00 */
[----:B--2---:R-:W-:Y:S04]  /*4bb0*/  STL [R1+0x3cc], R2 ;  /* 0x0003cc0201007387 */ /* 0x004fe80000100800 */
[----:B------:R0:W-:Y:S02]  /*4bc0*/  STL [R1+0x3c0], R0 ;  /* 0x0003c00001007387 */ /* 0x0001e40000100800 */
[----:B0-----:R-:W-:-:S02]  /*4bd0*/  IMAD.MOV.U32 R0, RZ, RZ, R3 ;  /* 0x000000ffff007224 */ /* 0x001fc400078e0003 */
[----:B------:R-:W2:Y:S04]  /*4be0*/  LDL.LU.64 R2, [R1+0x970] ;  /* 0x0009700001027983 */ /* 0x000ea80000300a00 */
[----:B--2---:R-:W-:Y:S04]  /*4bf0*/  STL [R1+0x3d4], R2 ;  /* 0x0003d40201007387 */ /* 0x004fe80000100800 */
[----:B------:R0:W-:Y:S04]  /*4c00*/  STL [R1+0x3c8], R0 ;  /* 0x0003c80001007387 */ /* 0x0001e80000100800 */
[----:B0-----:R-:W2:Y:S04]  /*4c10*/  LDL R0, [R1+0x8d8] ;  /* 0x0008d80001007983 */ /* 0x001ea80000100800 */
[----:B------:R-:W2:Y:S04]  /*4c20*/  LDL.LU R2, [R1+0x968] ;  /* 0x0009680001027983 */ /* 0x000ea80000300800 */
[----:B------:R0:W-:Y:S04]  /*4c30*/  STL [R1+0x3d0], R3 ;  /* 0x0003d00301007387 */ /* 0x0001e80000100800 */
[----:B0-----:R-:W2:Y:S04]  /*4c40*/  LDL.LU R3, [R1+0x964] ;  /* 0x0009640001037983 */ /* 0x001ea80000300800 */
[----:B----4-:R0:W-:Y:S04]  /*4c50*/  STL [R1+0x3dc], R24 ;  /* 0x0003dc1801007387 */ /* 0x0101e80000100800 */
[----:B------:R1:W-:Y:S01]  /*4c60*/  STL [R1+0x3e4], R12 ;  /* 0x0003e40c01007387 */ /* 0x0003e20000100800 */
[----:B0-----:R-:W-:-:S02]  /*4c70*/  IMAD.MOV.U32 R24, RZ, RZ, R25 ;  /* 0x000000ffff187224 */ /* 0x001fc400078e0019 */
[----:B-1----:R-:W-:-:S03]  /*4c80*/  IMAD.MOV.U32 R12, RZ, RZ, R13 ;  /* 0x000000ffff0c7224 */ /* 0x002fc600078e000d */
[----:B------:R-:W-:Y:S04]  /*4c90*/  STL [R1+0x3d8], R24 ;  /* 0x0003d81801007387 */ /* 0x000fe80000100800 */
[----:B------:R-:W-:Y:S04]  /*4ca0*/  STL [R1+0x3ec], R22 ;  /* 0x0003ec1601007387 */ /* 0x000fe80000100800 */
[----:B------:R0:W-:Y:S04]  /*4cb0*/  STL [R1+0x3e0], R12 ;  /* 0x0003e00c01007387 */ /* 0x0001e80000100800 */
        /* <DEDUP_REMOVED lines=24> */
[----:B------:R-:W-:Y:S01]  /*4e40*/  STL [R1+0x434], R28 ;  /* 0x0004341c01007387 */ /* 0x000fe20000100800 */
[----:B0-----:R-:W-:-:S05]  /*4e50*/  IMAD.MOV.U32 R4, RZ, RZ, R15 ;  /* 0x000000ffff047224 */ /* 0x001fca00078e000f */
[----:B------:R0:W-:Y:S04]  /*4e60*/  STL [R1+0x428], R4 ;  /* 0x0004280401007387 */ /* 0x0001e80000100800 */
[----:B---3--:R-:W-:Y:S01]  /*4e70*/  STL [R1+0x43c], R26 ;  /* 0x00043c1a01007387 */ /* 0x008fe20000100800 */
[----:B0-----:R-:W-:-:S05]  /*4e80*/  IMAD.MOV.U32 R4, RZ, RZ, R29 ;  /* 0x000000ffff047224 */ /* 0x001fca00078e001d */
[----:B------:R0:W-:Y:S02]  /*4e90*/  STL [R1+0x430], R4 ;  /* 0x0004300401007387 */ /* 0x0001e40000100800 */
[----:B0-----:R-:W-:Y:S01]  /*4ea0*/  IMAD.MOV.U32 R4, RZ, RZ, R27 ;  /* 0x000000ffff047224 */ /* 0x001fe200078e001b */
[----:B--2---:R-:W-:Y:S01]  /*4eb0*/  ISETP.GE.AND P1, PT, R0, RZ, PT ;  /* 0x000000ff0000720c */ /* 0x004fe20003f26270 */
[----:B------:R-:W-:Y:S04]  /*4ec0*/  STL [R1+0x444], R2 ;  /* 0x0004440201007387 */ /* 0x000fe80000100800 */
[----:B------:R-:W-:Y:S04]  /*4ed0*/  STL [R1+0x438], R4 ;  /* 0x0004380401007387 */ /* 0x000fe80000100800 */
[----:B------:R0:W-:Y:S04]  /*4ee0*/  STL [R1+0x440], R3 ;  /* 0x0004400301007387 */ /* 0x0001e80000100800 */
[----:B------:R-:W-:Y:S04]  /*4ef0*/  STL [R1+0x2b0], RZ ;  /* 0x0002b0ff01007387 */ /* 0x000fe80000100800 */
[----:B------:R-:W-:Y:S01]  /*4f00*/  STL [R1+0xe0], RZ ;  /* 0x0000e0ff01007387 */ /* 0x000fe20000100800 */
[----:B0-----:R-:W-:-:S03]  /*4f10*/  IMAD.MOV.U32 R3, RZ, RZ, c[0x0][0x188] ;  /* 0x00006200ff037624 */ /* 0x001fc600078e00ff */
[----:B------:R-:W-:Y:S04]  /*4f20*/  STL [R1+0xe4], RZ ;  /* 0x0000e4ff01007387 */ /* 0x000fe80000100800 */
[----:B------:R-:W-:Y:S01]  /*4f30*/  STL [R1+0xe8], RZ ;  /* 0x0000e8ff01007387 */ /* 0x000fe20000100800 */
[----:B------:R-:W-:-:S03]  /*4f40*/  IMAD R27, R3, 0x6f, RZ ;  /* 0x0000006f031b7824 */ /* 0x000fc600078e02ff */
[----:B------:R-:W-:Y:S01]  /*4f50*/  STL [R1+0xec], RZ ;  /* 0x0000ecff01007387 */ /* 0x000fe20000100800 */
[----:B------:R-:W-:-:S03]  /*4f60*/  IMAD R25, R3, 0x6b, RZ ;  /* 0x0000006b03197824 */ /* 0x000fc600078e02ff */
[----:B------:R-:W-:Y:S04]  /*4f70*/  STL [R1+0xd0], RZ ;  /* 0x0000d0ff01007387 */ /* 0x000fe80000100800 */
[----:B------:R-:W-:Y:S04]  /*4f80*/  STL [R1+0xd4], RZ ;  /* 0x0000d4ff01007387 */ /* 0x000fe80000100800 */
[----:B------:R-:W-:Y:S04]  /*4f90*/  STL [R1+0xd8], RZ ;  /* 0x0000d8ff01007387 */ /* 0x000fe80000100800 */
[----:B------:R-:W-:Y:S04]  /*4fa0*/  STL [R1+0xdc], RZ ;  /* 0x0000dcff01007387 */ /* 0x000fe80000100800 */
[----:B------:R-:W-:Y:S04]  /*4fb0*/  STL [R1+0xc0], RZ ;  /* 0x0000c0ff01007387 */ /* 0x000fe80000100800 */
[----:B------:R-:W-:Y:S04]  /*4fc0*/  STL [R1+0xc4], RZ ;  /* 0x0000c4ff01007387 */ /* 0x000fe80000100800 */
[----:B------:R-:W-:Y:S04]  /*4fd0*/  STL [R1+0xc8], RZ ;  /* 0x0000c8ff01007387 */ /* 0x000fe80000100800 */
[----:B------:R-:W-:Y:S04]  /*4fe0*/  STL [R1+0x95c], R27 ;  /* 0x00095c1b01007387 */ /* 0x000fe80000100800 */
[----:B------:R0:W-:Y:S04]  /*4ff0*/  STL [R1+0x960], R25 ;  /* 0x0009601901007387 */ /* 0x0001e80000100800 */
[----:B------:R-:W2:Y:S01]  /*5000*/  LDL.LU R0, [R1+0x2c] ;  /* 0x00002c0001007983 */ /* 0x000ea20000300800 */
[----:B------:R-:W-:Y:S01]  /*5010*/  ISETP.NE.AND P0, PT, RZ, c[0x0][0x178], PT ;  /* 0x00005e00ff007a0c */ /* 0x000fe20003f05270 */
[----:B------:R-:W-:-:S02]  /*5020*/  IMAD.SHL.U32 R4, R3, 0x80, RZ ;  /* 0x0000008003047824 */ /* 0x000fc400078e00ff */
[----:B0-----:R-:W-:-:S05]  /*5030*/  IMAD.MOV.U32 R25, RZ, RZ, c[0x0][0x180] ;  /* 0x00006000ff197624 */ /* 0x001fca00078e00ff */
[----:B------:R-:W-:-:S04]  /*5040*/  IADD3 R25, R25, 0x7f, RZ ;  /* 0x0000007f19197810 */ /* 0x000fc80007ffe0ff */
[----:B------:R-:W-:-:S04]  /*5050*/  SHF.R.S32.HI R28, RZ, 0x1f, R25 ;  /* 0x0000001fff1c7819 */ /* 0x000fc80000011419 */
[----:B------:R-:W-:Y:S01]  /*5060*/  LEA.HI R28, R28, R25, RZ, 0x7 ;  /* 0x000000191c1c7211 */ /* 0x000fe200078f38ff */
[----:B--2---:R-:W-:Y:S01]  /*5070*/  @!P1 IMAD.MOV R0, RZ, RZ, -R0 ;  /* 0x000000ffff009224 */ /* 0x004fe200078e0a00 */
[----:B------:R-:W-:-:S05]  /*5080*/  @!P0 LOP3.LUT R0, RZ, c[0x0][0x178], RZ, 0x33, !PT ;  /* 0x00005e00ff008a12 */ /* 0x000fca00078e33ff */
[----:B------:R-:W-:Y:S01]  /*5090*/  IMAD R2, R0, c[0x0][0x184], RZ ;  /* 0x0000610000027a24 */ /* 0x000fe200078e02ff */
[----:B------:R-:W-:-:S04]  /*50a0*/  SHF.R.S32.HI R0, RZ, 0x1f, R4 ;  /* 0x0000001fff007819 */ /* 0x000fc80000011404 */
[----:B------:R-:W-:Y:S02]  /*50b0*/  SHF.L.U64.HI R0, R4, 0x1, R0 ;  /* 0x0000000104007819 */ /* 0x000fe40000010200 */
[----:B------:R-:W-:-:S03]  /*50c0*/  LEA R25, P0, R2, c[0x0][0x160], 0x1 ;  /* 0x0000580002197a11 */ /* 0x000fc600078008ff */
[----:B------:R0:W-:Y:S04]  /*50d0*/  STL [R1+0x958], R0 ;  /* 0x0009580001007387 */ /* 0x0001e80000100800 */
[----:B------:R1:W-:Y:S04]  /*50e0*/  STL [R1+0x13c], R25 ;  /* 0x00013c1901007387 */ /* 0x0003e80000100800 */
[----:B0-----:R-:W2:Y:S01]  /*50f0*/  LDL R0, [R1+0x13c] ;  /* 0x00013c0001007983 */ /* 0x001ea20000100800 */
[----:B------:R-:W-:Y:S02]  /*5100*/  SHF.R.S32.HI R28, RZ, 0x7, R28 ;  /* 0x00000007ff1c7819 */ /* 0x000fe4000001141c */
[----:B------:R-:W-:Y:S01]  /*5110*/  LEA.HI.X.SX32 R28, R2, c[0x0][0x164], 0x1, P0 ;  /* 0x00005900021c7a11 */ /* 0x000fe200000f0eff */
[----:B------:R-:W-:-:S02]  /*5120*/  IMAD R2, R3, 0xfe, RZ ;  /* 0x000000fe03027824 */ /* 0x000fc400078e02ff */
[C---:B------:R-:W-:Y:S02]  /*5130*/  IMAD R4, R3.reuse, 0xfa, RZ ;  /* 0x000000fa03047824 */ /* 0x040fe400078e02ff */
[C---:B-1----:R-:W-:Y:S02]  /*5140*/  IMAD R25, R3.reuse, 0xf6, RZ ;  /* 0x000000f603197824 */ /* 0x042fe400078e02ff */
[C---:B------:R-:W-:Y:S02]  /*5150*/  IMAD R27, R3.reuse, 0xd6, RZ ;  /* 0x000000d6031b7824 */ /* 0x040fe400078e02ff */
[C---:B------:R-:W-:Y:S02]  /*5160*/  IMAD R23, R3.reuse, 0x67, RZ ;  /* 0x0000006703177824 */ /* 0x040fe400078e02ff */
[C---:B------:R-:W-:Y:S02]  /*5170*/  IMAD R29, R3.reuse, 0xca, RZ ;  /* 0x000000ca031d7824 */ /* 0x040fe400078e02ff */
[----:B------:R-:W-:-:S02]  /*5180*/  IMAD R21, R3, 0x63, RZ ;  /* 0x0000006303157824 */ /* 0x000fc400078e02ff */
[C---:B------:R-:W-:Y:S02]  /*5190*/  IMAD R26, R3.reuse, 0xc2, RZ ;  /* 0x000000c2031a7824 */ /* 0x040fe400078e02ff */
[C---:B------:R-:W-:Y:S02]  /*51a0*/  IMAD R19, R3.reuse, 0x5f, RZ ;  /* 0x0000005f03137824 */ /* 0x040fe400078e02ff */
        /* <DEDUP_REMOVED lines=16> */
[----:B------:R-:W-:Y:S01]  /*52b0*/  IMAD R5, R3, 0xe4, RZ ;  /* 0x000000e403057824 */ /* 0x000fe200078e02ff */
[-C--:B--2---:R-:W-:Y:S02]  /*52c0*/  IADD3 R2, P2, R2, R0.reuse, RZ ;  /* 0x0000000002027210 */ /* 0x084fe40007f5e0ff */
[-C--:B------:R-:W-:Y:S02]  /*52d0*/  IADD3 R4, P4, R4, R0.reuse, RZ ;  /* 0x0000000004047210 */ /* 0x080fe40007f9e0ff */
[----:B------:R-:W-:Y:S01]  /*52e0*/  IADD3 R25, P5, R25, R0, RZ ;  /* 0x0000000019197210 */ /* 0x000fe20007fbe0ff */
[----:B------:R0:W-:Y:S04]  /*52f0*/  STL [R1+0x44c], R2 ;  /* 0x00044c0201007387 */ /* 0x0001e80000100800 */
[----:B------:R1:W-:Y:S04]  /*5300*/  STL [R1+0x45c], R4 ;  /* 0x00045c0401007387 */ /* 0x0003e80000100800 */
[----:B------:R2:W-:Y:S01]  /*5310*/  STL [R1+0x46c], R25 ;  /* 0x00046c1901007387 */ /* 0x0005e20000100800 */
[----:B0-----:R-:W-:-:S02]  /*5320*/  IMAD R2, R3, 0xf2, RZ ;  /* 0x000000f203027824 */ /* 0x001fc400078e02ff */
[----:B-1----:R-:W-:-:S03]  /*5330*/  IMAD R4, R3, 0xee, RZ ;  /* 0x000000ee03047824 */ /* 0x002fc600078e02ff */
[-C--:B------:R-:W-:Y:S01]  /*5340*/  IADD3 R2, P6, R2, R0.reuse, RZ ;  /* 0x0000000002027210 */ /* 0x080fe20007fde0ff */
[----:B--2---:R-:W-:Y:S01]  /*5350*/  IMAD R25, R3, 0xea, RZ ;  /* 0x000000ea03197824 */ /* 0x004fe200078e02ff */
[-C--:B------:R-:W-:Y:S01]  /*5360*/  IADD3 R4, P0, R4, R0.reuse, RZ ;  /* 0x0000000004047210 */ /* 0x080fe20007f1e0ff */
[----:B------:R-:W-:Y:S03]  /*5370*/  STL [R1+0x138], R28 ;  /* 0x0001381c01007387 */ /* 0x000fe60000100800 */
[----:B------:R-:W-:Y:S01]  /*5380*/  IADD3 R25, P3, R25, R0, RZ ;  /* 0x0000000019197210 */ /* 0x000fe20007f7e0ff */
[----:B------:R0:W-:Y:S04]  /*5390*/  STL [R1+0x47c], R2 ;  /* 0x00047c0201007387 */ /* 0x0001e80000100800 */
[----:B------:R1:W-:Y:S04]  /*53a0*/  STL [R1+0x48c], R4 ;  /* 0x00048c0401007387 */ /* 0x0003e80000100800 */
[----:B------:R2:W-:Y:S01]  /*53b0*/  STL [R1+0x49c], R25 ;  /* 0x00049c1901007387 */ /* 0x0005e20000100800 */
[----:B0-----:R-:W-:-:S02]  /*53c0*/  IMAD R2, R3, 0x7f, RZ ;  /* 0x0000007f03027824 */ /* 0x001fc400078e02ff */
[C---:B-1----:R-:W-:Y:S02]  /*53d0*/  IMAD R4, R3.reuse, 0xe2, RZ ;  /* 0x000000e203047824 */ /* 0x042fe400078e02ff */
[C---:B--2---:R-:W-:Y:S02]  /*53e0*/  IMAD R25, R3.reuse, 0x7d, RZ ;  /* 0x0000007d03197824 */ /* 0x044fe400078e02ff */
[----:B------:R-:W-:Y:S01]  /*53f0*/  IMAD R3, R3, 0xe6, RZ ;  /* 0x000000e603037824 */ /* 0x000fe200078e02ff */
[----:B------:R-:W-:-:S04]  /*5400*/  LEA.HI.X.SX32 R2, R2, R28, 0x1, P2 ;  /* 0x0000001c02027211 */ /* 0x000fc800010f0eff */
[----:B------:R-:W-:-:S05]  /*5410*/  IADD3 R3, P1, R3, R0, RZ ;  /* 0x0000000003037210 */ /* 0x000fca0007f3e0ff */
[----:B------:R0:W-:Y:S04]  /*5420*/  STL [R1+0x4ac], R3 ;  /* 0x0004ac0301007387 */ /* 0x0001e80000100800 */
[----:B------:R1:W-:Y:S01]  /*5430*/  STL [R1+0x448], R2 ;  /* 0x0004480201007387 */ /* 0x0003e20000100800 */
[----:B0-----:R-:W-:Y:S01]  /*5440*/  IMAD.MOV.U32 R3, RZ, RZ, c[0x0][0x188] ;  /* 0x00006200ff037624 */ /* 0x001fe200078e00ff */
[----:B-1----:R-:W-:Y:S02]  /*5450*/  IADD3 R2, P2, R4, R0, RZ ;  /* 0x0000000004027210 */ /* 0x002fe40007f5e0ff */
[----:B------:R-:W-:Y:S01]  /*5460*/  LEA.HI.X.SX32 R4, R25, R28, 0x1, P4 ;  /* 0x0000001c19047211 */ /* 0x000fe200020f0eff */
[----:B------:R-:W-:Y:S02]  /*5470*/  IMAD R25, R3, 0xde, RZ ;  /* 0x000000de03197824 */ /* 0x000fe400078e02ff */
[----:B------:R0:W-:Y:S04]  /*5480*/  STL [R1+0x4bc], R2 ;  /* 0x0004bc0201007387 */ /* 0x0001e80000100800 */
[----:B------:R1:W-:Y:S01]  /*5490*/  STL [R1+0x458], R4 ;  /* 0x0004580401007387 */ /* 0x0003e20000100800 */
[----:B------:R-:W-:Y:S01]  /*54a0*/  IADD3 R25, P4, R25, R0, RZ ;  /* 0x0000000019197210 */ /* 0x000fe20007f9e0ff */
[----:B0-----:R-:W-:-:S02]  /*54b0*/  IMAD R2, R3, 0xda, RZ ;  /* 0x000000da03027824 */ /* 0x001fc400078e02ff */
[C---:B-1----:R-:W-:Y:S02]  /*54c0*/  IMAD R4, R3.reuse, 0x79, RZ ;  /* 0x0000007903047824 */ /* 0x042fe400078e02ff */
[----:B------:R-:W-:Y:S01]  /*54d0*/  IMAD R3, R3, 0x7b, RZ ;  /* 0x0000007b03037824 */ /* 0x000fe200078e02ff */
[----:B------:R0:W-:Y:S04]  /*54e0*/  STL [R1+0x4cc], R25 ;  /* 0x0004cc1901007387 */ /* 0x0001e80000100800 */
[----:B------:R-:W-:Y:S02]  /*54f0*/  LEA.HI.X.SX32 R3, R3, R28, 0x1, P5 ;  /* 0x0000001c03037211 */ /* 0x000fe400028f0eff */
[----:B------:R-:W-:Y:S01]  /*5500*/  IADD3 R2, P5, R2, R0, RZ ;  /* 0x0000000002027210 */ /* 0x000fe20007fbe0ff */
[----:B0-----:R-:W2:Y:S04]  /*5510*/  LDL.LU R25, [R1+0x960] ;  /* 0x0009600001197983 */ /* 0x001ea80000300800 */
[----:B------:R0:W-:Y:S04]  /*5520*/  STL [R1+0x468], R3 ;  /* 0x0004680301007387 */ /* 0x0001e80000100800 */
[----:B------:R1:W-:Y:S01]  /*5530*/  STL [R1+0x4dc], R2 ;  /* 0x0004dc0201007387 */ /* 0x0003e20000100800 */
[----:B0-----:R-:W-:Y:S01]  /*5540*/  IMAD.MOV.U32 R3, RZ, RZ, c[0x0][0x188] ;  /* 0x00006200ff037624 */ /* 0x001fe200078e00ff */
[----:B-1----:R-:W-:-:S02]  /*5550*/  LEA.HI.X.SX32 R2, R4, R28, 0x1, P6 ;  /* 0x0000001c04027211 */ /* 0x002fc400030f0eff */
[----:B------:R-:W-:Y:S01]  /*5560*/  IADD3 R4, P6, R27, R0, RZ ;  /* 0x000000001b047210 */ /* 0x000fe20007fde0ff */
[----:B------:R-:W-:Y:S02]  /*5570*/  IMAD R27, R3, 0x77, RZ ;  /* 0x00000077031b7824 */ /* 0x000fe400078e02ff */
[----:B------:R-:W-:Y:S03]  /*5580*/  STL [R1+0x478], R2 ;  /* 0x0004780201007387 */ /* 0x000fe60000100800 */
[----:B------:R-:W-:Y:S01]  /*5590*/  LEA.HI.X.SX32 R27, R27, R28, 0x1, P0 ;  /* 0x0000001c1b1b7211 */ /* 0x000fe200000f0eff */
[----:B------:R-:W-:Y:S04]  /*55a0*/  STL [R1+0x4ec], R4 ;  /* 0x0004ec0401007387 */ /* 0x000fe80000100800 */
[----:B------:R0:W-:Y:S04]  /*55b0*/  STL [R1+0x488], R27 ;  /* 0x0004881b01007387 */ /* 0x0001e80000100800 */
[----:B0-----:R-:W3:Y:S01]  /*55c0*/  LDL.LU R27, [R1+0x95c] ;  /* 0x00095c00011b7983 */ /* 0x001ee20000300800 */
[----:B------:R-:W-:-:S02]  /*55d0*/  IMAD R2, R3, 0x75, RZ ;  /* 0x0000007503027824 */ /* 0x000fc400078e02ff */
[C---:B------:R-:W-:Y:S02]  /*55e0*/  IMAD R4, R3.reuse, 0xce, RZ ;  /* 0x000000ce03047824 */ /* 0x040fe400078e02ff */
[----:B------:R-:W-:Y:S01]  /*55f0*/  IMAD R3, R3, 0xd2, RZ ;  /* 0x000000d203037824 */ /* 0x000fe200078e02ff */
[----:B------:R-:W-:-:S04]  /*5600*/  LEA.HI.X.SX32 R2, R2, R28, 0x1, P3 ;  /* 0x0000001c02027211 */ /* 0x000fc800018f0eff */
[-C--:B------:R-:W-:Y:S02]  /*5610*/  IADD3 R3, P0, R3, R0.reuse, RZ ;  /* 0x0000000003037210 */ /* 0x080fe40007f1e0ff */
[----:B------:R-:W-:-:S03]  /*5620*/  IADD3 R4, P3, R4, R0, RZ ;  /* 0x0000000004047210 */ /* 0x000fc60007f7e0ff */
[----:B------:R0:W-:Y:S04]  /*5630*/  STL [R1+0x4fc], R3 ;  /* 0x0004fc0301007387 */ /* 0x0001e80000100800 */
[----:B------:R1:W-:Y:S01]  /*5640*/  STL [R1+0x498], R2 ;  /* 0x0004980201007387 */ /* 0x0003e20000100800 */
[----:B0-----:R-:W-:-:S03]  /*5650*/  IMAD.MOV.U32 R3, RZ, RZ, c[0x0][0x188] ;  /* 0x00006200ff037624 */ /* 0x001fc600078e00ff */
[----:B------:R0:W-:Y:S01]  /*5660*/  STL [R1+0x50c], R4 ;  /* 0x00050c0401007387 */ /* 0x0001e20000100800 */
[C---:B-1----:R-:W-:Y:S02]  /*5670*/  IMAD R2, R3.reuse, 0x71, RZ ;  /* 0x0000007103027824 */ /* 0x042fe400078e02ff */
[C---:B0-----:R-:W-:Y:S02]  /*5680*/  IMAD R4, R3.reuse, 0xc6, RZ ;  /* 0x000000c603047824 */ /* 0x041fe400078e02ff */
[----:B------:R-:W-:Y:S01]  /*5690*/  IMAD R3, R3, 0x73, RZ ;  /* 0x0000007303037824 */ /* 0x000fe200078e02ff */
[----:B------:R-:W-:-:S04]  /*56a0*/  LEA.HI.X.SX32 R2, R2, R28, 0x1, P2 ;  /* 0x0000001c02027211 */ /* 0x000fc800010f0eff */
[----:B------:R-:W-:Y:S02]  /*56b0*/  LEA.HI.X.SX32 R3, R3, R28, 0x1, P1 ;  /* 0x0000001c03037211 */ /* 0x000fe400008f0eff */
[-C--:B------:R-:W-:Y:S02]  /*56c0*/  IADD3 R29, P1, R29, R0.reuse, RZ ;  /* 0x000000001d1d7210 */ /* 0x080fe40007f3e0ff */
[----:B------:R-:W-:Y:S01]  /*56d0*/  IADD3 R4, P2, R4, R0, RZ ;  /* 0x0000000004047210 */ /* 0x000fe20007f5e0ff */
[----:B------:R0:W-:Y:S04]  /*56e0*/  STL [R1+0x4a8], R3 ;  /* 0x0004a80301007387 */ /* 0x0001e80000100800 */
[----:B------:R-:W-:Y:S01]  /*56f0*/  STL [R1+0x51c], R29 ;  /* 0x00051c1d01007387 */ /* 0x000fe20000100800 */
[----:B0-----:R-:W-:-:S03]  /*5700*/  IMAD.MOV.U32 R3, RZ, RZ, c[0x0][0x188] ;  /* 0x00006200ff037624 */ /* 0x001fc600078e00ff */
[----:B------:R0:W-:Y:S04]  /*5710*/  STL [R1+0x4b8], R2 ;  /* 0x0004b80201007387 */ /* 0x0001e80000100800 */
[----:B------:R1:W-:Y:S01]  /*5720*/  STL [R1+0x52c], R4 ;  /* 0x00052c0401007387 */ /* 0x0003e20000100800 */
[C---:B0-----:R-:W-:Y:S02]  /*5730*/  IMAD R2, R3.reuse, 0x6d, RZ ;  /* 0x0000006d03027824 */ /* 0x041fe400078e02ff */
[----:B-1----:R-:W-:-:S03]  /*5740*/  IMAD R4, R3, 0xbe, RZ ;  /* 0x000000be03047824 */ /* 0x002fc600078e02ff */
[----:B------:R-:W-:Y:S02]  /*5750*/  LEA.HI.X.SX32 R2, R2, R28, 0x1, P5 ;  /* 0x0000001c02027211 */ /* 0x000fe400028f0eff */
[----:B------:R-:W-:Y:S02]  /*5760*/  IADD3 R4, P5, R4, R0, RZ ;  /* 0x0000000004047210 */ /* 0x000fe40007fbe0ff */
[----:B------:R-:W-:Y:S02]  /*5770*/  LEA.HI.X.SX32 R23, R23, R28, 0x1, P3 ;  /* 0x0000001c17177211 */ /* 0x000fe400018f0eff */
[----:B------:R-:W-:Y:S02]  /*5780*/  IADD3 R22, P3, R22, R0, RZ ;  /* 0x0000000016167210 */ /* 0x000fe40007f7e0ff */
[----:B------:R-:W-:Y:S02]  /*5790*/  LEA.HI.X.SX32 R21, R21, R28, 0x1, P2 ;  /* 0x0000001c15157211 */ /* 0x000fe400010f0eff */
[----:B------:R-:W-:-:S02]  /*57a0*/  IADD3 R20, P2, R20, R0, RZ ;  /* 0x0000000014147210 */ /* 0x000fc40007f5e0ff */
[----:B------:R-:W-:Y:S02]  /*57b0*/  LEA.HI.X.SX32 R19, R19, R28, 0x1, P5 ;  /* 0x0000001c13137211 */ /* 0x000fe400028f0eff */
[----:B------:R-:W-:Y:S02]  /*57c0*/  IADD3 R18, P5, R18, R0, RZ ;  /* 0x0000000012127210 */ /* 0x000fe40007fbe0ff */
[----:B--2---:R-:W-:Y:S02]  /*57d0*/  LEA.HI.X.SX32 R25, R25, R28, 0x1, P6 ;  /* 0x0000001c19197211 */ /* 0x004fe400030f0eff */
[----:B------:R-:W-:Y:S02]  /*57e0*/  IADD3 R24, P6, R24, R0, RZ ;  /* 0x0000000018187210 */ /* 0x000fe40007fde0ff */
[----:B---3--:R-:W-:Y:S02]  /*57f0*/  LEA.HI.X.SX32 R27, R27, R28, 0x1, P4 ;  /* 0x0000001c1b1b7211 */ /* 0x008fe400020f0eff */
[----:B------:R-:W-:-:S03]  /*5800*/  IADD3 R26, P4, R26, R0, RZ ;  /* 0x000000001a1a7210 */ /* 0x000fc60007f9e0ff */
[----:B------:R-:W-:Y:S04]  /*5810*/  STL [R1+0x4c8], R27 ;  /* 0x0004c81b01007387 */ /* 0x000fe80000100800 */
[----:B------:R-:W-:Y:S04]  /*5820*/  STL [R1+0x53c], R26 ;  /* 0x00053c1a01007387 */ /* 0x000fe80000100800 */
[----:B------:R0:W-:Y:S04]  /*5830*/  STL [R1+0x4d8], R2 ;  /* 0x0004d80201007387 */ /* 0x0001e80000100800 */
[----:B------:R1:W-:Y:S01]  /*5840*/  STL [R1+0x54c], R4 ;  /* 0x00054c0401007387 */ /* 0x0003e20000100800 */
[----:B0-----:R-:W-:-:S02]  /*5850*/  IMAD R2, R3, 0x69, RZ ;  /* 0x0000006903027824 */ /* 0x001fc400078e02ff */
[----:B-1----:R-:W-:-:S03]  /*5860*/  IMAD R4, R3, 0xb6, RZ ;  /* 0x000000b603047824 */ /* 0x002fc600078e02ff */
[----:B------:R-:W-:Y:S01]  /*5870*/  LEA.HI.X.SX32 R2, R2, R28, 0x1, P0 ;  /* 0x0000001c02027211 */ /* 0x000fe200000f0eff */
[----:B------:R-:W-:Y:S01]  /*5880*/  STL [R1+0x4e8], R25 ;  /* 0x0004e81901007387 */ /* 0x000fe20000100800 */
[----:B------:R-:W-:-:S03]  /*5890*/  IADD3 R4, P0, R4, R0, RZ ;  /* 0x0000000004047210 */ /* 0x000fc60007f1e0ff */
[----:B------:R-:W-:Y:S04]  /*58a0*/  STL [R1+0x55c], R24 ;  /* 0x00055c1801007387 */ /* 0x000fe80000100800 */
[----:B------:R0:W-:Y:S04]  /*58b0*/  STL [R1+0x4f8], R2 ;  /* 0x0004f80201007387 */ /* 0x0001e80000100800 */
[----:B------:R1:W-:Y:S01]  /*58c0*/  STL [R1+0x56c], R4 ;  /* 0x00056c0401007387 */ /* 0x0003e20000100800 */
[C---:B0-----:R-:W-:Y:S02]  /*58d0*/  IMAD R2, R3.reuse, 0x65, RZ ;  /* 0x0000006503027824 */ /* 0x041fe400078e02ff */
        /* <DEDUP_REMOVED lines=21> */
[----:B------:R0:W-:Y:S01]  /*5a30*/  STL [R1+0x558], R2 ;  /* 0x0005580201007387 */ /* 0x0001e20000100800 */
[----:B------:R-:W-:-:S03]  /*5a40*/  LEA.HI.X.SX32 R17, R17, R28, 0x1, P0 ;  /* 0x0000001c11117211 */ /* 0x000fc600000f0eff */
[----:B------:R1:W-:Y:S01]  /*5a50*/  STL [R1+0x5cc], R4 ;  /* 0x0005cc0401007387 */ /* 0x0003e20000100800 */
[----:B------:R-:W-:Y:S01]  /*5a60*/  IADD3 R16, P0, R16, R0, RZ ;  /* 0x0000000010107210 */ /* 0x000fe20007f1e0ff */
        /* <DEDUP_REMOVED lines=45> */
[----:B------:R-:W-:Y:S01]  /*5d40*/  STL [R1+0x474], R8 ;  /* 0x0004740801007387 */ /* 0x000fe20000100800 */
[----:B------:R-:W-:-:S03]  /*5d50*/  LEA.HI.X.SX32 R7, R7, R28, 0x1, P2 ;  /* 0x0000001c07077211 */ /* 0x000fc600010f0eff */
[----:B------:R0:W-:Y:S01]  /*5d60*/  STL [R1+0x5f8], R2 ;  /* 0x0005f80201007387 */ /* 0x0001e20000100800 */
[----:B------:R-:W-:-:S03]  /*5d70*/  IADD3 R5, P2, R5, R0, RZ ;  /* 0x0000000005057210 */ /* 0x000fc60007f5e0ff */
[----:B------:R1:W-:Y:S01]  /*5d80*/  STL [R1+0x494], R4 ;  /* 0x0004940401007387 */ /* 0x0003e20000100800 */
[C---:B0-----:R-:W-:Y:S02]  /*5d90*/  IMAD R2, R3.reuse, 0x45, RZ ;  /* 0x0000004503027824 */ /* 0x041fe400078e02ff */
[----:B-1----:R-:W-:-:S03]  /*5da0*/  IMAD R4, R3, 0xdc, RZ ;  /* 0x000000dc03047824 */ /* 0x002fc600078e02ff */
[-C--:B------:R-:W-:Y:S01]  /*5db0*/  LEA.HI.X.SX32 R2, R2, R28.reuse, 0x1, P4 ;  /* 0x0000001c02027211 */ /* 0x080fe200020f0eff */
[----:B------:R-:W-:Y:S01]  /*5dc0*/  STL [R1+0x608], R7 ;  /* 0x0006080701007387 */ /* 0x000fe20000100800 */
[----:B------:R-:W-:Y:S02]  /*5dd0*/  LEA.HI.X.SX32 R6, R6, R28, 0x1, P5 ;  /* 0x0000001c06067211 */ /* 0x000fe400028f0eff */
[----:B------:R-:W-:Y:S01]  /*5de0*/  IADD3 R4, P4, R4, R0, RZ ;  /* 0x0000000004047210 */ /* 0x000fe20007f9e0ff */
[----:B------:R0:W-:Y:S04]  /*5df0*/  STL [R1+0x4b4], R5 ;  /* 0x0004b40501007387 */ /* 0x0001e80000100800 */
[----:B------:R1:W-:Y:S01]  /*5e00*/  STL [R1+0x618], R2 ;  /* 0x0006180201007387 */ /* 0x0003e20000100800 */
[----:B0-----:R-:W-:-:S03]  /*5e10*/  IMAD R5, R3, 0x7e, RZ ;  /* 0x0000007e03057824 */ /* 0x001fc600078e02ff */
[----:B------:R0:W-:Y:S01]  /*5e20*/  STL [R1+0x4d4], R4 ;  /* 0x0004d40401007387 */ /* 0x0001e20000100800 */
[----:B-1----:R-:W-:-:S03]  /*5e30*/  IMAD R2, R3, 0x41, RZ ;  /* 0x0000004103027824 */ /* 0x002fc600078e02ff */
[----:B------:R1:W-:Y:S01]  /*5e40*/  STL [R1+0x628], R6 ;  /* 0x0006280601007387 */ /* 0x0003e20000100800 */
[----:B0-----:R-:W-:Y:S01]  /*5e50*/  IMAD R4, R3, 0xd4, RZ ;  /* 0x000000d403047824 */ /* 0x001fe200078e02ff */
[----:B------:R-:W-:Y:S02]  /*5e60*/  LEA.HI.X.SX32 R2, R2, R28, 0x1, P6 ;  /* 0x0000001c02027211 */ /* 0x000fe400030f0eff */
[CC--:B-1----:R-:W-:Y:S02]  /*5e70*/  IADD3 R6, P5, R5.reuse, R0.reuse, RZ ;  /* 0x0000000005067210 */ /* 0x0c2fe40007fbe0ff */
[----:B------:R-:W-:Y:S02]  /*5e80*/  IADD3 R4, P6, R4, R0, RZ ;  /* 0x0000000004047210 */ /* 0x000fe40007fde0ff */
[----:B------:R-:W-:Y:S01]  /*5e90*/  LEA.HI.X.SX32 R5, R5, R28, 0x1, P0 ;  /* 0x0000001c05057211 */ /* 0x000fe200000f0eff */
[----:B------:R0:W-:Y:S04]  /*5ea0*/  STL [R1+0x64c], R6 ;  /* 0x00064c0601007387 */ /* 0x0001e80000100800 */
[----:B------:R1:W-:Y:S01]  /*5eb0*/  STL [R1+0x638], R2 ;  /* 0x0006380201007387 */ /* 0x0003e20000100800 */
[----:B0-----:R-:W-:-:S03]  /*5ec0*/  IMAD R6, R3, 0x7a, RZ ;  /* 0x0000007a03067824 */ /* 0x001fc600078e02ff */
[----:B------:R0:W-:Y:S01]  /*5ed0*/  STL [R1+0x4f4], R4 ;  /* 0x0004f40401007387 */ /* 0x0001e20000100800 */
[----:B-1----:R-:W-:-:S03]  /*5ee0*/  IMAD R2, R3, 0x3f, RZ ;  /* 0x0000003f03027824 */ /* 0x002fc600078e02ff */
[----:B------:R1:W-:Y:S01]  /*5ef0*/  STL [R1+0x450], R5 ;  /* 0x0004500501007387 */ /* 0x0003e20000100800 */
[C---:B0-----:R-:W-:Y:S01]  /*5f00*/  IMAD R4, R3.reuse, 0xcc, RZ ;  /* 0x000000cc03047824 */ /* 0x041fe200078e02ff */
[----:B-1----:R-:W-:Y:S02]  /*5f10*/  IADD3 R5, P0, R6, R0, RZ ;  /* 0x0000000006057210 */ /* 0x002fe40007f1e0ff */
[-C--:B------:R-:W-:Y:S01]  /*5f20*/  LEA.HI.X.SX32 R2, R2, R28.reuse, 0x1, P5 ;  /* 0x0000001c02027211 */ /* 0x080fe200028f0eff */
[----:B------:R-:W-:Y:S02]  /*5f30*/  IMAD R7, R3, 0x76, RZ ;  /* 0x0000007603077824 */ /* 0x000fe400078e02ff */
[----:B------:R0:W-:Y:S01]  /*5f40*/  STL [R1+0x65c], R5 ;  /* 0x00065c0501007387 */ /* 0x0001e20000100800 */
[----:B------:R-:W-:-:S03]  /*5f50*/  LEA.HI.X.SX32 R6, R6, R28, 0x1, P3 ;  /* 0x0000001c06067211 */ /* 0x000fc600018f0eff */
[----:B------:R1:W-:Y:S01]  /*5f60*/  STL [R1+0x648], R2 ;  /* 0x0006480201007387 */ /* 0x0003e20000100800 */
[-C--:B0-----:R-:W-:Y:S01]  /*5f70*/  IADD3 R5, P5, R4, R0.reuse, RZ ;  /* 0x0000000004057210 */ /* 0x081fe20007fbe0ff */
[C---:B------:R-:W-:Y:S02]  /*5f80*/  IMAD R4, R3.reuse, 0xc4, RZ ;  /* 0x000000c403047824 */ /* 0x040fe400078e02ff */
[----:B-1----:R-:W-:Y:S02]  /*5f90*/  IMAD R2, R3, 0x3d, RZ ;  /* 0x0000003d03027824 */ /* 0x002fe400078e02ff */
[----:B------:R0:W-:Y:S04]  /*5fa0*/  STL [R1+0x514], R5 ;  /* 0x0005140501007387 */ /* 0x0001e80000100800 */
[----:B------:R1:W-:Y:S01]  /*5fb0*/  STL [R1+0x470], R6 ;  /* 0x0004700601007387 */ /* 0x0003e20000100800 */
[----:B0-----:R-:W-:-:S02]  /*5fc0*/  IADD3 R5, P3, R7, R0, RZ ;  /* 0x0000000007057210 */ /* 0x001fc40007f7e0ff */
[----:B-1----:R-:W-:-:S03]  /*5fd0*/  LEA.HI.X.SX32 R6, R2, R28, 0x1, P0 ;  /* 0x0000001c02067211 */ /* 0x002fc600000f0eff */
[----:B------:R0:W-:Y:S01]  /*5fe0*/  STL [R1+0x66c], R5 ;  /* 0x00066c0501007387 */ /* 0x0001e20000100800 */
[----:B------:R-:W-:-:S03]  /*5ff0*/  IMAD R8, R3, 0x72, RZ ;  /* 0x0000007203087824 */ /* 0x000fc600078e02ff */
[----:B------:R1:W-:Y:S01]  /*6000*/  STL [R1+0x658], R6 ;  /* 0x0006580601007387 */ /* 0x0003e20000100800 */
[----:B0-----:R-:W-:Y:S01]  /*6010*/  IADD3 R5, P0, R4, R0, RZ ;  /* 0x0000000004057210 */ /* 0x001fe20007f1e0ff */
[C---:B------:R-:W-:Y:S02]  /*6020*/  IMAD R2, R3.reuse, 0x3b, RZ ;  /* 0x0000003b03027824 */ /* 0x040fe400078e02ff */
[----:B------:R-:W-:Y:S02]  /*6030*/  IMAD R4, R3, 0xbc, RZ ;  /* 0x000000bc03047824 */ /* 0x000fe400078e02ff */
[----:B------:R0:W-:Y:S01]  /*6040*/  STL [R1+0x534], R5 ;  /* 0x0005340501007387 */ /* 0x0001e20000100800 */
[-C--:B-1----:R-:W-:Y:S02]  /*6050*/  LEA.HI.X.SX32 R6, R2, R28.reuse, 0x1, P3 ;  /* 0x0000001c02067211 */ /* 0x082fe400018f0eff */
[----:B0-----:R-:W-:Y:S02]  /*6060*/  LEA.HI.X.SX32 R5, R7, R28, 0x1, P1 ;  /* 0x0000001c07057211 */ /* 0x001fe400008f0eff */
[----:B------:R-:W-:-:S03]  /*6070*/  IADD3 R7, P1, R8, R0, RZ ;  /* 0x0000000008077210 */ /* 0x000fc60007f3e0ff */
[----:B------:R0:W-:Y:S01]  /*6080*/  STL [R1+0x490], R5 ;  /* 0x0004900501007387 */ /* 0x0001e20000100800 */
[----:B------:R-:W-:-:S03]  /*6090*/  IMAD R9, R3, 0x6e, RZ ;  /* 0x0000006e03097824 */ /* 0x000fc600078e02ff */
[----:B------:R-:W-:Y:S01]  /*60a0*/  STL [R1+0x67c], R7 ;  /* 0x00067c0701007387 */ /* 0x000fe20000100800 */
[----:B0-----:R-:W-:-:S03]  /*60b0*/  IADD3 R5, P3, R4, R0, RZ ;  /* 0x0000000004057210 */ /* 0x001fc60007f7e0ff */
[----:B------:R-:W-:Y:S01]  /*60c0*/  STL [R1+0x668], R6 ;  /* 0x0006680601007387 */ /* 0x000fe20000100800 */
[----:B------:R-:W-:-:S03]  /*60d0*/  IMAD R2, R3, 0x39, RZ ;  /* 0x0000003903027824 */ /* 0x000fc600078e02ff */
[----:B------:R0:W-:Y:S01]  /*60e0*/  STL [R1+0x554], R5 ;  /* 0x0005540501007387 */ /* 0x0001e20000100800 */
[----:B------:R-:W-:Y:S01]  /*60f0*/  IMAD R4, R3, 0xb4, RZ ;  /* 0x000000b403047824 */ /* 0x000fe200078e02ff */
[----:B0-----:R-:W-:Y:S02]  /*6100*/  LEA.HI.X.SX32 R5, R8, R28, 0x1, P2 ;  /* 0x0000001c08057211 */ /* 0x001fe400010f0eff */
[----:B------:R-:W-:Y:S02]  /*6110*/  IADD3 R7, P2, R9, R0, RZ ;  /* 0x0000000009077210 */ /* 0x000fe40007f5e0ff */
[----:B------:R-:W-:Y:S01]  /*6120*/  LEA.HI.X.SX32 R6, R2, R28, 0x1, P1 ;  /* 0x0000001c02067211 */ /* 0x000fe200008f0eff */
        /* <DEDUP_REMOVED lines=95> */
[C---:B------:R-:W-:Y:S02]  /*6720*/  IMAD R4, R3.reuse, 0xd8, RZ ;  /* 0x000000d803047824 */ /* 0x040fe400078e02ff */
[----:B------:R-:W-:Y:S01]  /*6730*/  IMAD R19, R3, 0x46, RZ ;  /* 0x0000004603137824 */ /* 0x000fe200078e02ff */
[----:B0-----:R-:W-:Y:S02]  /*6740*/  LEA.HI.X.SX32 R5, R17, R28, 0x1, P6 ;  /* 0x0000001c11057211 */ /* 0x001fe400030f0eff */
[----:B------:R-:W-:Y:S02]  /*6750*/  IADD3 R7, P6, R18, R0, RZ ;  /* 0x0000000012077210 */ /* 0x000fe40007fde0ff */
[----:B------:R-:W-:Y:S01]  /*6760*/  LEA.HI.X.SX32 R6, R2, R28, 0x1, P4 ;  /* 0x0000001c02067211 */ /* 0x000fe200020f0eff */
[----:B------:R0:W-:Y:S01]  /*6770*/  STL [R1+0x5d0], R5 ;  /* 0x0005d00501007387 */ /* 0x0001e20000100800 */
[----:B------:R-:W-:-:S03]  /*6780*/  IMAD R2, R3, 0x25, RZ ;  /* 0x0000002503027824 */ /* 0x000fc600078e02ff */
[----:B------:R1:W-:Y:S01]  /*6790*/  STL [R1+0x71c], R7 ;  /* 0x00071c0701007387 */ /* 0x0003e20000100800 */
[----:B0-----:R-:W-:-:S03]  /*67a0*/  IADD3 R5, P4, R4, R0, RZ ;  /* 0x0000000004057210 */ /* 0x001fc60007f9e0ff */
[----:B------:R0:W-:Y:S01]  /*67b0*/  STL [R1+0x708], R6 ;  /* 0x0007080601007387 */ /* 0x0001e20000100800 */
[C---:B------:R-:W-:Y:S01]  /*67c0*/  IMAD R4, R3.reuse, 0xc8, RZ ;  /* 0x000000c803047824 */ /* 0x040fe200078e02ff */
[----:B-1----:R-:W-:Y:S02]  /*67d0*/  LEA.HI.X.SX32 R7, R18, R28, 0x1, P5 ;  /* 0x0000001c12077211 */ /* 0x002fe400028f0eff */
[----:B------:R1:W-:Y:S01]  /*67e0*/  STL [R1+0x4e4], R5 ;  /* 0x0004e40501007387 */ /* 0x0003e20000100800 */
[----:B------:R-:W-:Y:S01]  /*67f0*/  IMAD R20, R3, 0x42, RZ ;  /* 0x0000004203147824 */ /* 0x000fe200078e02ff */
[----:B0-----:R-:W-:Y:S02]  /*6800*/  IADD3 R6, P5, R19, R0, RZ ;  /* 0x0000000013067210 */ /* 0x001fe40007fbe0ff */
[----:B------:R-:W-:Y:S01]  /*6810*/  STL [R1+0x5f0], R7 ;  /* 0x0005f00701007387 */ /* 0x000fe20000100800 */
[----:B-1----:R-:W-:-:S03]  /*6820*/  LEA.HI.X.SX32 R5, R2, R28, 0x1, P6 ;  /* 0x0000001c02057211 */ /* 0x002fc600030f0eff */
[----:B------:R-:W-:Y:S01]  /*6830*/  STL [R1+0x72c], R6 ;  /* 0x00072c0601007387 */ /* 0x000fe20000100800 */
[----:B------:R-:W-:Y:S01]  /*6840*/  IADD3 R2, P6, R4, R0, RZ ;  /* 0x0000000004027210 */ /* 0x000fe20007fde0ff */
[----:B------:R-:W-:Y:S02]  /*6850*/  IMAD R4, R3, 0x23, RZ ;  /* 0x0000002303047824 */ /* 0x000fe400078e02ff */
[----:B------:R0:W-:Y:S04]  /*6860*/  STL [R1+0x718], R5 ;  /* 0x0007180501007387 */ /* 0x0001e80000100800 */
[----:B------:R1:W-:Y:S01]  /*6870*/  STL [R1+0x524], R2 ;  /* 0x0005240201007387 */ /* 0x0003e20000100800 */
[----:B0-----:R-:W-:Y:S02]  /*6880*/  LEA.HI.X.SX32 R5, R19, R28, 0x1, P0 ;  /* 0x0000001c13057211 */ /* 0x001fe400000f0eff */
[----:B------:R-:W-:Y:S01]  /*6890*/  IADD3 R6, P0, R20, R0, RZ ;  /* 0x0000000014067210 */ /* 0x000fe20007f1e0ff */
[----:B-1----:R-:W-:-:S02]  /*68a0*/  IMAD R2, R3, 0xb8, RZ ;  /* 0x000000b803027824 */ /* 0x002fc400078e02ff */
[----:B------:R0:W-:Y:S01]  /*68b0*/  STL [R1+0x610], R5 ;  /* 0x0006100501007387 */ /* 0x0001e20000100800 */
[----:B------:R-:W-:-:S03]  /*68c0*/  IMAD R21, R3, 0x7c, RZ ;  /* 0x0000007c03157824 */ /* 0x000fc600078e02ff */
[----:B------:R1:W-:Y:S01]  /*68d0*/  STL [R1+0x73c], R6 ;  /* 0x00073c0601007387 */ /* 0x0003e20000100800 */
[C---:B------:R-:W-:Y:S01]  /*68e0*/  IMAD R22, R3.reuse, 0x3e, RZ ;  /* 0x0000003e03167824 */ /* 0x040fe200078e02ff */
[----:B0-----:R-:W-:Y:S01]  /*68f0*/  LEA.HI.X.SX32 R5, R4, R28, 0x1, P5 ;  /* 0x0000001c04057211 */ /* 0x001fe200028f0eff */
[----:B------:R-:W-:Y:S01]  /*6900*/  IMAD R4, R3, 0x21, RZ ;  /* 0x0000002103047824 */ /* 0x000fe200078e02ff */
[----:B-1----:R-:W-:-:S03]  /*6910*/  IADD3 R6, P5, R2, R0, RZ ;  /* 0x0000000002067210 */ /* 0x002fc60007fbe0ff */
[----:B------:R0:W-:Y:S01]  /*6920*/  STL [R1+0x728], R5 ;  /* 0x0007280501007387 */ /* 0x0001e20000100800 */
[-C--:B------:R-:W-:Y:S02]  /*6930*/  LEA.HI.X.SX32 R2, R20, R28.reuse, 0x1, P3 ;  /* 0x0000001c14027211 */ /* 0x080fe400018f0eff */
[----:B------:R-:W-:Y:S01]  /*6940*/  LEA.HI.X.SX32 R4, R4, R28, 0x1, P0 ;  /* 0x0000001c04047211 */ /* 0x000fe200000f0eff */
[----:B------:R1:W-:Y:S01]  /*6950*/  STL [R1+0x564], R6 ;  /* 0x0005640601007387 */ /* 0x0003e20000100800 */
[----:B0-----:R-:W-:-:S03]  /*6960*/  IADD3 R5, P3, R21, R0, RZ ;  /* 0x0000000015057210 */ /* 0x001fc60007f7e0ff */
[----:B------:R0:W-:Y:S01]  /*6970*/  STL [R1+0x630], R2 ;  /* 0x0006300201007387 */ /* 0x0001e20000100800 */
[----:B-1----:R-:W-:-:S03]  /*6980*/  IADD3 R6, P0, R22, R0, RZ ;  /* 0x0000000016067210 */ /* 0x002fc60007f1e0ff */
[----:B------:R1:W-:Y:S01]  /*6990*/  STL [R1+0x654], R5 ;  /* 0x0006540501007387 */ /* 0x0003e20000100800 */
[C---:B------:R-:W-:Y:S02]  /*69a0*/  IMAD R23, R3.reuse, 0x74, RZ ;  /* 0x0000007403177824 */ /* 0x040fe400078e02ff */
[----:B0-----:R-:W-:Y:S01]  /*69b0*/  IMAD R2, R3, 0xa8, RZ ;  /* 0x000000a803027824 */ /* 0x001fe200078e02ff */
[----:B------:R0:W-:Y:S01]  /*69c0*/  STL [R1+0x738], R4 ;  /* 0x0007380401007387 */ /* 0x0001e20000100800 */
[----:B-1----:R-:W-:-:S03]  /*69d0*/  LEA.HI.X.SX32 R5, R21, R28, 0x1, P1 ;  /* 0x0000001c15057211 */ /* 0x002fc600008f0eff */
[----:B------:R1:W-:Y:S01]  /*69e0*/  STL [R1+0x74c], R6 ;  /* 0x00074c0601007387 */ /* 0x0003e20000100800 */
[----:B------:R-:W-:-:S03]  /*69f0*/  IMAD R24, R3, 0x3a, RZ ;  /* 0x0000003a03187824 */ /* 0x000fc600078e02ff */
[----:B------:R2:W-:Y:S01]  /*6a00*/  STL [R1+0x460], R5 ;  /* 0x0004600501007387 */ /* 0x0005e20000100800 */
[----:B0-----:R-:W-:Y:S01]  /*6a10*/  IMAD R4, R3, 0x1f, RZ ;  /* 0x0000001f03047824 */ /* 0x001fe200078e02ff */
[----:B-1----:R-:W-:Y:S02]  /*6a20*/  IADD3 R6, P1, R2, R0, RZ ;  /* 0x0000000002067210 */ /* 0x002fe40007f3e0ff */
[----:B------:R-:W-:Y:S02]  /*6a30*/  LEA.HI.X.SX32 R2, R22, R28, 0x1, P3 ;  /* 0x0000001c16027211 */ /* 0x000fe400018f0eff */
[----:B--2---:R-:W-:Y:S01]  /*6a40*/  IADD3 R5, P3, R23, R0, RZ ;  /* 0x0000000017057210 */ /* 0x004fe20007f7e0ff */
[----:B------:R0:W-:Y:S01]  /*6a50*/  STL [R1+0x5a4], R6 ;  /* 0x0005a40601007387 */ /* 0x0001e20000100800 */
[----:B------:R-:W-:-:S03]  /*6a60*/  LEA.HI.X.SX32 R4, R4, R28, 0x1, P0 ;  /* 0x0000001c04047211 */ /* 0x000fc600000f0eff */
[----:B------:R1:W-:Y:S01]  /*6a70*/  STL [R1+0x650], R2 ;  /* 0x0006500201007387 */ /* 0x0003e20000100800 */
[----:B------:R-:W-:-:S03]  /*6a80*/  IMAD R25, R3, 0x6c, RZ ;  /* 0x0000006c03197824 */ /* 0x000fc600078e02ff */
[----:B------:R2:W-:Y:S01]  /*6a90*/  STL [R1+0x674], R5 ;  /* 0x0006740501007387 */ /* 0x0005e20000100800 */
[----:B0-----:R-:W-:Y:S01]  /*6aa0*/  IADD3 R6, P0, R24, R0, RZ ;  /* 0x0000000018067210 */ /* 0x001fe20007f1e0ff */
[----:B-1----:R-:W-:Y:S02]  /*6ab0*/  IMAD R2, R3, 0x98, RZ ;  /* 0x0000009803027824 */ /* 0x002fe400078e02ff */
[----:B------:R0:W-:Y:S01]  /*6ac0*/  STL [R1+0x748], R4 ;  /* 0x0007480401007387 */ /* 0x0001e20000100800 */
[----:B--2---:R-:W-:-:S03]  /*6ad0*/  LEA.HI.X.SX32 R5, R23, R28, 0x1, P2 ;  /* 0x0000001c17057211 */ /* 0x004fc600010f0eff */
        /* <DEDUP_REMOVED lines=17> */
[----:B------:R-:W-:Y:S01]  /*6bf0*/  IADD3 R2, P4, R2, R0, RZ ;  /* 0x0000000002027210 */ /* 0x000fe20007f9e0ff */
[C---:B------:R-:W-:Y:S02]  /*6c00*/  IMAD R29, R3.reuse, 0x32, RZ ;  /* 0x00000032031d7824 */ /* 0x040fe400078e02ff */
[----:B------:R2:W-:Y:S01]  /*6c10*/  STL [R1+0x4e0], R5 ;  /* 0x0004e00501007387 */ /* 0x0005e20000100800 */
[----:B0-----:R-:W-:Y:S01]  /*6c20*/  IMAD R4, R3, 0x1b, RZ ;  /* 0x0000001b03047824 */ /* 0x001fe200078e02ff */
[----:B-1----:R-:W-:Y:S02]  /*6c30*/  LEA.HI.X.SX32 R6, R26, R28, 0x1, P3 ;  /* 0x0000001c1a067211 */ /* 0x002fe400018f0eff */
[----:B------:R0:W-:Y:S01]  /*6c40*/  STL [R1+0x624], R2 ;  /* 0x0006240201007387 */ /* 0x0001e20000100800 */
[----:B--2---:R-:W-:-:S03]  /*6c50*/  IADD3 R5, P3, R27, R0, RZ ;  /* 0x000000001b057210 */ /* 0x004fc60007f7e0ff */
[----:B------:R1:W-:Y:S04]  /*6c60*/  STL [R1+0x690], R6 ;  /* 0x0006900601007387 */ /* 0x0003e80000100800 */
[----:B------:R2:W-:Y:S01]  /*6c70*/  STL [R1+0x6b4], R5 ;  /* 0x0006b40501007387 */ /* 0x0005e20000100800 */
[-C--:B0-----:R-:W-:Y:S01]  /*6c80*/  LEA.HI.X.SX32 R2, R4, R28.reuse, 0x1, P0 ;  /* 0x0000001c04027211 */ /* 0x081fe200000f0eff */
[----:B------:R-:W-:Y:S01]  /*6c90*/  IMAD R4, R3, 0xf0, RZ ;  /* 0x000000f003047824 */ /* 0x000fe200078e02ff */
[----:B-1----:R-:W-:-:S03]  /*6ca0*/  LEA.HI.X.SX32 R6, R27, R28, 0x1, P6 ;  /* 0x0000001c1b067211 */ /* 0x002fc600030f0eff */
[----:B------:R0:W-:Y:S01]  /*6cb0*/  STL [R1+0x768], R2 ;  /* 0x0007680201007387 */ /* 0x0001e20000100800 */
[C---:B--2---:R-:W-:Y:S02]  /*6cc0*/  IADD3 R5, P0, R29.reuse, R0, RZ ;  /* 0x000000001d057210 */ /* 0x044fe40007f1e0ff */
[----:B------:R-:W-:-:S03]  /*6cd0*/  LEA.HI.X.SX32 R8, R29, R28, 0x1, P3 ;  /* 0x0000001c1d087211 */ /* 0x000fc600018f0eff */
[----:B------:R1:W-:Y:S01]  /*6ce0*/  STL [R1+0x77c], R5 ;  /* 0x00077c0501007387 */ /* 0x0003e20000100800 */
[----:B0-----:R-:W-:-:S03]  /*6cf0*/  IMAD R2, R3, 0x5c, RZ ;  /* 0x0000005c03027824 */ /* 0x001fc600078e02ff */
[----:B------:R0:W-:Y:S02]  /*6d00*/  STL [R1+0x520], R6 ;  /* 0x0005200601007387 */ /* 0x0001e40000100800 */
[-C--:B------:R-:W-:Y:S02]  /*6d10*/  IADD3 R7, P3, R2, R0.reuse, RZ ;  /* 0x0000000002077210 */ /* 0x080fe40007f7e0ff */
[----:B-1----:R-:W-:Y:S01]  /*6d20*/  IADD3 R5, P6, R4, R0, RZ ;  /* 0x0000000004057210 */ /* 0x002fe20007fde0ff */
[C---:B------:R-:W-:Y:S02]  /*6d30*/  IMAD R4, R3.reuse, 0x19, RZ ;  /* 0x0000001903047824 */ /* 0x040fe400078e02ff */
[C---:B0-----:R-:W-:Y:S02]  /*6d40*/  IMAD R6, R3.reuse, 0x2e, RZ ;  /* 0x0000002e03067824 */ /* 0x041fe400078e02ff */
[----:B------:R0:W-:Y:S04]  /*6d50*/  STL [R1+0x484], R5 ;  /* 0x0004840501007387 */ /* 0x0001e80000100800 */
[----:B------:R-:W-:Y:S04]  /*6d60*/  STL [R1+0x6b0], R8 ;  /* 0x0006b00801007387 */ /* 0x000fe80000100800 */
[----:B------:R1:W-:Y:S01]  /*6d70*/  STL [R1+0x6d4], R7 ;  /* 0x0006d40701007387 */ /* 0x0003e20000100800 */
[----:B0-----:R-:W-:Y:S01]  /*6d80*/  LEA.HI.X.SX32 R5, R4, R28, 0x1, P0 ;  /* 0x0000001c04057211 */ /* 0x001fe200000f0eff */
[----:B------:R-:W-:Y:S01]  /*6d90*/  IMAD R4, R3, 0xd0, RZ ;  /* 0x000000d003047824 */ /* 0x000fe200078e02ff */
[----:B-1----:R-:W-:-:S03]  /*6da0*/  IADD3 R7, P0, R6, R0, RZ ;  /* 0x0000000006077210 */ /* 0x002fc60007f1e0ff */
[----:B------:R0:W-:Y:S04]  /*6db0*/  STL [R1+0x778], R5 ;  /* 0x0007780501007387 */ /* 0x0001e80000100800 */
[----:B------:R1:W-:Y:S01]  /*6dc0*/  STL [R1+0x78c], R7 ;  /* 0x00078c0701007387 */ /* 0x0003e20000100800 */
[----:B0-----:R-:W-:Y:S01]  /*6dd0*/  LEA.HI.X.SX32 R5, R2, R28, 0x1, P5 ;  /* 0x0000001c02057211 */ /* 0x001fe200028f0eff */
[----:B------:R-:W-:Y:S01]  /*6de0*/  IMAD R2, R3, 0x54, RZ ;  /* 0x0000005403027824 */ /* 0x000fe200078e02ff */
[----:B-1----:R-:W-:-:S03]  /*6df0*/  IADD3 R7, P5, R4, R0, RZ ;  /* 0x0000000004077210 */ /* 0x002fc60007fbe0ff */
[----:B------:R0:W-:Y:S01]  /*6e00*/  STL [R1+0x560], R5 ;  /* 0x0005600501007387 */ /* 0x0001e20000100800 */
[----:B------:R-:W-:Y:S01]  /*6e10*/  LEA.HI.X.SX32 R8, R6, R28, 0x1, P3 ;  /* 0x0000001c06087211 */ /* 0x000fe200018f0eff */
[C---:B------:R-:W-:Y:S02]  /*6e20*/  IMAD R4, R3.reuse, 0x17, RZ ;  /* 0x0000001703047824 */ /* 0x040fe400078e02ff */
[----:B------:R1:W-:Y:S01]  /*6e30*/  STL [R1+0x504], R7 ;  /* 0x0005040701007387 */ /* 0x0003e20000100800 */
[C---:B0-----:R-:W-:Y:S01]  /*6e40*/  IMAD R5, R3.reuse, 0x2a, RZ ;  /* 0x0000002a03057824 */ /* 0x041fe200078e02ff */
[----:B-1----:R-:W-:Y:S02]  /*6e50*/  IADD3 R7, P3, R2, R0, RZ ;  /* 0x0000000002077210 */ /* 0x002fe40007f7e0ff */
[----:B------:R-:W-:Y:S01]  /*6e60*/  STL [R1+0x6d0], R8 ;  /* 0x0006d00801007387 */ /* 0x000fe20000100800 */
[----:B------:R-:W-:Y:S01]  /*6e70*/  LEA.HI.X.SX32 R6, R4, R28, 0x1, P0 ;  /* 0x0000001c04067211 */ /* 0x000fe200000f0eff */
[----:B------:R-:W-:-:S02]  /*6e80*/  IMAD R4, R3, 0xb0, RZ ;  /* 0x000000b003047824 */ /* 0x000fc400078e02ff */
[----:B------:R0:W-:Y:S04]  /*6e90*/  STL [R1+0x6f4], R7 ;  /* 0x0006f40701007387 */ /* 0x0001e80000100800 */
[----:B------:R1:W-:Y:S01]  /*6ea0*/  STL [R1+0x788], R6 ;  /* 0x0007880601007387 */ /* 0x0003e20000100800 */
[----:B0-----:R-:W-:Y:S02]  /*6eb0*/  IADD3 R7, P0, R5, R0, RZ ;  /* 0x0000000005077210 */ /* 0x001fe40007f1e0ff */
[----:B-1----:R-:W-:-:S03]  /*6ec0*/  LEA.HI.X.SX32 R6, R2, R28, 0x1, P1 ;  /* 0x0000001c02067211 */ /* 0x002fc600008f0eff */
[----:B------:R0:W-:Y:S01]  /*6ed0*/  STL [R1+0x79c], R7 ;  /* 0x00079c0701007387 */ /* 0x0001e20000100800 */
[----:B------:R-:W-:Y:S01]  /*6ee0*/  IMAD R2, R3, 0x4c, RZ ;  /* 0x0000004c03027824 */ /* 0x000fe200078e02ff */
[----:B------:R-:W-:Y:S02]  /*6ef0*/  LEA.HI.X.SX32 R8, R5, R28, 0x1, P3 ;  /* 0x0000001c05087211 */ /* 0x000fe400018f0eff */
[----:B------:R1:W-:Y:S01]  /*6f00*/  STL [R1+0x5a0], R6 ;  /* 0x0005a00601007387 */ /* 0x0003e20000100800 */
[----:B0-----:R-:W-:Y:S01]  /*6f10*/  IADD3 R7, P1, R4, R0, RZ ;  /* 0x0000000004077210 */ /* 0x001fe20007f3e0ff */
[----:B------:R-:W-:-:S04]  /*6f20*/  IMAD R4, R3, 0x15, RZ ;  /* 0x0000001503047824 */ /* 0x000fc800078e02ff */
[----:B------:R0:W-:Y:S01]  /*6f30*/  STL [R1+0x584], R7 ;  /* 0x0005840701007387 */ /* 0x0001e20000100800 */
[C---:B-1----:R-:W-:Y:S01]  /*6f40*/  IMAD R6, R3.reuse, 0x26, RZ ;  /* 0x0000002603067824 */ /* 0x042fe200078e02ff */
[----:B------:R-:W-:Y:S02]  /*6f50*/  LEA.HI.X.SX32 R5, R4, R28, 0x1, P0 ;  /* 0x0000001c04057211 */ /* 0x000fe400000f0eff */
[----:B------:R-:W-:Y:S01]  /*6f60*/  STL [R1+0x6f0], R8 ;  /* 0x0006f00801007387 */ /* 0x000fe20000100800 */
[----:B0-----:R-:W-:Y:S01]  /*6f70*/  IADD3 R7, P3, R2, R0, RZ ;  /* 0x0000000002077210 */ /* 0x001fe20007f7e0ff */
[----:B------:R-:W-:-:S04]  /*6f80*/  IMAD R4, R3, 0x90, RZ ;  /* 0x0000009003047824 */ /* 0x000fc800078e02ff */
[----:B------:R0:W-:Y:S04]  /*6f90*/  STL [R1+0x714], R7 ;  /* 0x0007140701007387 */ /* 0x0001e80000100800 */
[----:B------:R1:W-:Y:S01]  /*6fa0*/  STL [R1+0x798], R5 ;  /* 0x0007980501007387 */ /* 0x0003e20000100800 */
[----:B0-----:R-:W-:Y:S02]  /*6fb0*/  IADD3 R7, P0, R6, R0, RZ ;  /* 0x0000000006077210 */ /* 0x001fe40007f1e0ff */
[----:B-1----:R-:W-:-:S03]  /*6fc0*/  LEA.HI.X.SX32 R5, R2, R28, 0x1, P2 ;  /* 0x0000001c02057211 */ /* 0x002fc600010f0eff */
[----:B------:R0:W-:Y:S01]  /*6fd0*/  STL [R1+0x7ac], R7 ;  /* 0x0007ac0701007387 */ /* 0x0001e20000100800 */
[----:B------:R-:W-:-:S03]  /*6fe0*/  IMAD R2, R3, 0x44, RZ ;  /* 0x0000004403027824 */ /* 0x000fc600078e02ff */
[----:B------:R1:W-:Y:S01]  /*6ff0*/  STL [R1+0x5e0], R5 ;  /* 0x0005e00501007387 */ /* 0x0003e20000100800 */
[----:B------:R-:W-:Y:S02]  /*7000*/  LEA.HI.X.SX32 R8, R6, R28, 0x1, P3 ;  /* 0x0000001c06087211 */ /* 0x000fe400018f0eff */
[----:B0-----:R-:W-:Y:S01]  /*7010*/  IADD3 R7, P2, R4, R0, RZ ;  /* 0x0000000004077210 */ /* 0x001fe20007f5e0ff */
[----:B-1----:R-:W-:-:S04]  /*7020*/  IMAD R5, R3, 0x13, RZ ;  /* 0x0000001303057824 */ /* 0x002fc800078e02ff */
[----:B------:R0:W-:Y:S01]  /*7030*/  STL [R1+0x604], R7 ;  /* 0x0006040701007387 */ /* 0x0001e20000100800 */
[----:B------:R-:W-:Y:S01]  /*7040*/  IMAD R4, R3, 0x22, RZ ;  /* 0x0000002203047824 */ /* 0x000fe200078e02ff */
[----:B------:R-:W-:Y:S01]  /*7050*/  LEA.HI.X.SX32 R6, R5, R28, 0x1, P0 ;  /* 0x0000001c05067211 */ /* 0x000fe200000f0eff */
[----:B------:R-:W-:Y:S01]  /*7060*/  IMAD R5, R3, 0xe0, RZ ;  /* 0x000000e003057824 */ /* 0x000fe200078e02ff */
[----:B------:R-:W-:Y:S01]  /*7070*/  STL [R1+0x710], R8 ;  /* 0x0007100801007387 */ /* 0x000fe20000100800 */
[----:B0-----:R-:W-:-:S05]  /*7080*/  IADD3 R7, P3, R2, R0, RZ ;  /* 0x0000000002077210 */ /* 0x001fca0007f7e0ff */
[----:B------:R0:W-:Y:S04]  /*7090*/  STL [R1+0x734], R7 ;  /* 0x0007340701007387 */ /* 0x0001e80000100800 */
[----:B------:R1:W-:Y:S01]  /*70a0*/  STL [R1+0x7a8], R6 ;  /* 0x0007a80601007387 */ /* 0x0003e20000100800 */
[----:B0-----:R-:W-:Y:S02]  /*70b0*/  IADD3 R7, P0, R4, R0, RZ ;  /* 0x0000000004077210 */ /* 0x001fe40007f1e0ff */
[----:B-1----:R-:W-:Y:S01]  /*70c0*/  LEA.HI.X.SX32 R6, R2, R28, 0x1, P4 ;  /* 0x0000001c02067211 */ /* 0x002fe200020f0eff */
[----:B------:R-:W-:Y:S01]  /*70d0*/  IMAD R2, R3, 0x78, RZ ;  /* 0x0000007803027824 */ /* 0x000fe200078e02ff */
[----:B------:R-:W-:Y:S01]  /*70e0*/  IADD3 R5, P4, R5, R0, RZ ;  /* 0x0000000005057210 */ /* 0x000fe20007f9e0ff */
[----:B------:R0:W-:Y:S01]  /*70f0*/  STL [R1+0x7bc], R7 ;  /* 0x0007bc0701007387 */ /* 0x0001e20000100800 */
[----:B------:R-:W-:-:S03]  /*7100*/  LEA.HI.X.SX32 R4, R4, R28, 0x1, P3 ;  /* 0x0000001c04047211 */ /* 0x000fc600018f0eff */
[----:B------:R1:W-:Y:S04]  /*7110*/  STL [R1+0x620], R6 ;  /* 0x0006200601007387 */ /* 0x0003e80000100800 */
[----:B------:R2:W-:Y:S01]  /*7120*/  STL [R1+0x4c4], R5 ;  /* 0x0004c40501007387 */ /* 0x0005e20000100800 */
[----:B0-----:R-:W-:Y:S01]  /*7130*/  IADD3 R7, P3, R2, R0, RZ ;  /* 0x0000000002077210 */ /* 0x001fe20007f7e0ff */
[C---:B-1----:R-:W-:Y:S02]  /*7140*/  IMAD R6, R3.reuse, 0x11, RZ ;  /* 0x0000001103067824 */ /* 0x042fe400078e02ff */
[----:B------:R0:W-:Y:S01]  /*7150*/  STL [R1+0x730], R4 ;  /* 0x0007300401007387 */ /* 0x0001e20000100800 */
[C---:B--2---:R-:W-:Y:S02]  /*7160*/  IMAD R5, R3.reuse, 0x3c, RZ ;  /* 0x0000003c03057824 */ /* 0x044fe400078e02ff */
[-C--:B------:R-:W-:Y:S01]  /*7170*/  LEA.HI.X.SX32 R8, R6, R28.reuse, 0x1, P0 ;  /* 0x0000001c06087211 */ /* 0x080fe200000f0eff */
[----:B------:R1:W-:Y:S01]  /*7180*/  STL [R1+0x664], R7 ;  /* 0x0006640701007387 */ /* 0x0003e20000100800 */
[----:B------:R-:W-:Y:S01]  /*7190*/  LEA.HI.X.SX32 R6, R2, R28, 0x1, P6 ;  /* 0x0000001c02067211 */ /* 0x000fe200030f0eff */
[----:B------:R-:W-:-:S02]  /*71a0*/  IMAD R2, R3, 0xa0, RZ ;  /* 0x000000a003027824 */ /* 0x000fc400078e02ff */
[----:B0-----:R-:W-:Y:S01]  /*71b0*/  IMAD R4, R3, 0x1e, RZ ;  /* 0x0000001e03047824 */ /* 0x001fe200078e02ff */
[----:B------:R-:W-:Y:S01]  /*71c0*/  STL [R1+0x7b8], R8 ;  /* 0x0007b80801007387 */ /* 0x000fe20000100800 */
[----:B-1----:R-:W-:-:S05]  /*71d0*/  IADD3 R7, P0, R5, R0, RZ ;  /* 0x0000000005077210 */ /* 0x002fca0007f1e0ff */
        /* <DEDUP_REMOVED lines=13> */
[----:B--2---:R-:W-:Y:S02]  /*72b0*/  IMAD R2, R3, 0x34, RZ ;  /* 0x0000003403027824 */ /* 0x004fe400078e02ff */
[-C--:B------:R-:W-:Y:S01]  /*72c0*/  LEA.HI.X.SX32 R8, R6, R28.reuse, 0x1, P6 ;  /* 0x0000001c06087211 */ /* 0x080fe200030f0eff */
[----:B------:R1:W-:Y:S01]  /*72d0*/  STL [R1+0x6a4], R7 ;  /* 0x0006a40701007387 */ /* 0x0003e20000100800 */
[----:B------:R-:W-:Y:S01]  /*72e0*/  LEA.HI.X.SX32 R6, R5, R28, 0x1, P5 ;  /* 0x0000001c05067211 */ /* 0x000fe200028f0eff */
[----:B0-----:R-:W-:-:S02]  /*72f0*/  IMAD R4, R3, 0x1a, RZ ;  /* 0x0000001a03047824 */ /* 0x001fc400078e02ff */
[----:B------:R-:W-:Y:S01]  /*7300*/  STL [R1+0x7c8], R8 ;  /* 0x0007c80801007387 */ /* 0x000fe20000100800 */
[----:B-1----:R-:W-:Y:S01]  /*7310*/  IADD3 R7, P6, R2, R0, RZ ;  /* 0x0000000002077210 */ /* 0x002fe20007fde0ff */
        /* <DEDUP_REMOVED lines=8> */
[----:B0-----:R-:W-:Y:S01]  /*73a0*/  IADD3 R7, P0, R5, R0, RZ ;  /* 0x0000000005077210 */ /* 0x001fe20007f1e0ff */
[----:B------:R-:W-:Y:S01]  /*73b0*/  IMAD R5, R3, 0xd, RZ ;  /* 0x0000000d03057824 */ /* 0x000fe200078e02ff */
[----:B-1----:R-:W-:-:S03]  /*73c0*/  LEA.HI.X.SX32 R6, R4, R28, 0x1, P6 ;  /* 0x0000001c04067211 */ /* 0x002fc600030f0eff */
[----:B------:R0:W-:Y:S01]  /*73d0*/  STL [R1+0x544], R7 ;  /* 0x0005440701007387 */ /* 0x0001e20000100800 */
[----:B------:R-:W-:Y:S01]  /*73e0*/  IMAD R4, R3, 0x2c, RZ ;  /* 0x0000002c03047824 */ /* 0x000fe200078e02ff */
[----:B------:R-:W-:Y:S02]  /*73f0*/  LEA.HI.X.SX32 R5, R5, R28, 0x1, P5 ;  /* 0x0000001c05057211 */ /* 0x000fe400028f0eff */
[----:B------:R1:W-:Y:S01]  /*7400*/  STL [R1+0x770], R6 ;  /* 0x0007700601007387 */ /* 0x0003e20000100800 */
[----:B0-----:R-:W-:-:S05]  /*7410*/  IADD3 R7, P6, R2, R0, RZ ;  /* 0x0000000002077210 */ /* 0x001fca0007fde0ff */
[----:B------:R0:W-:Y:S01]  /*7420*/  STL [R1+0x6e4], R7 ;  /* 0x0006e40701007387 */ /* 0x0001e20000100800 */
[C---:B-1----:R-:W-:Y:S01]  /*7430*/  IMAD R6, R3.reuse, 0x16, RZ ;  /* 0x0000001603067824 */ /* 0x042fe200078e02ff */
[----:B------:R-:W-:Y:S02]  /*7440*/  LEA.HI.X.SX32 R2, R2, R28, 0x1, P1 ;  /* 0x0000001c02027211 */ /* 0x000fe400008f0eff */
[----:B------:R1:W-:Y:S01]  /*7450*/  STL [R1+0x7d8], R5 ;  /* 0x0007d80501007387 */ /* 0x0003e20000100800 */
[----:B0-----:R-:W-:Y:S01]  /*7460*/  IADD3 R7, P5, R4, R0, RZ ;  /* 0x0000000004077210 */ /* 0x001fe20007fbe0ff */
[----:B-1----:R-:W-:-:S04]  /*7470*/  IMAD R5, R3, 0x48, RZ ;  /* 0x0000004803057824 */ /* 0x002fc800078e02ff */
[----:B------:R0:W-:Y:S01]  /*7480*/  STL [R1+0x794], R7 ;  /* 0x0007940701007387 */ /* 0x0001e20000100800 */
[----:B------:R-:W-:-:S03]  /*7490*/  LEA.HI.X.SX32 R4, R4, R28, 0x1, P6 ;  /* 0x0000001c04047211 */ /* 0x000fc600030f0eff */
[----:B------:R1:W-:Y:S01]  /*74a0*/  STL [R1+0x580], R2 ;  /* 0x0005800201007387 */ /* 0x0003e20000100800 */
[-C--:B------:R-:W-:Y:S02]  /*74b0*/  IADD3 R8, P6, R5, R0.reuse, RZ ;  /* 0x0000000005087210 */ /* 0x080fe40007fde0ff */
[----:B0-----:R-:W-:Y:S01]  /*74c0*/  IADD3 R7, P1, R6, R0, RZ ;  /* 0x0000000006077210 */ /* 0x001fe20007f3e0ff */
[----:B-1----:R-:W-:-:S04]  /*74d0*/  IMAD R2, R3, 0x24, RZ ;  /* 0x0000002403027824 */ /* 0x002fc800078e02ff */
[----:B------:R0:W-:Y:S04]  /*74e0*/  STL [R1+0x7ec], R7 ;  /* 0x0007ec0701007387 */ /* 0x0001e80000100800 */
[----:B------:R1:W-:Y:S04]  /*74f0*/  STL [R1+0x6e0], R4 ;  /* 0x0006e00401007387 */ /* 0x0003e80000100800 */
[----:B------:R2:W-:Y:S01]  /*7500*/  STL [R1+0x724], R8 ;  /* 0x0007240801007387 */ /* 0x0005e20000100800 */
[----:B0-----:R-:W-:Y:S01]  /*7510*/  LEA.HI.X.SX32 R7, R6, R28, 0x1, P5 ;  /* 0x0000001c06077211 */ /* 0x001fe200028f0eff */
[----:B------:R-:W-:-:S02]  /*7520*/  IMAD R6, R3, 0x12, RZ ;  /* 0x0000001203067824 */ /* 0x000fc400078e02ff */
[C---:B-1----:R-:W-:Y:S01]  /*7530*/  IMAD R4, R3.reuse, 0xb, RZ ;  /* 0x0000000b03047824 */ /* 0x042fe200078e02ff */
[----:B--2---:R-:W-:Y:S01]  /*7540*/  IADD3 R8, P5, R2, R0, RZ ;  /* 0x0000000002087210 */ /* 0x004fe20007fbe0ff */
[----:B------:R0:W-:Y:S04]  /*7550*/  STL [R1+0x790], R7 ;  /* 0x0007900701007387 */ /* 0x0001e80000100800 */
[----:B------:R1:W-:Y:S01]  /*7560*/  STL [R1+0x7b4], R8 ;  /* 0x0007b40801007387 */ /* 0x0003e20000100800 */
[----:B0-----:R-:W-:Y:S01]  /*7570*/  LEA.HI.X.SX32 R7, R4, R28, 0x1, P1 ;  /* 0x0000001c04077211 */ /* 0x001fe200008f0eff */
[----:B------:R-:W-:Y:S01]  /*7580*/  IMAD R4, R3, 0x70, RZ ;  /* 0x0000007003047824 */ /* 0x000fe200078e02ff */
[----:B-1----:R-:W-:-:S03]  /*7590*/  IADD3 R8, P1, R6, R0, RZ ;  /* 0x0000000006087210 */ /* 0x002fc60007f3e0ff */
[----:B------:R0:W-:Y:S01]  /*75a0*/  STL [R1+0x7e8], R7 ;  /* 0x0007e80701007387 */ /* 0x0001e20000100800 */
[----:B------:R-:W-:-:S03]  /*75b0*/  LEA.HI.X.SX32 R5, R5, R28, 0x1, P2 ;  /* 0x0000001c05057211 */ /* 0x000fc600010f0eff */
[----:B------:R1:W-:Y:S01]  /*75c0*/  STL [R1+0x7fc], R8 ;  /* 0x0007fc0801007387 */ /* 0x0003e20000100800 */
[----:B------:R-:W-:Y:S01]  /*75d0*/  LEA.HI.X.SX32 R2, R2, R28, 0x1, P6 ;  /* 0x0000001c02027211 */ /* 0x000fe200030f0eff */
[----:B0-----:R-:W-:Y:S01]  /*75e0*/  IMAD R7, R3, 0x38, RZ ;  /* 0x0000003803077824 */ /* 0x001fe200078e02ff */
[-C--:B-1----:R-:W-:Y:S01]  /*75f0*/  IADD3 R8, P2, R4, R0.reuse, RZ ;  /* 0x0000000004087210 */ /* 0x082fe20007f5e0ff */
[----:B------:R0:W-:Y:S03]  /*7600*/  STL [R1+0x600], R5 ;  /* 0x0006000501007387 */ /* 0x0001e60000100800 */
[----:B------:R-:W-:Y:S01]  /*7610*/  IADD3 R9, P6, R7, R0, RZ ;  /* 0x0000000007097210 */ /* 0x000fe20007fde0ff */
[----:B------:R1:W-:Y:S04]  /*7620*/  STL [R1+0x684], R8 ;  /* 0x0006840801007387 */ /* 0x0003e80000100800 */
[----:B------:R2:W-:Y:S01]  /*7630*/  STL [R1+0x720], R2 ;  /* 0x0007200201007387 */ /* 0x0005e20000100800 */
[----:B0-----:R-:W-:Y:S01]  /*7640*/  IMAD R5, R3, 0x1c, RZ ;  /* 0x0000001c03057824 */ /* 0x001fe200078e02ff */
[----:B-1----:R-:W-:-:S02]  /*7650*/  LEA.HI.X.SX32 R8, R6, R28, 0x1, P5 ;  /* 0x0000001c06087211 */ /* 0x002fc400028f0eff */
[----:B------:R0:W-:Y:S01]  /*7660*/  STL [R1+0x764], R9 ;  /* 0x0007640901007387 */ /* 0x0001e20000100800 */
[----:B--2---:R-:W-:-:S03]  /*7670*/  IMAD R2, R3, 0x9, RZ ;  /* 0x0000000903027824 */ /* 0x004fc600078e02ff */
[----:B------:R1:W-:Y:S01]  /*7680*/  STL [R1+0x7b0], R8 ;  /* 0x0007b00801007387 */ /* 0x0003e20000100800 */
[----:B------:R-:W-:Y:S01]  /*7690*/  IMAD R6, R3, 0xe, RZ ;  /* 0x0000000e03067824 */ /* 0x000fe200078e02ff */
[----:B0-----:R-:W-:Y:S02]  /*76a0*/  IADD3 R9, P5, R5, R0, RZ ;  /* 0x0000000005097210 */ /* 0x001fe40007fbe0ff */
[----:B-1----:R-:W-:-:S03]  /*76b0*/  LEA.HI.X.SX32 R8, R2, R28, 0x1, P1 ;  /* 0x0000001c02087211 */ /* 0x002fc600008f0eff */
[----:B------:R0:W-:Y:S01]  /*76c0*/  STL [R1+0x7d4], R9 ;  /* 0x0007d40901007387 */ /* 0x0001e20000100800 */
[----:B------:R-:W-:-:S03]  /*76d0*/  IMAD R2, R3, 0x50, RZ ;  /* 0x0000005003027824 */ /* 0x000fc600078e02ff */
[----:B------:R1:W-:Y:S01]  /*76e0*/  STL [R1+0x7f8], R8 ;  /* 0x0007f80801007387 */ /* 0x0003e20000100800 */
[----:B0-----:R-:W-:Y:S02]  /*76f0*/  IADD3 R9, P1, R6, R0, RZ ;  /* 0x0000000006097210 */ /* 0x001fe40007f3e0ff */
[----:B-1----:R-:W-:Y:S01]  /*7700*/  LEA.HI.X.SX32 R8, R4, R28, 0x1, P4 ;  /* 0x0000001c04087211 */ /* 0x002fe200020f0eff */
[----:B------:R-:W-:Y:S02]  /*7710*/  IMAD R4, R3, 0x28, RZ ;  /* 0x0000002803047824 */ /* 0x000fe400078e02ff */
[----:B------:R0:W-:Y:S01]  /*7720*/  STL [R1+0x80c], R9 ;  /* 0x00080c0901007387 */ /* 0x0001e20000100800 */
[----:B------:R-:W-:-:S03]  /*7730*/  IADD3 R10, P4, R2, R0, RZ ;  /* 0x00000000020a7210 */ /* 0x000fc60007f9e0ff */
[----:B------:R1:W-:Y:S01]  /*7740*/  STL [R1+0x4c0], R8 ;  /* 0x0004c00801007387 */ /* 0x0003e20000100800 */
[----:B0-----:R-:W-:Y:S02]  /*7750*/  LEA.HI.X.SX32 R9, R7, R28, 0x1, P2 ;  /* 0x0000001c07097211 */ /* 0x001fe400010f0eff */
[----:B------:R-:W-:Y:S01]  /*7760*/  IADD3 R7, P2, R4, R0, RZ ;  /* 0x0000000004077210 */ /* 0x000fe20007f5e0ff */
[----:B-1----:R-:W-:Y:S01]  /*7770*/  IMAD R8, R3, 0x14, RZ ;  /* 0x0000001403087824 */ /* 0x002fe200078e02ff */
[----:B------:R-:W-:Y:S01]  /*7780*/  STL [R1+0x704], R10 ;  /* 0x0007040a01007387 */ /* 0x000fe20000100800 */
[----:B------:R-:W-:-:S03]  /*7790*/  LEA.HI.X.SX32 R5, R5, R28, 0x1, P6 ;  /* 0x0000001c05057211 */ /* 0x000fc600030f0eff */
[----:B------:R0:W-:Y:S04]  /*77a0*/  STL [R1+0x680], R9 ;  /* 0x0006800901007387 */ /* 0x0001e80000100800 */
[----:B------:R1:W-:Y:S01]  /*77b0*/  STL [R1+0x7a4], R7 ;  /* 0x0007a40701007387 */ /* 0x0003e20000100800 */
[----:B------:R-:W-:Y:S01]  /*77c0*/  LEA.HI.X.SX32 R6, R6, R28, 0x1, P5 ;  /* 0x0000001c06067211 */ /* 0x000fe200028f0eff */
[----:B0-----:R-:W-:Y:S01]  /*77d0*/  IMAD R9, R3, 0xa, RZ ;  /* 0x0000000a03097824 */ /* 0x001fe200078e02ff */
[-C--:B-1----:R-:W-:Y:S01]  /*77e0*/  IADD3 R7, P6, R8, R0.reuse, RZ ;  /* 0x0000000008077210 */ /* 0x082fe20007fde0ff */
[----:B------:R0:W-:Y:S03]  /*77f0*/  STL [R1+0x760], R5 ;  /* 0x0007600501007387 */ /* 0x0001e60000100800 */
[----:B------:R-:W-:Y:S01]  /*7800*/  IADD3 R10, P5, R9, R0, RZ ;  /* 0x00000000090a7210 */ /* 0x000fe20007fbe0ff */
[----:B------:R1:W-:Y:S01]  /*7810*/  STL [R1+0x7f4], R7 ;  /* 0x0007f40701007387 */ /* 0x0003e20000100800 */
[----:B0-----:R-:W-:-:S03]  /*7820*/  IMAD R5, R3, 0x7, RZ ;  /* 0x0000000703057824 */ /* 0x001fc600078e02ff */
[----:B------:R0:W-:Y:S01]  /*7830*/  STL [R1+0x7d0], R6 ;  /* 0x0007d00601007387 */ /* 0x0001e20000100800 */
[----:B-1----:R-:W-:Y:S01]  /*7840*/  IMAD R7, R3, 0x60, RZ ;  /* 0x0000006003077824 */ /* 0x002fe200078e02ff */
[----:B------:R-:W-:Y:S02]  /*7850*/  LEA.HI.X.SX32 R5, R5, R28, 0x1, P1 ;  /* 0x0000001c05057211 */ /* 0x000fe400008f0eff */
[----:B------:R1:W-:Y:S01]  /*7860*/  STL [R1+0x81c], R10 ;  /* 0x00081c0a01007387 */ /* 0x0003e20000100800 */
[----:B0-----:R-:W-:-:S03]  /*7870*/  IMAD R6, R3, 0x30, RZ ;  /* 0x0000003003067824 */ /* 0x001fc600078e02ff */
[----:B------:R0:W-:Y:S01]  /*7880*/  STL [R1+0x808], R5 ;  /* 0x0008080501007387 */ /* 0x0001e20000100800 */
[----:B-1----:R-:W-:-:S05]  /*7890*/  IADD3 R10, P1, R7, R0, RZ ;  /* 0x00000000070a7210 */ /* 0x002fca0007f3e0ff */
[----:B------:R1:W-:Y:S01]  /*78a0*/  STL [R1+0x6c4], R10 ;  /* 0x0006c40a01007387 */ /* 0x0003e20000100800 */
[-C--:B0-----:R-:W-:Y:S01]  /*78b0*/  LEA.HI.X.SX32 R5, R2, R28.reuse, 0x1, P3 ;  /* 0x0000001c02057211 */ /* 0x081fe200018f0eff */
[----:B------:R-:W-:Y:S01]  /*78c0*/  IMAD R2, R3, 0x18, RZ ;  /* 0x0000001803027824 */ /* 0x000fe200078e02ff */
[----:B------:R-:W-:-:S03]  /*78d0*/  LEA.HI.X.SX32 R4, R4, R28, 0x1, P4 ;  /* 0x0000001c04047211 */ /* 0x000fc600020f0eff */
[----:B------:R0:W-:Y:S01]  /*78e0*/  STL [R1+0x5c0], R5 ;  /* 0x0005c00501007387 */ /* 0x0001e20000100800 */
[-C--:B-1----:R-:W-:Y:S02]  /*78f0*/  IADD3 R10, P3, R6, R0.reuse, RZ ;  /* 0x00000000060a7210 */ /* 0x082fe40007f7e0ff */
[----:B------:R-:W-:-:S03]  /*7900*/  IADD3 R11, P4, R2, R0, RZ ;  /* 0x00000000020b7210 */ /* 0x000fc60007f9e0ff */
[----:B------:R1:W-:Y:S01]  /*7910*/  STL [R1+0x784], R10 ;  /* 0x0007840a01007387 */ /* 0x0003e20000100800 */
[----:B0-----:R-:W-:-:S03]  /*7920*/  IMAD R5, R3, 0xc, RZ ;  /* 0x0000000c03057824 */ /* 0x001fc600078e02ff */
[----:B------:R0:W-:Y:S01]  /*7930*/  STL [R1+0x700], R4 ;  /* 0x0007000401007387 */ /* 0x0001e20000100800 */
[----:B-1----:R-:W-:-:S03]  /*7940*/  LEA.HI.X.SX32 R10, R8, R28, 0x1, P2 ;  /* 0x0000001c080a7211 */ /* 0x002fc600010f0eff */
[----:B------:R-:W-:Y:S01]  /*7950*/  STL [R1+0x7e4], R11 ;  /* 0x0007e40b01007387 */ /* 0x000fe20000100800 */
[----:B------:R-:W-:Y:S01]  /*7960*/  IADD3 R12, P2, R5, R0, RZ ;  /* 0x00000000050c7210 */ /* 0x000fe20007f5e0ff */
[C---:B------:R-:W-:Y:S02]  /*7970*/  IMAD R8, R3.reuse, 0x5, RZ ;  /* 0x0000000503087824 */ /* 0x040fe400078e02ff */
[----:B0-----:R-:W-:Y:S01]  /*7980*/  IMAD R4, R3, 0x6, RZ ;  /* 0x0000000603047824 */ /* 0x001fe200078e02ff */
[----:B------:R0:W-:Y:S04]  /*7990*/  STL [R1+0x7a0], R10 ;  /* 0x0007a00a01007387 */ /* 0x0001e80000100800 */
[----:B------:R-:W-:Y:S01]  /*79a0*/  STL [R1+0x814], R12 ;  /* 0x0008140c01007387 */ /* 0x000fe20000100800 */
[----:B0-----:R-:W-:-:S02]  /*79b0*/  LEA.HI.X.SX32 R10, R9, R28, 0x1, P6 ;  /* 0x0000001c090a7211 */ /* 0x001fc400030f0eff */
[----:B------:R-:W-:Y:S02]  /*79c0*/  IADD3 R11, P6, R4, R0, RZ ;  /* 0x00000000040b7210 */ /* 0x000fe40007fde0ff */
[-C--:B------:R-:W-:Y:S01]  /*79d0*/  LEA.HI.X.SX32 R9, R8, R28.reuse, 0x1, P5 ;  /* 0x0000001c08097211 */ /* 0x080fe200028f0eff */
[----:B------:R0:W-:Y:S01]  /*79e0*/  STL [R1+0x7f0], R10 ;  /* 0x0007f00a01007387 */ /* 0x0001e20000100800 */
[----:B------:R-:W-:-:S03]  /*79f0*/  LEA.HI.X.SX32 R8, R7, R28, 0x1, P0 ;  /* 0x0000001c07087211 */ /* 0x000fc600000f0eff */
[----:B------:R-:W-:Y:S01]  /*7a00*/  STL [R1+0x82c], R11 ;  /* 0x00082c0b01007387 */ /* 0x000fe20000100800 */
[----:B0-----:R-:W-:-:S03]  /*7a10*/  LEA R10, P5, R3, R0, 0x7 ;  /* 0x00000000030a7211 */ /* 0x001fc600078a38ff */
[----:B------:R0:W-:Y:S01]  /*7a20*/  STL [R1+0x818], R9 ;  /* 0x0008180901007387 */ /* 0x0001e20000100800 */
[----:B------:R-:W-:-:S03]  /*7a30*/  LEA.HI.X.SX32 R7, R6, R28, 0x1, P1 ;  /* 0x0000001c06077211 */ /* 0x000fc600008f0eff */
[----:B------:R-:W-:Y:S01]  /*7a40*/  STL [R1+0x644], R10 ;  /* 0x0006440a01007387 */ /* 0x000fe20000100800 */
[----:B------:R-:W-:-:S03]  /*7a50*/  LEA.HI.X.SX32 R6, R2, R28, 0x1, P3 ;  /* 0x0000001c02067211 */ /* 0x000fc600018f0eff */
[----:B------:R1:W-:Y:S01]  /*7a60*/  STL [R1+0x540], R8 ;  /* 0x0005400801007387 */ /* 0x0003e20000100800 */
[----:B0-----:R-:W-:-:S05]  /*7a70*/  LEA R9, P0, R3, R0, 0x6 ;  /* 0x0000000003097211 */ /* 0x001fca00078030ff */
[----:B------:R-:W-:Y:S01]  /*7a80*/  STL [R1+0x744], R9 ;  /* 0x0007440901007387 */ /* 0x000fe20000100800 */
[----:B-1----:R-:W-:-:S03]  /*7a90*/  LEA R8, P1, R3, R0, 0x5 ;  /* 0x0000000003087211 */ /* 0x002fc600078228ff */
[----:B------:R0:W-:Y:S04]  /*7aa0*/  STL [R1+0x6c0], R7 ;  /* 0x0006c00701007387 */ /* 0x0001e80000100800 */
[----:B------:R-:W-:Y:S04]  /*7ab0*/  STL [R1+0x7c4], R8 ;  /* 0x0007c40801007387 */ /* 0x000fe80000100800 */
[----:B------:R1:W-:Y:S01]  /*7ac0*/  STL [R1+0x780], R6 ;  /* 0x0007800601007387 */ /* 0x0003e20000100800 */
[C---:B0-----:R-:W-:Y:S01]  /*7ad0*/  LEA R7, P3, R3.reuse, R0, 0x4 ;  /* 0x0000000003077211 */ /* 0x041fe200078620ff */
[----:B------:R-:W-:-:S04]  /*7ae0*/  IMAD.SHL.U32 R2, R3, 0x2, RZ ;  /* 0x0000000203027824 */ /* 0x000fc800078e00ff */
[----:B------:R0:W-:Y:S01]  /*7af0*/  STL [R1+0x804], R7 ;  /* 0x0008040701007387 */ /* 0x0001e20000100800 */
[----:B-1----:R-:W-:Y:S01]  /*7b00*/  LEA.HI.X.SX32 R6, R5, R28, 0x1, P4 ;  /* 0x0000001c05067211 */ /* 0x002fe200020f0eff */
[----:B------:R-:W-:-:S04]  /*7b10*/  IMAD R5, R3, 0x3, RZ ;  /* 0x0000000303057824 */ /* 0x000fc800078e02ff */
[----:B------:R1:W-:Y:S01]  /*7b20*/  STL [R1+0x7e0], R6 ;  /* 0x0007e00601007387 */ /* 0x0003e20000100800 */
[----:B0-----:R-:W-:-:S05]  /*7b30*/  LEA R7, P4, R3, R0, 0x3 ;  /* 0x0000000003077211 */ /* 0x001fca00078818ff */
[----:B------:R0:W-:Y:S01]  /*7b40*/  STL [R1+0x824], R7 ;  /* 0x0008240701007387 */ /* 0x0001e20000100800 */
[----:B-1----:R-:W-:Y:S01]  /*7b50*/  LEA.HI.X.SX32 R6, R4, R28, 0x1, P2 ;  /* 0x0000001c04067211 */ /* 0x002fe200010f0eff */
[----:B------:R-:W-:-:S04]  /*7b60*/  IMAD.SHL.U32 R4, R3, 0x40, RZ ;  /* 0x0000004003047824 */ /* 0x000fc800078e00ff */
[----:B------:R1:W-:Y:S01]  /*7b70*/  STL [R1+0x810], R6 ;  /* 0x0008100601007387 */ /* 0x0003e20000100800 */
[----:B0-----:R-:W-:Y:S02]  /*7b80*/  IADD3 R7, P2, R2, R0, RZ ;  /* 0x0000000002077210 */ /* 0x001fe40007f5e0ff */
[----:B------:R-:W-:-:S03]  /*7b90*/  LEA.HI.X.SX32 R4, R4, R28, 0x1, P5 ;  /* 0x0000001c04047211 */ /* 0x000fc600028f0eff */
[----:B------:R0:W-:Y:S01]  /*7ba0*/  STL [R1+0x83c], R7 ;  /* 0x00083c0701007387 */ /* 0x0001e20000100800 */
[----:B-1----:R-:W-:Y:S02]  /*7bb0*/  LEA.HI.X.SX32 R6, R5, R28, 0x1, P6 ;  /* 0x0000001c05067211 */ /* 0x002fe400030f0eff */
[C---:B------:R-:W-:Y:S02]  /*7bc0*/  LEA R5, P6, R3.reuse, R0, 0x2 ;  /* 0x0000000003057211 */ /* 0x040fe400078c10ff */
[----:B------:R1:W5:Y:S01]  /*7bd0*/  LDL.LU R0, [R1+0x958] ;  /* 0x0009580001007983 */ /* 0x0003620000300800 */
[----:B0-----:R-:W-:-:S03]  /*7be0*/  IMAD.SHL.U32 R7, R3, 0x20, RZ ;  /* 0x0000002003077824 */ /* 0x001fc600078e00ff */
[----:B------:R0:W-:Y:S04]  /*7bf0*/  STL [R1+0x828], R6 ;  /* 0x0008280601007387 */ /* 0x0001e80000100800 */
[----:B------:R2:W-:Y:S01]  /*7c00*/  STL [R1+0x834], R5 ;  /* 0x0008340501007387 */ /* 0x0005e20000100800 */
[-C--:B------:R-:W-:Y:S01]  /*7c10*/  LEA.HI.X.SX32 R8, R7, R28.reuse, 0x1, P0 ;  /* 0x0000001c07087211 */ /* 0x080fe200000f0eff */
[C---:B0-----:R-:W-:Y:S02]  /*7c20*/  IMAD.SHL.U32 R6, R3.reuse, 0x10, RZ ;  /* 0x0000001003067824 */ /* 0x041fe400078e00ff */
[----:B--2---:R-:W-:Y:S01]  /*7c30*/  IMAD.SHL.U32 R5, R3, 0x8, RZ ;  /* 0x0000000803057824 */ /* 0x004fe200078e00ff */
[----:B------:R0:W-:Y:S02]  /*7c40*/  STL [R1+0x640], R4 ;  /* 0x0006400401007387 */ /* 0x0001e40000100800 */
[----:B------:R-:W-:-:S02]  /*7c50*/  LEA.HI.X.SX32 R7, R6, R28, 0x1, P1 ;  /* 0x0000001c06077211 */ /* 0x000fc400008f0eff */
[----:B------:R-:W-:Y:S01]  /*7c60*/  LEA.HI.X.SX32 R6, R5, R28, 0x1, P3 ;  /* 0x0000001c05067211 */ /* 0x000fe200018f0eff */
[----:B------:R-:W-:Y:S01]  /*7c70*/  STL [R1+0x740], R8 ;  /* 0x0007400801007387 */ /* 0x000fe20000100800 */
[----:B0-----:R-:W-:-:S03]  /*7c80*/  IMAD.SHL.U32 R4, R3, 0x4, RZ ;  /* 0x0000000403047824 */ /* 0x001fc600078e00ff */
[----:B------:R-:W-:Y:S02]  /*7c90*/  STL [R1+0x7c0], R7 ;  /* 0x0007c00701007387 */ /* 0x000fe40000100800 */
[-C--:B------:R-:W-:Y:S02]  /*7ca0*/  LEA.HI.X.SX32 R5, R4, R28.reuse, 0x1, P4 ;  /* 0x0000001c04057211 */ /* 0x080fe400020f0eff */
[----:B------:R-:W-:Y:S04]  /*7cb0*/  STL [R1+0x800], R6 ;  /* 0x0008000601007387 */ /* 0x000fe80000100800 */
[----:B------:R-:W2:Y:S01]  /*7cc0*/  LDL R4, [R1+0x134] ;  /* 0x0001340001047983 */ /* 0x000ea20000100800 */
[-C--:B------:R-:W-:Y:S02]  /*7cd0*/  LEA.HI.X.SX32 R3, R3, R28.reuse, 0x1, P2 ;  /* 0x0000001c03037211 */ /* 0x080fe400010f0eff */
[----:B------:R-:W-:Y:S01]  /*7ce0*/  LEA.HI.X.SX32 R2, R2, R28, 0x1, P6 ;  /* 0x0000001c02027211 */ /* 0x000fe200030f0eff */
[----:B------:R-:W-:Y:S04]  /*7cf0*/  STL [R1+0x820], R5 ;  /* 0x0008200501007387 */ /* 0x000fe80000100800 */
[----:B------:R-:W-:Y:S04]  /*7d00*/  STL [R1+0x838], R3 ;  /* 0x0008380301007387 */ /* 0x000fe80000100800 */
[----:B------:R-:W-:Y:S04]  /*7d10*/  STL [R1+0xcc], RZ ;  /* 0x0000ccff01007387 */ /* 0x000fe80000100800 */
[----:B------:R0:W-:Y:S04]  /*7d20*/  STL [R1+0x830], R2 ;  /* 0x0008300201007387 */ /* 0x0001e80000100800 */
[----:B------:R-:W3:Y:S04]  /*7d30*/  S2R R28, SR_TID.X ;  /* 0x00000000001c7919 */ /* 0x000ee80000002100 */
[----:B0-----:R-:W0:Y:S04]  /*7d40*/  S2R R2, SR_TID.X ;  /* 0x0000000000027919 */ /* 0x001e280000002100 */
[----:B------:R-:W4:Y:S04]  /*7d50*/  S2R R5, SR_TID.X ;  /* 0x0000000000057919 */ /* 0x000f280000002100 */
[----:B------:R1:W-:Y:S04]  /*7d60*/  STL [R1+0xb0], RZ ;  /* 0x0000b0ff01007387 */ /* 0x0003e80000100800 */
[----:B------:R1:W-:Y:S04]  /*7d70*/  STL [R1+0xb4], RZ ;  /* 0x0000b4ff01007387 */ /* 0x0003e80000100800 */
[----:B------:R1:W-:Y:S01]  /*7d80*/  STL [R1+0xb8], RZ ;  /* 0x0000b8ff01007387 */ /* 0x0003e20000100800 */
[----:B---3--:R-:W-:-:S03]  /*7d90*/  LOP3.LUT R28, R28, 0x3f, RZ, 0xc0, !PT ;  /* 0x0000003f1c1c7812 */ /* 0x008fc600078ec0ff */
[----:B------:R1:W-:Y:S01]  /*7da0*/  STL [R1+0xbc], RZ ;  /* 0x0000bcff01007387 */ /* 0x0003e20000100800 */
[----:B0-----:R-:W-:-:S03]  /*7db0*/  LOP3.LUT R2, R2, 0x7, RZ, 0xc0, !PT ;  /* 0x0000000702027812 */ /* 0x001fc600078ec0ff */
[----:B------:R1:W-:Y:S01]  /*7dc0*/  STL [R1+0x50], RZ ;  /* 0x000050ff01007387 */ /* 0x0003e20000100800 */
[----:B------:R-:W-:Y:S02]  /*7dd0*/  IMAD.SHL.U32 R28, R28, 0x2, RZ ;  /* 0x000000021c1c7824 */ /* 0x000fe400078e00ff */
[----:B----4-:R-:W-:Y:S01]  /*7de0*/  IMAD.SHL.U32 R5, R5, 0x2, RZ ;  /* 0x0000000205057824 */ /* 0x010fe200078e00ff */
[----:B------:R1:W-:Y:S01]  /*7df0*/  STL [R1+0x54], RZ ;  /* 0x000054ff01007387 */ /* 0x0003e20000100800 */
[----:B------:R-:W-:-:S03]  /*7e00*/  IMAD R2, R2, 0x110, RZ ;  /* 0x0000011002027824 */ /* 0x000fc600078e02ff */
[----:B------:R1:W-:Y:S04]  /*7e10*/  STL [R1+0x58], RZ ;  /* 0x000058ff01007387 */ /* 0x0003e80000100800 */
[----:B------:R1:W-:Y:S01]  /*7e20*/  STL [R1+0x5c], RZ ;  /* 0x00005cff01007387 */ /* 0x0003e20000100800 */
[----:B------:R-:W-:-:S03]  /*7e30*/  LOP3.LUT R2, R2, 0x30, R5, 0x78, !PT ;  /* 0x0000003002027812 */ /* 0x000fc600078e7805 */
[----:B------:R1:W-:Y:S01]  /*7e40*/  STL [R1+0x40], RZ ;  /* 0x000040ff01007387 */ /* 0x0003e20000100800 */
[----:B------:R-:W-:-:S03]  /*7e50*/  LOP3.LUT R3, R28, 0x10, RZ, 0x3c, !PT ;  /* 0x000000101c037812 */ /* 0x000fc600078e3cff */
[----:B------:R1:W-:Y:S01]  /*7e60*/  STL [R1+0x44], RZ ;  /* 0x000044ff01007387 */ /* 0x0003e20000100800 */
[----:B------:R-:W-:-:S03]  /*7e70*/  LOP3.LUT R3, R28, 0x30, RZ, 0x3c, !PT ;  /* 0x000000301c037812 */ /* 0x000fc600078e3cff */
[----:B------:R1:W-:Y:S01]  /*7e80*/  STL [R1+0x48], RZ ;  /* 0x000048ff01007387 */ /* 0x0003e20000100800 */
[----:B------:R-:W-:-:S03]  /*7e90*/  LOP3.LUT R3, R28, 0x50, RZ, 0x3c, !PT ;  /* 0x000000501c037812 */ /* 0x000fc600078e3cff */
[----:B------:R1:W-:Y:S01]  /*7ea0*/  STL [R1+0x4c], RZ ;  /* 0x00004cff01007387 */ /* 0x0003e20000100800 */
[----:B------:R-:W-:-:S03]  /*7eb0*/  LOP3.LUT R3, R2, 0x40, RZ, 0x3c, !PT ;  /* 0x0000004002037812 */ /* 0x000fc600078e3cff */
[----:B------:R1:W-:Y:S04]  /*7ec0*/  STL [R1+0x30], RZ ;  /* 0x000030ff01007387 */ /* 0x0003e80000100800 */
[----:B------:R1:W-:Y:S04]  /*7ed0*/  STL [R1+0x34], RZ ;  /* 0x000034ff01007387 */ /* 0x0003e80000100800 */
[----:B------:R1:W-:Y:S04]  /*7ee0*/  STL [R1+0x38], RZ ;  /* 0x000038ff01007387 */ /* 0x0003e80000100800 */
[----:B------:R1:W-:Y:S04]  /*7ef0*/  STL [R1+0x3c], RZ ;  /* 0x00003cff01007387 */ /* 0x0003e80000100800 */
[----:B------:R1:W-:Y:S04]  /*7f00*/  STL [R1+0x20], RZ ;  /* 0x000020ff01007387 */ /* 0x0003e80000100800 */
[----:B------:R1:W-:Y:S04]  /*7f10*/  STL [R1+0x24], RZ ;  /* 0x000024ff01007387 */ /* 0x0003e80000100800 */
[----:B------:R1:W-:Y:S04]  /*7f20*/  STL [R1+0x28], RZ ;  /* 0x000028ff01007387 */ /* 0x0003e80000100800 */
[----:B------:R1:W-:Y:S01]  /*7f30*/  STL [R1+0x2c], RZ ;  /* 0x00002cff01007387 */ /* 0x0003e20000100800 */
[----:B------:R-:W-:-:S02]  /*7f40*/  ULDC UR4, c[0x0][0x18c] ;  /* 0x0000630000047ab9 */ /* 0x000fc40000000800 */
[----:B------:R-:W-:Y:S01]  /*7f50*/  USHF.L.U32 UR4, UR4, 0x7, URZ ;  /* 0x0000000704047899 */ /* 0x000fe2000800063f */
[C---:B------:R-:W-:Y:S02]  /*7f60*/  LOP3.LUT R6, R28.reuse, 0x40, RZ, 0x3c, !PT ;  /* 0x000000401c067812 */ /* 0x040fe400078e3cff */
[C---:B------:R-:W-:Y:S01]  /*7f70*/  LOP3.LUT R7, R28.reuse, 0x20, RZ, 0x3c, !PT ;  /* 0x000000201c077812 */ /* 0x040fe200078e3cff */
[----:B------:R-:W-:Y:S01]  /*7f80*/  USHF.R.S32.HI UR5, URZ, 0x1f, UR4 ;  /* 0x0000001f3f057899 */ /* 0x000fe20008011404 */
[C---:B------:R-:W-:Y:S02]  /*7f90*/  LOP3.LUT R6, R28.reuse, 0x60, RZ, 0x3c, !PT ;  /* 0x000000601c067812 */ /* 0x040fe400078e3cff */
[----:B------:R-:W-:Y:S01]  /*7fa0*/  LOP3.LUT R5, R28, 0x70, RZ, 0x3c, !PT ;  /* 0x000000701c057812 */ /* 0x000fe200078e3cff */
[----:B------:R-:W-:Y:S02]  /*7fb0*/  USHF.L.U32 UR8, UR4, 0x1, URZ ;  /* 0x0000000104087899 */ /* 0x000fe4000800063f */
[----:B------:R-:W-:Y:S01]  /*7fc0*/  USHF.L.U64.HI UR5, UR4, 0x1, UR5 ;  /* 0x0000000104057899 */ /* 0x000fe20008010205 */
[----:B--2---:R-:W-:-:S05]  /*7fd0*/  LOP3.LUT R2, R4, 0x40, RZ, 0x3c, !PT ;  /* 0x0000004004027812 */ /* 0x004fca00078e3cff */
[----:B------:R1:W-:Y:S04]  /*7fe0*/  STL [R1+0x8d4], R2 ;  /* 0x0008d40201007387 */ /* 0x0003e80000100800 */
.L_x_2:
[----:B------:R-:W2:Y:S01]  /*7ff0*/  LDL R5, [R1+0x138] ;  /* 0x0001380001057983 */ /* 0x000ea20000100800 */
[----:B-----5:R-:W-:-:S03]  /*8000*/  IMAD.MOV.U32 R3, RZ, RZ, c[0x0][0x180] ;  /* 0x00006000ff037624 */ /* 0x020fc600078e00ff */
[----:B--2---:R0:W-:Y:S04]  /*8010*/  STL [R1+0x1160], R5 ;  /* 0x0011600501007387 */ /* 0x0041e80000100800 */
[----:B------:R-:W2:Y:S04]  /*8020*/  LDL R4, [R1+0x13c] ;  /* 0x00013c0001047983 */ /* 0x000ea80000100800 */
[----:B0-----:R-:W3:Y:S04]  /*8030*/  LDL R5, [R1+0x2b0] ;  /* 0x0002b00001057983 */ /* 0x001ee80000100800 */
[----:B------:R-:W-:Y:S04]  /*8040*/  STL [R1+0x1124], R29 ;  /* 0x0011241d01007387 */ /* 0x000fe80000100800 */
[----:B------:R-:W-:Y:S04]  /*8050*/  STL [R1+0x112c], R29 ;  /* 0x00112c1d01007387 */ /* 0x000fe80000100800 */
[----:B------:R-:W-:Y:S04]  /*8060*/  STL [R1+0x1134], R29 ;  /* 0x0011341d01007387 */ /* 0x000fe80000100800 */
[----:B------:R-:W-:Y:S04]  /*8070*/  STL [R1+0x113c], R29 ;  /* 0x00113c1d01007387 */ /* 0x000fe80000100800 */
[----:B------:R-:W-:Y:S04]  /*8080*/  STL [R1+0x1144], R29 ;  /* 0x0011441d01007387 */ /* 0x000fe80000100800 */
[----:B------:R-:W-:Y:S04]  /*8090*/  STL [R1+0x114c], R29 ;  /* 0x00114c1d01007387 */ /* 0x000fe80000100800 */
[----:B------:R-:W-:Y:S04]  /*80a0*/  STL [R1+0x1154], R29 ;  /* 0x0011541d01007387 */ /* 0x000fe80000100800 */
[----:B------:R0:W-:Y:S04]  /*80b0*/  STL [R1+0x115c], R29 ;  /* 0x00115c1d01007387 */ /* 0x0001e80000100800 */
[----:B------:R-:W-:Y:S04]  /*80c0*/  STL [R1+0x1108], R26 ;  /* 0x0011081a01007387 */ /* 0x000fe80000100800 */
        /* <DEDUP_REMOVED lines=95> */
[----:B------:R-:W-:Y:S01]  /*86c0*/  STL [R1+0xfe8], R28 ;  /* 0x000fe81c01007387 */ /* 0x000fe20000100800 */
[----:B---3--:R-:W-:-:S03]  /*86d0*/  IMAD R3, R5, -0x80, R3 ;  /* 0xffffff8005037824 */ /* 0x008fc600078e0203 */
[----:B-----5:R-:W-:Y:S04]  /*86e0*/  STL [R1+0xab0], R0 ;  /* 0x000ab00001007387 */ /* 0x020fe80000100800 */
[----:B------:R-:W-:Y:S04]  /*86f0*/  STL [R1+0xf80], R0 ;  /* 0x000f800001007387 */ /* 0x000fe80000100800 */
[----:B------:R-:W-:Y:S04]  /*8700*/  STL [R1+0xf84], R0 ;  /* 0x000f840001007387 */ /* 0x000fe80000100800 */
[----:B------:R-:W-:Y:S04]  /*8710*/  STL [R1+0xf8c], R0 ;  /* 0x000f8c0001007387 */ /* 0x000fe80000100800 */
[----:B------:R-:W2:Y:S01]  /*8720*/  LDL.LU R5, [R1+0x1160] ;  /* 0x0011600001057983 */ /* 0x000ea20000300800 */
[----:B------:R-:W-:-:S02]  /*8730*/  ISETP.GT.AND P0, PT, R3, RZ, PT ;  /* 0x000000ff0300720c */ /* 0x000fc40003f04270 */
[----:B0-----:R-:W-:-:S11]  /*8740*/  PRMT R29, RZ, 0x7610, R29 ;  /* 0x00007610ff1d7816 */ /* 0x001fd6000000001d */
[----:B--2---:R-:W2:Y:S01]  /*8750*/  @P0 LDG.E.U16 R29, [R4.64] ;  /* 0x00000006041d0981 */ /* 0x004ea2000c1e1500 */
[----:B------:R-:W-:-:S03]  /*8760*/  ISETP.GT.AND P1, PT, R3, 0x1, PT ;  /* 0x000000010300780c */ /* 0x000fc60003f24270 */
[----:B--2---:R0:W-:Y:S04]  /*8770*/  STL [R1+0xc], R29 ;  /* 0x00000c1d01007387 */ /* 0x0041e80000100800 */
[----:B0-----:R-:W2:Y:S04]  /*8780*/  LDL.LU R29, [R1+0x115c] ;  /* 0x00115c00011d7983 */ /* 0x001ea80000300800 */
[----:B------:R-:W3:Y:S04]  /*8790*/  LDL R4, [R1+0x838] ;  /* 0x0008380001047983 */ /* 0x000ee80000100800 */
[----:B------:R-:W3:Y:S01]  /*87a0*/  LDL R5, [R1+0x83c] ;  /* 0x00083c0001057983 */ /* 0x000ee20000100800 */
[----:B------:R-:W-:-:S02]  /*87b0*/  PRMT R26, RZ, 0x7610, R26 ;  /* 0x00007610ff1a7816 */ /* 0x000fc4000000001a */
[----:B---3--:R-:W-:-:S04]  /*87c0*/  @P1 LOP3.LUT R5, R5, R4, RZ, 0x3c, !PT ;  /* 0x0000000405051212 */ /* 0x008fc800078e3cff */
[----:B------:R-:W-:-:S04]  /*87d0*/  @P1 LOP3.LUT R4, R5, R4, RZ, 0x3c, !PT ;  /* 0x0000000405041212 */ /* 0x000fc800078e3cff */
[----:B------:R-:W-:-:S05]  /*87e0*/  @P1 LOP3.LUT R5, R5, R4, RZ, 0x3c, !PT ;  /* 0x0000000405051212 */ /* 0x000fca00078e3cff */
[----:B------:R-:W3:Y:S01]  /*87f0*/  @P1 LDG.E.U16 R26, [R4.64] ;  /* 0x00000006041a1981 */ /* 0x000ee2000c1e1500 */
[----:B------:R-:W-:-:S03]  /*8800*/  ISETP.GT.AND P2, PT, R3, 0x2, PT ;  /* 0x000000020300780c */ /* 0x000fc60003f44270 */
[----:B---3--:R0:W-:Y:S04]  /*8810*/  STL [R1+0x1c], R26 ;  /* 0x00001c1a01007387 */ /* 0x0081e80000100800 */
[----:B0-----:R-:W3:Y:S04]  /*8820*/  LDL.LU R26, [R1+0x1158] ;  /* 0x00115800011a7983 */ /* 0x001ee80000300800 */
[----:B------:R-:W4:Y:S04]  /*8830*/  LDL R4, [R1+0x830] ;  /* 0x0008300001047983 */ /* 0x000f280000100800 */
[----:B------:R-:W4:Y:S01]  /*8840*/  LDL R5, [R1+0x834] ;  /* 0x0008340001057983 */ /* 0x000f220000100800 */
[----:B--2---:R-:W-:-:S02]  /*8850*/  PRMT R29, RZ, 0x7610, R29 ;  /* 0x00007610ff1d7816 */ /* 0x004fc4000000001d */
[----:B----4-:R-:W-:-:S04]  /*8860*/  @P2 LOP3.LUT R5, R5, R4, RZ, 0x3c, !PT ;  /* 0x0000000405052212 */ /* 0x010fc800078e3cff */
[----:B------:R-:W-:-:S04]  /*8870*/  @P2 LOP3.LUT R4, R5, R4, RZ, 0x3c, !PT ;  /* 0x0000000405042212 */ /* 0x000fc800078e3cff */
[----:B------:R-:W-:-:S05]  /*8880*/  @P2 LOP3.LUT R5, R5, R4, RZ, 0x3c, !PT ;  /* 0x0000000405052212 */ /* 0x000fca00078e3cff */
[----:B------:R-:W2:Y:S01]  /*8890*/  @P2 LDG.E.U16 R29, [R4.64] ;  /* 0x00000006041d2981 */ /* 0x000ea2000c1e1500 */
[----:B------:R-:W-:-:S03]  /*88a0*/  ISETP.GT.AND P3, PT, R3, 0x3, PT ;  /* 0x000000030300780c */ /* 0x000fc60003f64270 */
[----:B--2---:R0:W-:Y:S04]  /*88b0*/  STL [R1+0x254], R29 ;  /* 0x0002541d01007387 */ /* 0x0041e80000100800 */
[----:B0-----:R-:W2:Y:S04]  /*88c0*/  LDL.LU R29, [R1+0x1154] ;  /* 0x00115400011d7983 */ /* 0x001ea80000300800 */
[----:B------:R-:W4:Y:S04]  /*88d0*/  LDL R4, [R1+0x828] ;  /* 0x0008280001047983 */ /* 0x000f280000100800 */
[----:B------:R-:W4:Y:S01]  /*88e0*/  LDL R5, [R1+0x82c] ;  /* 0x00082c0001057983 */ /* 0x000f220000100800 */
[----:B---3--:R-:W-:-:S02]  /*88f0*/  PRMT R26, RZ, 0x7610, R26 ;  /* 0x00007610ff1a7816 */ /* 0x008fc4000000001a */
[----:B----4-:R-:W-:-:S04]  /*8900*/  @P3 LOP3.LUT R5, R5, R4, RZ, 0x3c, !PT ;  /* 0x0000000405053212 */ /* 0x010fc800078e3cff */
        /* <DEDUP_REMOVED lines=132> */
[----:B------:R0:W2:Y:S04]  /*9150*/  @P0 LDG.E.U16 R29, [R4.64] ;  /* 0x00000006041d0981 */ /* 0x0000a8000c1e1500 */
[----:B0-----:R-:W4:Y:S04]  /*9160*/  LDL R4, [R1+0x7b8] ;  /* 0x0007b80001047983 */ /* 0x001f280000100800 */
[----:B------:R-:W4:Y:S01]  /*9170*/  LDL R5, [R1+0x7bc] ;  /* 0x0007bc0001057983 */ /* 0x000f220000100800 */
[----:B------:R-:W-:Y:S02]  /*9180*/  ISETP.GT.AND P1, PT, R3, 0x11, PT ;  /* 0x000000110300780c */ /* 0x000fe40003f24270 */
[----:B------:R-:W-:-:S11]  /*9190*/  PRMT R24, RZ, 0x7610, R24 ;  /* 0x00007610ff187816 */ /* 0x000fd60000000018 */
[----:B----4-:R-:W-:-:S04]  /*91a0*/  @P1 LOP3.LUT R5, R5, R4, RZ, 0x3c, !PT ;  /* 0x0000000405051212 */ /* 0x010fc800078e3cff */
[----:B------:R-:W-:-:S04]  /*91b0*/  @P1 LOP3.LUT R4, R5, R4, RZ, 0x3c, !PT ;  /* 0x0000000405041212 */ /* 0x000fc800078e3cff */
[----:B------:R-:W-:-:S05]  /*91c0*/  @P1 LOP3.LUT R5, R5, R4, RZ, 0x3c, !PT ;  /* 0x0000000405051212 */ /* 0x000fca00078e3cff */
[----:B------:R-:W4:Y:S04]  /*91d0*/  @P1 LDG.E.U16 R24, [R4.64] ;  /* 0x0000000604181981 */ /* 0x000f28000c1e1500 */
[----:B--2---:R-:W-:Y:S01]  /*91e0*/  STL [R1+0xfb4], R29 ;  /* 0x000fb41d01007387 */ /* 0x004fe20000100800 */
[----:B------:R-:W-:-:S03]  /*91f0*/  ISETP.GT.AND P2, PT, R3, 0x12, PT ;  /* 0x000000120300780c */ /* 0x000fc60003f44270 */
[----:B----4-:R0:W-:Y:S04]  /*9200*/  STL [R1+0x14], R24 ;  /* 0x0000141801007387 */ /* 0x0101e80000100800 */
        /* <DEDUP_REMOVED lines=67> */
[----:B------:R0:W3:Y:S04]  /*9640*/  @P0 LDG.E.U16 R26, [R4.64] ;  /* 0x00000006041a0981 */ /* 0x0000e8000c1e1500 */
        /* <DEDUP_REMOVED lines=8> */
[----:B---3--:R-:W-:Y:S01]  /*96d0*/  STL [R1+0xfb8], R26 ;  /* 0x000fb81a01007387 */ /* 0x008fe20000100800 */
[----:B------:R-:W-:-:S03]  /*96e0*/  ISETP.GT.AND P2, PT, R3, 0x1a, PT ;  /* 0x0000001a0300780c */ /* 0x000fc60003f44270 */
[----:B----4-:R0:W-:Y:S04]  /*96f0*/  STL [R1+0x10], R22 ;  /* 0x0000101601007387 */ /* 0x0101e80000100800 */
        /* <DEDUP_REMOVED lines=75> */
[----:B------:R-:W4:Y:S01]  /*9bb0*/  @P1 LDG.E.U16 R20, [R4.64] ;  /* 0x0000000604141981 */ /* 0x000f22000c1e1500 */
[----:B------:R-:W-:-:S03]  /*9bc0*/  ISETP.GT.AND P2, PT, R3, 0x22, PT ;  /* 0x000000220300780c */ /* 0x000fc60003f44270 */
[----:B----4-:R0:W-:Y:S04]  /*9bd0*/  STL [R1+0x8], R20 ;  /* 0x0000081401007387 */ /* 0x0101e80000100800 */
[----:B0-----:R-:W4:Y:S04]  /*9be0*/  LDL.LU R20, [R1+0x10e4] ;  /* 0x0010e40001147983 */ /* 0x001f280000300800 */
[----:B------:R-:W2:Y:S04]  /*9bf0*/  LDL R4, [R1+0x730] ;  /* 0x0007300001047983 */ /* 0x000ea80000100800 */
[----:B------:R-:W2:Y:S01]  /*9c00*/  LDL R5, [R1+0x734] ;  /* 0x0007340001057983 */ /* 0x000ea20000100800 */
[----:B---3--:R-:W-:-:S02]  /*9c10*/  PRMT R22, RZ, 0x7610, R22 ;  /* 0x00007610ff167816 */ /* 0x008fc40000000016 */
[----:B--2---:R-:W-:-:S04]  /*9c20*/  @P2 LOP3.LUT R5, R5, R4, RZ, 0x3c, !PT ;  /* 0x0000000405052212 */ /* 0x004fc800078e3cff */
[----:B------:R-:W-:-:S04]  /*9c30*/  @P2 LOP3.LUT R4, R5, R4, RZ, 0x3c, !PT ;  /* 0x0000000405042212 */ /* 0x000fc800078e3cff */
[----:B------:R-:W-:-:S05]  /*9c40*/  @P2 LOP3.LUT R5, R5, R4, RZ, 0x3c, !PT ;  /* 0x0000000405052212 */ /* 0x000fca00078e3cff */
[----:B------:R-:W2:Y:S01]  /*9c50*/  @P2 LDG.E.U16 R22, [R4.64] ;  /* 0x0000000604162981 */ /* 0x000ea2000c1e1500 */
[----:B------:R-:W-:-:S03]  /*9c60*/  ISETP.GT.AND P3, PT, R3, 0x23, PT ;  /* 0x000000230300780c */ /* 0x000fc60003f64270 */
[----:B--2---:R0:W-:Y:S04]  /*9c70*/  STL [R1+0x1fc], R22 ;  /* 0x0001fc1601007387 */ /* 0x0041e80000100800 */
[----:B0-----:R-:W2:Y:S04]  /*9c80*/  LDL.LU R22, [R1+0x10e0] ;  /* 0x0010e00001167983 */ /* 0x001ea80000300800 */
[----:B------:R-:W3:Y:S04]  /*9c90*/  LDL R4, [R1+0x728] ;  /* 0x0007280001047983 */ /* 0x000ee80000100800 */
[----:B------:R-:W3:Y:S01]  /*9ca0*/  LDL R5, [R1+0x72c] ;  /* 0x00072c0001057983 */ /* 0x000ee20000100800 */
[----:B----4-:R-:W-:-:S02]  /*9cb0*/  PRMT R20, RZ, 0x7610, R20 ;  /* 0x00007610ff147816 */ /* 0x010fc40000000014 */
        /* <DEDUP_REMOVED lines=61> */
[----:B------:R0:W4:Y:S04]  /*a090*/  @P1 LDG.E.U16 R0, [R4.64] ;  /* 0x0000000604001981 */ /* 0x000128000c1e1500 */
[----:B0-----:R-:W2:Y:S04]  /*a0a0*/  LDL R4, [R1+0x6f0] ;  /* 0x0006f00001047983 */ /* 0x001ea80000100800 */
[----:B------:R-:W2:Y:S01]  /*a0b0*/  LDL R5, [R1+0x6f4] ;  /* 0x0006f40001057983 */ /* 0x000ea20000100800 */
[----:B------:R-:W-:Y:S02]  /*a0c0*/  ISETP.GT.AND P2, PT, R3, 0x2a, PT ;  /* 0x0000002a0300780c */ /* 0x000fe40003f44270 */
[----:B---3--:R-:W-:-:S11]  /*a0d0*/  PRMT R20, RZ, 0x7610, R20 ;  /* 0x00007610ff147816 */ /* 0x008fd60000000014 */
[----:B--2---:R-:W-:-:S04]  /*a0e0*/  @P2 LOP3.LUT R5, R5, R4, RZ, 0x3c, !PT ;  /* 0x0000000405052212 */ /* 0x004fc800078e3cff */
[----:B------:R-:W-:-:S04]  /*a0f0*/  @P2 LOP3.LUT R4, R5, R4, RZ, 0x3c, !PT ;  /* 0x0000000405042212 */ /* 0x000fc800078e3cff */
[----:B------:R-:W-:-:S05]  /*a100*/  @P2 LOP3.LUT R5, R5, R4, RZ, 0x3c, !PT ;  /* 0x0000000405052212 */ /* 0x000fca00078e3cff */
[----:B------:R-:W2:Y:S04]  /*a110*/  @P2 LDG.E.U16 R20, [R4.64] ;  /* 0x0000000604142981 */ /* 0x000ea8000c1e1500 */
[----:B----4-:R-:W-:Y:S04]  /*a120*/  STL [R1+0xf90], R0 ;  /* 0x000f900001007387 */ /* 0x010fe80000100800 */
[----:B------:R-:W-:Y:S04]  /*a130*/  STL [R1+0xf94], R0 ;  /* 0x000f940001007387 */ /* 0x000fe80000100800 */
[----:B------:R-:W-:Y:S04]  /*a140*/  STL [R1+0xf98], R0 ;  /* 0x000f980001007387 */ /* 0x000fe80000100800 */
[----:B--2---:R0:W-:Y:S04]  /*a150*/  STL [R1+0x1e8], R20 ;  /* 0x0001e81401007387 */ /* 0x0041e80000100800 */
[----:B0-----:R-:W2:Y:S04]  /*a160*/  LDL.LU R20, [R1+0x10c8] ;  /* 0x0010c80001147983 */ /* 0x001ea80000300800 */
[----:B------:R-:W3:Y:S04]  /*a170*/  LDL R4, [R1+0x6e8] ;  /* 0x0006e80001047983 */ /* 0x000ee80000100800 */
[----:B------:R-:W3:Y:S01]  /*a180*/  LDL R5, [R1+0x6ec] ;  /* 0x0006ec0001057983 */ /* 0x000ee20000100800 */
[----:B------:R-:W-:-:S02]  /*a190*/  ISETP.GT.AND P3, PT, R3, 0x2b, PT ;  /* 0x0000002b0300780c */ /* 0x000fc40003f64270 */
[----:B------:R-:W-:-:S11]  /*a1a0*/  PRMT R27, RZ, 0x7610, R27 ;  /* 0x00007610ff1b7816 */ /* 0x000fd6000000001b */
        /* <DEDUP_REMOVED lines=57> */
[----:B---3--:R-:W-:-:S11]  /*a540*/  PRMT R27, RZ, 0x7610, R27 ;  /* 0x00007610ff1b7816 */ /* 0x008fd6000000001b */
        /* <DEDUP_REMOVED lines=12> */
[----:B---3--:R-:W-:Y:S04]  /*a610*/  STL [R1+0xf9c], R27 ;  /* 0x000f9c1b01007387 */ /* 0x008fe80000100800 */
[----:B------:R-:W-:Y:S01]  /*a620*/  STL [R1+0xfa0], R27 ;  /* 0x000fa01b01007387 */ /* 0x000fe20000100800 */
[----:B------:R-:W-:-:S03]  /*a630*/  ISETP.GT.AND P3, PT, R3, 0x33, PT ;  /* 0x000000330300780c */ /* 0x000fc60003f64270 */
[----:B----4-:R0:W-:Y:S04]  /*a640*/  STL [R1+0x1d8], R18 ;  /* 0x0001d81201007387 */ /* 0x0101e80000100800 */
[----:B0-----:R-:W3:Y:S04]  /*a650*/  LDL.LU R18, [R1+0x10b0] ;  /* 0x0010b00001127983 */ /* 0x001ee80000300800 */
[----:B------:R-:W4:Y:S04]  /*a660*/  LDL R4, [R1+0x6a8] ;  /* 0x0006a80001047983 */ /* 0x000f280000100800 */
[----:B------:R-:W4:Y:S01]  /*a670*/  LDL R5, [R1+0x6ac] ;  /* 0x0006ac0001057983 */ /* 0x000f220000100800 */
[----:B------:R-:W-:-:S02]  /*a680*/  PRMT R25, RZ, 0x7610, R25 ;  /* 0x00007610ff197816 */ /* 0x000fc40000000019 */
        /* <DEDUP_REMOVED lines=71> */
[----:B------:R-:W-:Y:S04]  /*ab00*/  STL [R1+0xfa4], R25 ;  /* 0x000fa41901007387 */ /* 0x000fe80000100800 */
[----:B------:R-:W-:Y:S04]  /*ab10*/  STL [R1+0xfa8], R25 ;  /* 0x000fa81901007387 */ /* 0x000fe80000100800 */
[----:B----4-:R0:W-:Y:S04]  /*ab20*/  STL [R1+0x1c4], R16 ;  /* 0x0001c41001007387 */ /* 0x0101e80000100800 */
[----:B0-----:R-:W3:Y:S04]  /*ab30*/  LDL.LU R16, [R1+0x1098] ;  /* 0x0010980001107983 */ /* 0x001ee80000300800 */
[----:B------:R-:W4:Y:S04]  /*ab40*/  LDL R4, [R1+0x668] ;  /* 0x0006680001047983 */ /* 0x000f280000100800 */
[----:B------:R-:W4:Y:S01]  /*ab50*/  LDL R5, [R1+0x66c] ;  /* 0x00066c0001057983 */ /* 0x000f220000100800 */
[----:B------:R-:W-:-:S02]  /*ab60*/  ISETP.GT.AND P3, PT, R3, 0x3b, PT ;  /* 0x0000003b0300780c */ /* 0x000fc40003f64270 */
        /* <DEDUP_REMOVED lines=28> */
[----:B------:R-:W2:Y:S04]  /*ad30*/  LDL R4, [R1+0x650] ;  /* 0x0006500001047983 */ /* 0x000ea80000100800 */
[----:B------:R-:W2:Y:S01]  /*ad40*/  LDL R5, [R1+0x654] ;  /* 0x0006540001057983 */ /* 0x000ea20000100800 */
[----:B----4-:R-:W-:-:S02]  /*ad50*/  PRMT R7, RZ, 0x7610, R7 ;  /* 0x00007610ff077816 */ /* 0x010fc40000000007 */
[----:B--2---:R-:W-:-:S04]  /*ad60*/  @P2 LOP3.LUT R5, R5, R4, RZ, 0x3c, !PT ;  /* 0x0000000405052212 */ /* 0x004fc800078e3cff */
        /* <DEDUP_REMOVED lines=11> */
[----:B--2---:R0:W-:Y:S04]  /*ae20*/  STL [R1+0x204], R7 ;  /* 0x0002040701007387 */ /* 0x0041e80000100800 */
[----:B0-----:R-:W2:Y:S04]  /*ae30*/  LDL R7, [R1+0x634] ;  /* 0x0006340001077983 */ /* 0x001ea80000100800 */
[----:B----4-:R0:W-:Y:S04]  /*ae40*/  STL [R1+0x200], R6 ;  /* 0x0002000601007387 */ /* 0x0101e80000100800 */
[----:B0-----:R-:W4:Y:S04]  /*ae50*/  LDL.LU R6, [R1+0x1088] ;  /* 0x0010880001067983 */ /* 0x001f280000300800 */
[----:B------:R-:W2:Y:S04]  /*ae60*/  LDL R4, [R1+0x640] ;  /* 0x0006400001047983 */ /* 0x000ea80000100800 */
[----:B------:R-:W2:Y:S01]  /*ae70*/  LDL R5, [R1+0x644] ;  /* 0x0006440001057983 */ /* 0x000ea20000100800 */
[----:B------:R-:W-:-:S02]  /*ae80*/  ISETP.GT.AND P0, PT, R3, 0x40, PT ;  /* 0x000000400300780c */ /* 0x000fc40003f04270 */
[----:B------:R-:W-:-:S11]  /*ae90*/  PRMT R16, RZ, 0x7610, R16 ;  /* 0x00007610ff107816 */ /* 0x000fd60000000010 */
[----:B--2---:R-:W-:-:S04]  /*aea0*/  @P0 LOP3.LUT R5, R5, R4, RZ, 0x3c, !PT ;  /* 0x0000000405050212 */ /* 0x004fc800078e3cff */
[----:B------:R-:W-:-:S04]  /*aeb0*/  @P0 LOP3.LUT R4, R5, R4, RZ, 0x3c, !PT ;  /* 0x0000000405040212 */ /* 0x000fc800078e3cff */
[----:B------:R-:W-:-:S05]  /*aec0*/  @P0 LOP3.LUT R5, R5, R4, RZ, 0x3c, !PT ;  /* 0x0000000405050212 */ /* 0x000fca00078e3cff */
[----:B------:R0:W2:Y:S04]  /*aed0*/  @P0 LDG.E.U16 R16, [R4.64] ;  /* 0x0000000604100981 */ /* 0x0000a8000c1e1500 */
[----:B0-----:R-:W2:Y:S04]  /*aee0*/  LDL R4, [R1+0x638] ;  /* 0x0006380001047983 */ /* 0x001ea80000100800 */
[----:B------:R-:W2:Y:S01]  /*aef0*/  LDL R5, [R1+0x63c] ;  /* 0x00063c0001057983 */ /* 0x000ea20000100800 */
[----:B------:R-:W-:Y:S02]  /*af00*/  ISETP.GT.AND P1, PT, R3, 0x41, PT ;  /* 0x000000410300780c */ /* 0x000fe40003f24270 */
[----:B---3--:R-:W-:-:S11]  /*af10*/  PRMT R23, RZ, 0x7610, R23 ;  /* 0x00007610ff177816 */ /* 0x008fd60000000017 */
[----:B--2---:R-:W-:-:S04]  /*af20*/  @P1 LOP3.LUT R5, R5, R4, RZ, 0x3c, !PT ;  /* 0x0000000405051212 */ /* 0x004fc800078e3cff */
[----:B------:R-:W-:-:S04]  /*af30*/  @P1 LOP3.LUT R4, R5, R4, RZ, 0x3c, !PT ;  /* 0x0000000405041212 */ /* 0x000fc800078e3cff */
[----:B------:R-:W-:-:S05]  /*af40*/  @P1 LOP3.LUT R5, R5, R4, RZ, 0x3c, !PT ;  /* 0x0000000405051212 */ /* 0x000fca00078e3cff */
[----:B------:R0:W2:Y:S04]  /*af50*/  @P1 LDG.E.U16 R23, [R4.64] ;  /* 0x0000000604171981 */ /* 0x0000a8000c1e1500 */
[----:B0-----:R-:W3:Y:S01]  /*af60*/  LDL R5, [R1+0x630] ;  /* 0x0006300001057983 */ /* 0x001ee20000100800 */
[----:B------:R-:W-:Y:S02]  /*af70*/  ISETP.GT.AND P2, PT, R3, 0x42, PT ;  /* 0x000000420300780c */ /* 0x000fe40003f44270 */
[----:B----4-:R-:W-:-:S11]  /*af80*/  PRMT R6, RZ, 0x7610, R6 ;  /* 0x00007610ff067816 */ /* 0x010fd60000000006 */
[----:B------:R-:W-:Y:S01]  /*af90*/  @P2 IMAD.MOV.U32 R4, RZ, RZ, R7 ;  /* 0x000000ffff042224 */ /* 0x000fe200078e0007 */
[----:B--2---:R-:W-:Y:S04]  /*afa0*/  STL [R1+0xfac], R23 ;  /* 0x000fac1701007387 */ /* 0x004fe80000100800 */
[----:B------:R-:W-:Y:S01]  /*afb0*/  STL [R1+0xfb0], R23 ;  /* 0x000fb01701007387 */ /* 0x000fe20000100800 */
[----:B------:R-:W-:Y:S02]  /*afc0*/  ISETP.GT.AND P3, PT, R3, 0x43, PT ;  /* 0x000000430300780c */ /* 0x000fe40003f64270 */
[----:B------:R-:W-:Y:S01]  /*afd0*/  PRMT R21, RZ, 0x7610, R21 ;  /* 0x00007610ff157816 */ /* 0x000fe20000000015 */
[----:B------:R-:W2:Y:S04]  /*afe0*/  LDL R7, [R1+0x608] ;  /* 0x0006080001077983 */ /* 0x000ea80000100800 */
[----:B---3--:R0:W3:Y:S04]  /*aff0*/  @P2 LDG.E.U16 R6, [R4.64] ;  /* 0x0000000604062981 */ /* 0x0080e8000c1e1500 */
[----:B0-----:R-:W4:Y:S04]  /*b000*/  LDL R4, [R1+0x628] ;  /* 0x0006280001047983 */ /* 0x001f280000100800 */
[----:B------:R-:W4:Y:S02]  /*b010*/  LDL R5, [R1+0x62c] ;  /* 0x00062c0001057983 */ /* 0x000f240000100800 */
[----:B----4-:R-:W-:-:S04]  /*b020*/  @P3 LOP3.LUT R5, R5, R4, RZ, 0x3c, !PT ;  /* 0x0000000405053212 */ /* 0x010fc800078e3cff */
[----:B------:R-:W-:-:S04]  /*b030*/  @P3 LOP3.LUT R4, R5, R4, RZ, 0x3c, !PT ;  /* 0x0000000405043212 */ /* 0x000fc800078e3cff */
[----:B------:R-:W-:-:S05]  /*b040*/  @P3 LOP3.LUT R5, R5, R4, RZ, 0x3c, !PT ;  /* 0x0000000405053212 */ /* 0x000fca00078e3cff */
[----:B------:R-:W4:Y:S04]  /*b050*/  @P3 LDG.E.U16 R21, [R4.64] ;  /* 0x0000000604153981 */ /* 0x000f28000c1e1500 */
[----:B---3--:R0:W-:Y:S04]  /*b060*/  STL [R1+0x1b0], R6 ;  /* 0x0001b00601007387 */ /* 0x0081e80000100800 */
[----:B0-----:R-:W2:Y:S04]  /*b070*/  LDL R6, [R1+0x60c] ;  /* 0x00060c0001067983 */ /* 0x001ea80000100800 */
        /* <DEDUP_REMOVED lines=25> */
[----:B------:R-:W-:-:S02]  /*b210*/  ISETP.GT.AND P3, PT, R3, 0x47, PT ;  /* 0x000000470300780c */ /* 0x000fc40003f64270 */
[----:B----4-:R-:W-:Y:S02]  /*b220*/  PRMT R13, RZ, 0x7610, R13 ;  /* 0x00007610ff0d7816 */ /* 0x010fe4000000000d */
[----:B---3--:R-:W-:-:S04]  /*b230*/  @P2 LOP3.LUT R5, R5, R4, RZ, 0x3c, !PT ;  /* 0x0000000405052212 */ /* 0x008fc800078e3cff */
[C---:B------:R-:W-:Y:S02]  /*b240*/  @P2 LOP3.LUT R4, R5.reuse, R4, RZ, 0x3c, !PT ;  /* 0x0000000405042212 */ /* 0x040fe400078e3cff */
[----:B--2---:R-:W-:Y:S02]  /*b250*/  PRMT R21, RZ, 0x7610, R21 ;  /* 0x00007610ff157816 */ /* 0x004fe40000000015 */
[----:B------:R-:W-:-:S04]  /*b260*/  @P2 LOP3.LUT R5, R5, R4, RZ, 0x3c, !PT ;  /* 0x0000000405052212 */ /* 0x000fc800078e3cff */
[----:B------:R-:W2:Y:S04]  /*b270*/  @P3 LDG.E.U16 R21, [R6.64] ;  /* 0x0000000606153981 */ /* 0x000ea8000c1e1500 */
[----:B------:R-:W3:Y:S01]  /*b280*/  @P2 LDG.E.U16 R13, [R4.64] ;  /* 0x00000006040d2981 */ /* 0x000ee2000c1e1500 */
[----:B------:R-:W-:-:S03]  /*b290*/  ISETP.GT.AND P0, PT, R3, 0x48, PT ;  /* 0x000000480300780c */ /* 0x000fc60003f04270 */
[----:B---3--:R0:W-:Y:S04]  /*b2a0*/  STL [R1+0x1ec], R13 ;  /* 0x0001ec0d01007387 */ /* 0x0081e80000100800 */
[----:B0-----:R-:W3:Y:S04]  /*b2b0*/  LDL.LU R13, [R1+0x1078] ;  /* 0x00107800010d7983 */ /* 0x001ee80000300800 */
[----:B--2---:R0:W-:Y:S04]  /*b2c0*/  STL [R1+0x1e4], R21 ;  /* 0x0001e41501007387 */ /* 0x0041e80000100800 */
[----:B0-----:R-:W2:Y:S04]  /*b2d0*/  LDL.LU R21, [R1+0x1074] ;  /* 0x0010740001157983 */ /* 0x001ea80000300800 */
[----:B------:R-:W4:Y:S04]  /*b2e0*/  LDL R6, [R1+0x600] ;  /* 0x0006000001067983 */ /* 0x000f280000100800 */
[----:B------:R-:W4:Y:S01]  /*b2f0*/  LDL R7, [R1+0x604] ;  /* 0x0006040001077983 */ /* 0x000f220000100800 */
[----:B------:R-:W-:-:S02]  /*b300*/  PRMT R5, RZ, 0x7610, R5 ;  /* 0x00007610ff057816 */ /* 0x000fc40000000005 */
[----:B----4-:R-:W-:-:S04]  /*b310*/  @P0 LOP3.LUT R7, R7, R6, RZ, 0x3c, !PT ;  /* 0x0000000607070212 */ /* 0x010fc800078e3cff */
[----:B------:R-:W-:-:S04]  /*b320*/  @P0 LOP3.LUT R6, R7, R6, RZ, 0x3c, !PT ;  /* 0x0000000607060212 */ /* 0x000fc800078e3cff */
[----:B------:R-:W-:-:S05]  /*b330*/  @P0 LOP3.LUT R7, R7, R6, RZ, 0x3c, !PT ;  /* 0x0000000607070212 */ /* 0x000fca00078e3cff */
[----:B------:R0:W4:Y:S04]  /*b340*/  @P0 LDG.E.U16 R5, [R6.64] ;  /* 0x0000000606050981 */ /* 0x000128000c1e1500 */
[----:B0-----:R-:W3:Y:S04]  /*b350*/  LDL R6, [R1+0x5f8] ;  /* 0x0005f80001067983 */ /* 0x001ee80000100800 */
[----:B------:R-:W3:Y:S01]  /*b360*/  LDL R7, [R1+0x5fc] ;  /* 0x0005fc0001077983 */ /* 0x000ee20000100800 */
[----:B------:R-:W-:Y:S02]  /*b370*/  ISETP.GT.AND P1, PT, R3, 0x49, PT ;  /* 0x000000490300780c */ /* 0x000fe40003f24270 */
[----:B--2---:R-:W-:-:S11]  /*b380*/  PRMT R21, RZ, 0x7610, R21 ;  /* 0x00007610ff157816 */ /* 0x004fd60000000015 */
[----:B---3--:R-:W-:-:S04]  /*b390*/  @P1 LOP3.LUT R7, R7, R6, RZ, 0x3c, !PT ;  /* 0x0000000607071212 */ /* 0x008fc800078e3cff */
[----:B------:R-:W-:-:S04]  /*b3a0*/  @P1 LOP3.LUT R6, R7, R6, RZ, 0x3c, !PT ;  /* 0x0000000607061212 */ /* 0x000fc800078e3cff */
[----:B------:R-:W-:-:S05]  /*b3b0*/  @P1 LOP3.LUT R7, R7, R6, RZ, 0x3c, !PT ;  /* 0x0000000607071212 */ /* 0x000fca00078e3cff */
[----:B------:R0:W2:Y:S04]  /*b3c0*/  @P1 LDG.E.U16 R21, [R6.64] ;  /* 0x0000000606151981 */ /* 0x0000a8000c1e1500 */
[----:B0-----:R-:W3:Y:S04]  /*b3d0*/  LDL R6, [R1+0x5f0] ;  /* 0x0005f00001067983 */ /* 0x001ee80000100800 */
[----:B------:R-:W3:Y:S01]  /*b3e0*/  LDL R7, [R1+0x5f4] ;  /* 0x0005f40001077983 */ /* 0x000ee20000100800 */
[----:B------:R-:W-:Y:S02]  /*b3f0*/  ISETP.GT.AND P2, PT, R3, 0x4a, PT ;  /* 0x0000004a0300780c */ /* 0x000fe40003f44270 */
[----:B------:R-:W-:-:S11]  /*b400*/  PRMT R13, RZ, 0x7610, R13 ;  /* 0x00007610ff0d7816 */ /* 0x000fd6000000000d */
[----:B---3--:R-:W-:-:S04]  /*b410*/  @P2 LOP3.LUT R7, R7, R6, RZ, 0x3c, !PT ;  /* 0x0000000607072212 */ /* 0x008fc800078e3cff */
[----:B------:R-:W-:-:S04]  /*b420*/  @P2 LOP3.LUT R6, R7, R6, RZ, 0x3c, !PT ;  /* 0x0000000607062212 */ /* 0x000fc800078e3cff */
[----:B------:R-:W-:-:S05]  /*b430*/  @P2 LOP3.LUT R7, R7, R6, RZ, 0x3c, !PT ;  /* 0x0000000607072212 */ /* 0x000fca00078e3cff */
[----:B------:R-:W3:Y:S04]  /*b440*/  @P2 LDG.E.U16 R13, [R6.64] ;  /* 0x00000006060d2981 */ /* 0x000ee8000c1e1500 */
[----:B--2---:R-:W-:Y:S01]  /*b450*/  STL [R1+0xf7c], R21 ;  /* 0x000f7c1501007387 */ /* 0x004fe20000100800 */
[----:B------:R-:W-:-:S03]  /*b460*/  ISETP.GT.AND P3, PT, R3, 0x4b, PT ;  /* 0x0000004b0300780c */ /* 0x000fc60003f64270 */
[----:B---3--:R0:W-:Y:S04]  /*b470*/  STL [R1+0x198], R13 ;  /* 0x0001980d01007387 */ /* 0x0081e80000100800 */
        /* <DEDUP_REMOVED lines=11> */
[----:B------:R-:W3:Y:S04]  /*b530*/  LDL R6, [R1+0x5e0] ;  /* 0x0005e00001067983 */ /* 0x000ee80000100800 */
[----:B------:R-:W3:Y:S01]  /*b540*/  LDL R7, [R1+0x5e4] ;  /* 0x0005e40001077983 */ /* 0x000ee20000100800 */
[----:B--2---:R-:W-:-:S02]  /*b550*/  PRMT R13, RZ, 0x7610, R13 ;  /* 0x00007610ff0d7816 */ /* 0x004fc4000000000d */
[----:B---3--:R-:W-:-:S04]  /*b560*/  @P0 LOP3.LUT R7, R7, R6, RZ, 0x3c, !PT ;  /* 0x0000000607070212 */ /* 0x008fc800078e3cff */
        /* <DEDUP_REMOVED lines=50> */
[----:B------:R0:W3:Y:S04]  /*b890*/  @P1 LDG.E.U16 R19, [R6.64] ;  /* 0x0000000606131981 */ /* 0x0000e8000c1e1500 */
[----:B0-----:R-:W2:Y:S04]  /*b8a0*/  LDL R6, [R1+0x5b0] ;  /* 0x0005b00001067983 */ /* 0x001ea80000100800 */
[----:B------:R-:W2:Y:S01]  /*b8b0*/  LDL R7, [R1+0x5b4] ;  /* 0x0005b40001077983 */ /* 0x000ea20000100800 */
[----:B------:R-:W-:Y:S02]  /*b8c0*/  ISETP.GT.AND P2, PT, R3, 0x52, PT ;  /* 0x000000520300780c */ /* 0x000fe40003f44270 */
[----:B------:R-:W-:-:S11]  /*b8d0*/  PRMT R8, RZ, 0x7610, R8 ;  /* 0x00007610ff087816 */ /* 0x000fd60000000008 */
[----:B--2---:R-:W-:-:S04]  /*b8e0*/  @P2 LOP3.LUT R7, R7, R6, RZ, 0x3c, !PT ;  /* 0x0000000607072212 */ /* 0x004fc800078e3cff */
[----:B------:R-:W-:-:S04]  /*b8f0*/  @P2 LOP3.LUT R6, R7, R6, RZ, 0x3c, !PT ;  /* 0x0000000607062212 */ /* 0x000fc800078e3cff */
[----:B------:R-:W-:-:S05]  /*b900*/  @P2 LOP3.LUT R7, R7, R6, RZ, 0x3c, !PT ;  /* 0x0000000607072212 */ /* 0x000fca00078e3cff */
[----:B------:R-:W2:Y:S04]  /*b910*/  @P2 LDG.E.U16 R8, [R6.64] ;  /* 0x0000000606082981 */ /* 0x000ea8000c1e1500 */
[----:B---3--:R-:W-:Y:S01]  /*b920*/  STL [R1+0xf78], R19 ;  /* 0x000f781301007387 */ /* 0x008fe20000100800 */
        /* <DEDUP_REMOVED lines=92> */
[----:B------:R-:W-:-:S02]  /*bef0*/  PRMT R29, RZ, 0x7610, R29 ;  /* 0x00007610ff1d7816 */ /* 0x000fc4000000001d */
[----:B--2---:R-:W-:-:S04]  /*bf00*/  @P4 LOP3.LUT R7, R7, R6, RZ, 0x3c, !PT ;  /* 0x0000000607074212 */ /* 0x004fc800078e3cff */
[----:B------:R-:W-:-:S04]  /*bf10*/  @P4 LOP3.LUT R6, R7, R6, RZ, 0x3c, !PT ;  /* 0x0000000607064212 */ /* 0x000fc800078e3cff */
[----:B------:R-:W-:-:S05]  /*bf20*/  @P4 LOP3.LUT R7, R7, R6, RZ, 0x3c, !PT ;  /* 0x0000000607074212 */ /* 0x000fca00078e3cff */
[----:B------:R0:W2:Y:S04]  /*bf30*/  @P4 LDG.E.U16 R29, [R6.64] ;  /* 0x00000006061d4981 */ /* 0x0000a8000c1e1500 */
[----:B0-----:R-:W4:Y:S04]  /*bf40*/  LDL R6, [R1+0x558] ;  /* 0x0005580001067983 */ /* 0x001f280000100800 */
[----:B------:R-:W4:Y:S01]  /*bf50*/  LDL R7, [R1+0x55c] ;  /* 0x00055c0001077983 */ /* 0x000f220000100800 */
[C---:B------:R-:W-:Y:S02]  /*bf60*/  ISETP.GT.AND P0, PT, R3.reuse, 0x5d, PT ;  /* 0x0000005d0300780c */ /* 0x040fe40003f04270 */
[----:B------:R-:W-:Y:S01]  /*bf70*/  PRMT R26, RZ, 0x7610, R26 ;  /* 0x00007610ff1a7816 */ /* 0x000fe2000000001a */
[----:B--2---:R0:W-:Y:S01]  /*bf80*/  STL [R1+0x1a8], R29 ;  /* 0x0001a81d01007387 */ /* 0x0041e20000100800 */
[----:B------:R-:W-:-:S02]  /*bf90*/  ISETP.GT.AND P1, PT, R3, 0x5e, PT ;  /* 0x0000005e0300780c */ /* 0x000fc40003f24270 */
[----:B---3--:R-:W-:Y:S01]  /*bfa0*/  PRMT R11, RZ, 0x7610, R11 ;  /* 0x00007610ff0b7816 */ /* 0x008fe2000000000b */
[----:B0-----:R-:W2:Y:S06]  /*bfb0*/  LDL R29, [R1+0x53c] ;  /* 0x00053c00011d7983 */ /* 0x001eac0000100800 */
[----:B----4-:R-:W-:-:S04]  /*bfc0*/  @P0 LOP3.LUT R7, R7, R6, RZ, 0x3c, !PT ;  /* 0x0000000607070212 */ /* 0x010fc800078e3cff */
[----:B------:R-:W-:-:S04]  /*bfd0*/  @P0 LOP3.LUT R6, R7, R6, RZ, 0x3c, !PT ;  /* 0x0000000607060212 */ /* 0x000fc800078e3cff */
[----:B------:R-:W-:-:S05]  /*bfe0*/  @P0 LOP3.LUT R7, R7, R6, RZ, 0x3c, !PT ;  /* 0x0000000607070212 */ /* 0x000fca00078e3cff */
[----:B------:R0:W3:Y:S04]  /*bff0*/  @P0 LDG.E.U16 R26, [R6.64] ;  /* 0x00000006061a0981 */ /* 0x0000e8000c1e1500 */
[----:B0-----:R-:W4:Y:S04]  /*c000*/  LDL R6, [R1+0x550] ;  /* 0x0005500001067983 */ /* 0x001f280000100800 */
[----:B------:R-:W4:Y:S02]  /*c010*/  LDL R7, [R1+0x554] ;  /* 0x0005540001077983 */ /* 0x000f240000100800 */
[----:B----4-:R-:W-:-:S04]  /*c020*/  @P1 LOP3.LUT R7, R7, R6, RZ, 0x3c, !PT ;  /* 0x0000000607071212 */ /* 0x010fc800078e3cff */
[----:B------:R-:W-:-:S04]  /*c030*/  @P1 LOP3.LUT R6, R7, R6, RZ, 0x3c, !PT ;  /* 0x0000000607061212 */ /* 0x000fc800078e3cff */
[----:B------:R-:W-:-:S05]  /*c040*/  @P1 LOP3.LUT R7, R7, R6, RZ, 0x3c, !PT ;  /* 0x0000000607071212 */ /* 0x000fca00078e3cff */
[----:B------:R-:W4:Y:S04]  /*c050*/  @P1 LDG.E.U16 R11, [R6.64] ;  /* 0x00000006060b1981 */ /* 0x000f28000c1e1500 */
[----:B---3--:R0:W-:Y:S04]  /*c060*/  STL [R1+0x1a4], R26 ;  /* 0x0001a41a01007387 */ /* 0x0081e80000100800 */
[----:B0-----:R-:W3:Y:S04]  /*c070*/  LDL R26, [R1+0x534] ;  /* 0x00053400011a7983 */ /* 0x001ee80000100800 */
        /* <DEDUP_REMOVED lines=9> */
[----:B------:R-:W2:Y:S01]  /*c110*/  @P2 LDG.E.U16 R15, [R6.64] ;  /* 0x00000006060f2981 */ /* 0x000ea2000c1e1500 */
[----:B------:R-:W-:-:S03]  /*c120*/  ISETP.GT.AND P3, PT, R3, 0x60, PT ;  /* 0x000000600300780c */ /* 0x000fc60003f64270 */
[----:B--2---:R0:W-:Y:S04]  /*c130*/  STL [R1+0x19c], R15 ;  /* 0x00019c0f01007387 */ /* 0x0041e80000100800 */
[----:B0-----:R-:W2:Y:S04]  /*c140*/  LDL.LU R15, [R1+0x1034] ;  /* 0x00103400010f7983 */ /* 0x001ea80000300800 */
[----:B------:R-:W2:Y:S04]  /*c150*/  LDL R6, [R1+0x540] ;  /* 0x0005400001067983 */ /* 0x000ea80000100800 */
[----:B------:R-:W2:Y:S01]  /*c160*/  LDL R7, [R1+0x544] ;  /* 0x0005440001077983 */ /* 0x000ea20000100800 */
[----:B----4-:R-:W-:-:S02]  /*c170*/  PRMT R11, RZ, 0x7610, R11 ;  /* 0x00007610ff0b7816 */ /* 0x010fc4000000000b */
[----:B------:R-:W-:Y:S02]  /*c180*/  ISETP.GT.AND P4, PT, R3, 0x61, PT ;  /* 0x000000610300780c */ /* 0x000fe40003f84270 */
[----:B--2---:R-:W-:-:S04]  /*c190*/  @P3 LOP3.LUT R7, R7, R6, RZ, 0x3c, !PT ;  /* 0x0000000607073212 */ /* 0x004fc800078e3cff */
[----:B------:R-:W-:-:S04]  /*c1a0*/  @P3 LOP3.LUT R6, R7, R6, RZ, 0x3c, !PT ;  /* 0x0000000607063212 */ /* 0x000fc800078e3cff */
[----:B------:R-:W-:-:S05]  /*c1b0*/  @P3 LOP3.LUT R7, R7, R6, RZ, 0x3c, !PT ;  /* 0x0000000607073212 */ /* 0x000fca00078e3cff */
[----:B------:R0:W2:Y:S04]  /*c1c0*/  @P3 LDG.E.U16 R11, [R6.64] ;  /* 0x00000006060b3981 */ /* 0x0000a8000c1e1500 */
[----:B0-----:R-:W4:Y:S01]  /*c1d0*/  LDL R7, [R1+0x538] ;  /* 0x0005380001077983 */ /* 0x001f220000100800 */
[----:B------:R-:W-:Y:S01]  /*c1e0*/  PRMT R15, RZ, 0x7610, R15 ;  /* 0x00007610ff0f7816 */ /* 0x000fe2000000000f */
[----:B------:R-:W-:Y:S01]  /*c1f0*/  @P4 IMAD.MOV.U32 R6, RZ, RZ, R29 ;  /* 0x000000ffff064224 */ /* 0x000fe200078e001d */
[----:B------:R-:W-:Y:S01]  /*c200*/  ISETP.GT.AND P0, PT, R3, 0x62, PT ;  /* 0x000000620300780c */ /* 0x000fe20003f04270 */
[----:B------:R-:W2:Y:S01]  /*c210*/  LDL R29, [R1+0x51c] ;  /* 0x00051c00011d7983 */ /* 0x000ea20000100800 */
[----:B------:R-:W-:-:S03]  /*c220*/  PRMT R10, RZ, 0x7610, R10 ;  /* 0x00007610ff0a7816 */ /* 0x000fc6000000000a */
[----:B----4-:R0:W4:Y:S04]  /*c230*/  @P4 LDG.E.U16 R15, [R6.64] ;  /* 0x00000006060f4981 */ /* 0x010128000c1e1500 */
[----:B0-----:R-:W2:Y:S04]  /*c240*/  LDL R7, [R1+0x530] ;  /* 0x0005300001077983 */ /* 0x001ea80000100800 */
[----:B---3--:R-:W-:-:S05]  /*c250*/  @P0 IMAD.MOV.U32 R6, RZ, RZ, R26 ;  /* 0x000000ffff060224 */ /* 0x008fca00078e001a */
[----:B--2---:R-:W2:Y:S04]  /*c260*/  @P0 LDG.E.U16 R10, [R6.64] ;  /* 0x00000006060a0981 */ /* 0x004ea8000c1e1500 */
[----:B----4-:R-:W-:Y:S04]  /*c270*/  STL [R1+0xf70], R15 ;  /* 0x000f700f01007387 */ /* 0x010fe80000100800 */
[----:B------:R-:W3:Y:S01]  /*c280*/  LDL R26, [R1+0x514] ;  /* 0x00051400011a7983 */ /* 0x000ee20000100800 */
[----:B------:R-:W-:-:S03]  /*c290*/  ISETP.GT.AND P1, PT, R3, 0x63, PT ;  /* 0x000000630300780c */ /* 0x000fc60003f24270 */
[----:B--2---:R0:W-:Y:S04]  /*c2a0*/  STL [R1+0x164], R10 ;  /* 0x0001640a01007387 */ /* 0x0041e80000100800 */
[----:B0-----:R-:W2:Y:S04]  /*c2b0*/  LDL.LU R10, [R1+0x1030] ;  /* 0x00103000010a7983 */ /* 0x001ea80000300800 */
        /* <DEDUP_REMOVED lines=20> */
[----:B------:R-:W4:Y:S02]  /*c400*/  LDL R7, [R1+0x518] ;  /* 0x0005180001077983 */ /* 0x000f240000100800 */
[----:B------:R-:W-:-:S02]  /*c410*/  @P1 IMAD.MOV.U32 R6, RZ, RZ, R29 ;  /* 0x000000ffff061224 */ /* 0x000fc400078e001d */
[----:B------:R-:W3:Y:S01]  /*c420*/  LDL R29, [R1+0x4c4] ;  /* 0x0004c400011d7983 */ /* 0x000ee20000100800 */
[----:B--2---:R-:W-:-:S06]  /*c430*/  PRMT R10, RZ, 0x7610, R10 ;  /* 0x00007610ff0a7816 */ /* 0x004fcc000000000a */
[----:B----4-:R-:W2:Y:S01]  /*c440*/  @P1 LDG.E.U16 R10, [R6.64] ;  /* 0x00000006060a1981 */ /* 0x010ea2000c1e1500 */
[----:B------:R-:W-:Y:S02]  /*c450*/  ISETP.GT.AND P0, PT, R3, 0x66, PT ;  /* 0x000000660300780c */ /* 0x000fe40003f04270 */
[----:B------:R-:W-:Y:S01]  /*c460*/  PRMT R9, RZ, 0x7610, R9 ;  /* 0x00007610ff097816 */ /* 0x000fe20000000009 */
[----:B--2---:R0:W-:Y:S04]  /*c470*/  STL [R1+0x18c], R10 ;  /* 0x00018c0a01007387 */ /* 0x0041e80000100800 */
[----:B0-----:R-:W2:Y:S04]  /*c480*/  LDL.LU R10, [R1+0x1024] ;  /* 0x00102400010a7983 */ /* 0x001ea80000300800 */
[----:B------:R-:W4:Y:S02]  /*c490*/  LDL R7, [R1+0x510] ;  /* 0x0005100001077983 */ /* 0x000f240000100800 */
[----:B---3--:R-:W-:-:S02]  /*c4a0*/  @P0 IMAD.MOV.U32 R6, RZ, RZ, R26 ;  /* 0x000000ffff060224 */ /* 0x008fc400078e001a */
[----:B------:R-:W3:Y:S04]  /*c4b0*/  LDL R26, [R1+0x484] ;  /* 0x00048400011a7983 */ /* 0x000ee80000100800 */
[----:B----4-:R-:W4:Y:S01]  /*c4c0*/  @P0 LDG.E.U16 R9, [R6.64] ;  /* 0x0000000606090981 */ /* 0x010f22000c1e1500 */
[----:B------:R-:W-:-:S03]  /*c4d0*/  ISETP.GT.AND P1, PT, R3, 0x67, PT ;  /* 0x000000670300780c */ /* 0x000fc60003f24270 */
[----:B----4-:R0:W-:Y:S04]  /*c4e0*/  STL [R1+0x184], R9 ;  /* 0x0001840901007387 */ /* 0x0101e80000100800 */
[----:B0-----:R-:W4:Y:S04]  /*c4f0*/  LDL.LU R9, [R1+0x1020] ;  /* 0x0010200001097983 */ /* 0x001f280000300800 */
[----:B------:R-:W2:Y:S04]  /*c500*/  LDL R6, [R1+0x508] ;  /* 0x0005080001067983 */ /* 0x000ea80000100800 */
[----:B------:R-:W2:Y:S01]  /*c510*/  LDL R7, [R1+0x50c] ;  /* 0x00050c0001077983 */ /* 0x000ea20000100800 */
[----:B------:R-:W-:-:S02]  /*c520*/  PRMT R14, RZ, 0x7610, R14 ;  /* 0x00007610ff0e7816 */ /* 0x000fc4000000000e */
        /* <DEDUP_REMOVED lines=9> */
[----:B------:R-:W-:-:S02]  /*c5c0*/  PRMT R10, RZ, 0x7610, R10 ;  /* 0x00007610ff0a7816 */ /* 0x000fc4000000000a */
[----:B------:R-:W-:Y:S02]  /*c5d0*/  ISETP.GT.AND P1, PT, R3, 0x70, PT ;  /* 0x000000700300780c */ /* 0x000fe40003f24270 */
[----:B--2---:R-:W-:-:S04]  /*c5e0*/  @P0 LOP3.LUT R7, R7, R6, RZ, 0x3c, !PT ;  /* 0x0000000607070212 */ /* 0x004fc800078e3cff */
[----:B------:R-:W-:-:S04]  /*c5f0*/  @P0 LOP3.LUT R6, R7, R6, RZ, 0x3c, !PT ;  /* 0x0000000607060212 */ /* 0x000fc800078e3cff */
[----:B------:R-:W-:-:S05]  /*c600*/  @P0 LOP3.LUT R7, R7, R6, RZ, 0x3c, !PT ;  /* 0x0000000607070212 */ /* 0x000fca00078e3cff */
[----:B------:R0:W2:Y:S04]  /*c610*/  @P0 LDG.E.U16 R10, [R6.64] ;  /* 0x00000006060a0981 */ /* 0x0000a8000c1e1500 */
[----:B0-----:R-:W2:Y:S01]  /*c620*/  LDL R7, [R1+0x4c0] ;  /* 0x0004c00001077983 */ /* 0x001ea20000100800 */
[----:B----4-:R-:W-:Y:S01]  /*c630*/  PRMT R9, RZ, 0x7610, R9 ;  /* 0x00007610ff097816 */ /* 0x010fe20000000009 */
[----:B------:R-:W-:Y:S01]  /*c640*/  @P1 IMAD.MOV.U32 R6, RZ, RZ, R29 ;  /* 0x000000ffff061224 */ /* 0x000fe200078e001d */
[----:B------:R-:W-:Y:S01]  /*c650*/  ISETP.GT.AND P2, PT, R3, 0x78, PT ;  /* 0x000000780300780c */ /* 0x000fe20003f44270 */
[----:B------:R-:W4:Y:S01]  /*c660*/  LDL R29, [R1+0x4ec] ;  /* 0x0004ec00011d7983 */ /* 0x000f220000100800 */
[----:B------:R-:W-:-:S03]  /*c670*/  PRMT R4, RZ, 0x7610, R4 ;  /* 0x00007610ff047816 */ /* 0x000fc60000000004 */
[----:B--2---:R0:W2:Y:S04]  /*c680*/  @P1 LDG.E.U16 R9, [R6.64] ;  /* 0x0000000606091981 */ /* 0x0040a8000c1e1500 */
[----:B0-----:R-:W2:Y:S04]  /*c690*/  LDL R7, [R1+0x480] ;  /* 0x0004800001077983 */ /* 0x001ea80000100800 */
[----:B---3--:R-:W-:Y:S01]  /*c6a0*/  @P2 IMAD.MOV.U32 R6, RZ, RZ, R26 ;  /* 0x000000ffff062224 */ /* 0x008fe200078e001a */
[----:B------:R-:W-:Y:S02]  /*c6b0*/  ISETP.GT.AND P0, PT, R3, 0x69, PT ;  /* 0x000000690300780c */ /* 0x000fe40003f04270 */
[----:B------:R-:W-:Y:S01]  /*c6c0*/  PRMT R14, RZ, 0x7610, R14 ;  /* 0x00007610ff0e7816 */ /* 0x000fe2000000000e */
[----:B------:R-:W3:Y:S04]  /*c6d0*/  LDL R26, [R1+0x4e4] ;  /* 0x0004e400011a7983 */ /* 0x000ee80000100800 */
[----:B--2---:R0:W2:Y:S04]  /*c6e0*/  @P2 LDG.E.U16 R4, [R6.64] ;  /* 0x0000000606042981 */ /* 0x0040a8000c1e1500 */
[----:B0-----:R-:W2:Y:S04]  /*c6f0*/  LDL R6, [R1+0x4f8] ;  /* 0x0004f80001067983 */ /* 0x001ea80000100800 */
[----:B------:R-:W2:Y:S02]  /*c700*/  LDL R7, [R1+0x4fc] ;  /* 0x0004fc0001077983 */ /* 0x000ea40000100800 */
[----:B--2---:R-:W-:-:S04]  /*c710*/  @P0 LOP3.LUT R7, R7, R6, RZ, 0x3c, !PT ;  /* 0x0000000607070212 */ /* 0x004fc800078e3cff */
[----:B------:R-:W-:-:S04]  /*c720*/  @P0 LOP3.LUT R6, R7, R6, RZ, 0x3c, !PT ;  /* 0x0000000607060212 */ /* 0x000fc800078e3cff */
[----:B------:R-:W-:-:S05]  /*c730*/  @P0 LOP3.LUT R7, R7, R6, RZ, 0x3c, !PT ;  /* 0x0000000607070212 */ /* 0x000fca00078e3cff */
[----:B------:R0:W2:Y:S04]  /*c740*/  @P0 LDG.E.U16 R14, [R6.64] ;  /* 0x00000006060e0981 */ /* 0x0000a8000c1e1500 */
        /* <DEDUP_REMOVED lines=8> */
[----:B------:R-:W-:Y:S01]  /*c7d0*/  STL [R1+0xf6c], R14 ;  /* 0x000f6c0e01007387 */ /* 0x000fe20000100800 */
[----:B------:R-:W-:-:S03]  /*c7e0*/  ISETP.GT.AND P0, PT, R3, 0x6b, PT ;  /* 0x0000006b0300780c */ /* 0x000fc60003f04270 */
[----:B--2---:R0:W-:Y:S04]  /*c7f0*/  STL [R1+0x140], R12 ;  /* 0x0001400c01007387 */ /* 0x0041e80000100800 */
[----:B0-----:R-:W2:Y:S04]  /*c800*/  LDL.LU R12, [R1+0x1018] ;  /* 0x00101800010c7983 */ /* 0x001ea80000300800 */
[----:B------:R-:W3:Y:S02]  /*c810*/  LDL R7, [R1+0x4e8] ;  /* 0x0004e80001077983 */ /* 0x000ee40000100800 */
[----:B----4-:R-:W-:-:S02]  /*c820*/  @P0 IMAD.MOV.U32 R6, RZ, RZ, R29 ;  /* 0x000000ffff060224 */ /* 0x010fc400078e001d */
[----:B------:R-:W4:Y:S01]  /*c830*/  LDL R29, [R1+0x4cc] ;  /* 0x0004cc00011d7983 */ /* 0x000f220000100800 */
[----:B--2---:R-:W-:-:S06]  /*c840*/  PRMT R12, RZ, 0x7610, R12 ;  /* 0x00007610ff0c7816 */ /* 0x004fcc000000000c */
[----:B---3--:R-:W2:Y:S01]  /*c850*/  @P0 LDG.E.U16 R12, [R6.64] ;  /* 0x00000006060c0981 */ /* 0x008ea2000c1e1500 */
[----:B------:R-:W-:-:S03]  /*c860*/  ISETP.GT.AND P1, PT, R3, 0x6c, PT ;  /* 0x0000006c0300780c */ /* 0x000fc60003f24270 */
[----:B--2---:R0:W-:Y:S04]  /*c870*/  STL [R1+0x178], R12 ;  /* 0x0001780c01007387 */ /* 0x0041e80000100800 */
[----:B0-----:R-:W2:Y:S04]  /*c880*/  LDL.LU R12, [R1+0x1014] ;  /* 0x00101400010c7983 */ /* 0x001ea80000300800 */
[----:B------:R-:W3:Y:S02]  /*c890*/  LDL R7, [R1+0x4e0] ;  /* 0x0004e00001077983 */ /* 0x000ee40000100800 */
[----:B------:R-:W-:-:S02]  /*c8a0*/  @P1 IMAD.MOV.U32 R6, RZ, RZ, R26 ;  /* 0x000000ffff061224 */ /* 0x000fc400078e001a */
[----:B------:R-:W4:Y:S01]  /*c8b0*/  LDL R26, [R1+0x4bc] ;  /* 0x0004bc00011a7983 */ /* 0x000f220000100800 */
[----:B--2---:R-:W-:-:S06]  /*c8c0*/  PRMT R12, RZ, 0x7610, R12 ;  /* 0x00007610ff0c7816 */ /* 0x004fcc000000000c */
[----:B---3--:R-:W2:Y:S01]  /*c8d0*/  @P1 LDG.E.U16 R12, [R6.64] ;  /* 0x00000006060c1981 */ /* 0x008ea2000c1e1500 */
[----:B------:R-:W-:-:S03]  /*c8e0*/  ISETP.GT.AND P0, PT, R3, 0x6d, PT ;  /* 0x0000006d0300780c */ /* 0x000fc60003f04270 */
[----:B--2---:R0:W-:Y:S04]  /*c8f0*/  STL [R1+0x174], R12 ;  /* 0x0001740c01007387 */ /* 0x0041e80000100800 */
[----:B0-----:R-:W2:Y:S04]  /*c900*/  LDL.LU R12, [R1+0x1010] ;  /* 0x00101000010c7983 */ /* 0x001ea80000300800 */
        /* <DEDUP_REMOVED lines=29> */
[----:B------:R-:W-:Y:S01]  /*cae0*/  @P1 IMAD.MOV.U32 R6, RZ, RZ, R26 ;  /* 0x000000ffff061224 */ /* 0x000fe200078e001a */
[----:B------:R-:W-:-:S02]  /*caf0*/  ISETP.GT.AND P0, PT, R3, 0x72, PT ;  /* 0x000000720300780c */ /* 0x000fc40003f04270 */
[----:B-1----:R-:W-:Y:S01]  /*cb00*/  PRMT R2, RZ, 0x7610, R2 ;  /* 0x00007610ff027816 */ /* 0x002fe20000000002 */
[----:B------:R-:W4:Y:S01]  /*cb10*/  LDL R26, [R1+0x49c] ;  /* 0x00049c00011a7983 */ /* 0x000f220000100800 */
[----:B--2---:R-:W-:-:S06]  /*cb20*/  PRMT R12, RZ, 0x7610, R12 ;  /* 0x00007610ff0c7816 */ /* 0x004fcc000000000c */
[----:B---3--:R0:W2:Y:S04]  /*cb30*/  @P1 LDG.E.U16 R12, [R6.64] ;  /* 0x00000006060c1981 */ /* 0x0080a8000c1e1500 */
[----:B0-----:R-:W3:Y:S04]  /*cb40*/  LDL R6, [R1+0x4b0] ;  /* 0x0004b00001067983 */ /* 0x001ee80000100800 */
[----:B------:R-:W3:Y:S02]  /*cb50*/  LDL R7, [R1+0x4b4] ;  /* 0x0004b40001077983 */ /* 0x000ee40000100800 */
        /* <DEDUP_REMOVED lines=54> */
[----:B----4-:R-:W-:Y:S01]  /*cec0*/  @P0 IMAD.MOV.U32 R6, RZ, RZ, R29 ;  /* 0x000000ffff060224 */ /* 0x010fe200078e001d */
[----:B------:R-:W-:-:S02]  /*ced0*/  ISETP.GT.AND P1, PT, R3, 0x7a, PT ;  /* 0x0000007a0300780c */ /* 0x000fc40003f24270 */
[----:B------:R-:W-:Y:S01]  /*cee0*/  PRMT R28, RZ, 0x7610, R28 ;  /* 0x00007610ff1c7816 */ /* 0x000fe2000000001c */
[----:B------:R-:W4:Y:S01]  /*cef0*/  LDL R29, [R1+0x45c] ;  /* 0x00045c00011d7983 */ /* 0x000f220000100800 */
[----:B--2---:R-:W-:-:S06]  /*cf00*/  PRMT R2, RZ, 0x7610, R2 ;  /* 0x00007610ff027816 */ /* 0x004fcc0000000002 */
[----:B---3--:R0:W2:Y:S04]  /*cf10*/  @P0 LDG.E.U16 R2, [R6.64] ;  /* 0x0000000606020981 */ /* 0x0080a8000c1e1500 */
[----:B0-----:R-:W3:Y:S01]  /*cf20*/  LDL R7, [R1+0x470] ;  /* 0x0004700001077983 */ /* 0x001ee20000100800 */
[----:B------:R-:W-:-:S03]  /*cf30*/  @P1 IMAD.MOV.U32 R6, RZ, RZ, R26 ;  /* 0x000000ffff061224 */ /* 0x000fc600078e001a */
[----:B------:R-:W2:Y:S04]  /*cf40*/  LDL R26, [R1+0x454] ;  /* 0x00045400011a7983 */ /* 0x000ea80000100800 */
[----:B---3--:R-:W3:Y:S01]  /*cf50*/  @P1 LDG.E.U16 R28, [R6.64] ;  /* 0x00000006061c1981 */ /* 0x008ee2000c1e1500 */
        /* <DEDUP_REMOVED lines=25> */
[----:B--2---:R-:W-:-:S06]  /*d0f0*/  PRMT R28, RZ, 0x7610, R28 ;  /* 0x00007610ff1c7816 */ /* 0x004fcc000000001c */
[----:B---3--:R-:W2:Y:S01]  /*d100*/  @P0 LDG.E.U16 R28, [R6.64] ;  /* 0x00000006061c0981 */ /* 0x008ea2000c1e1500 */
[----:B------:R-:W-:-:S03]  /*d110*/  ISETP.GT.AND P1, PT, R3, 0x7e, PT ;  /* 0x0000007e0300780c */ /* 0x000fc60003f24270 */
[----:B--2---:R0:W-:Y:S04]  /*d120*/  STL [R1+0x12c], R28 ;  /* 0x00012c1c01007387 */ /* 0x0041e80000100800 */
[----:B0-----:R-:W2:Y:S04]  /*d130*/  LDL.LU R28, [R1+0xfdc] ;  /* 0x000fdc00011c7983 */ /* 0x001ea80000300800 */
[----:B------:R-:W3:Y:S02]  /*d140*/  LDL R7, [R1+0x450] ;  /* 0x0004500001077983 */ /* 0x000ee40000100800 */
[----:B------:R-:W-:-:S02]  /*d150*/  @P1 IMAD.MOV.U32 R6, RZ, RZ, R26 ;  /* 0x000000ffff061224 */ /* 0x000fc400078e001a */
[----:B------:R-:W4:Y:S01]  /*d160*/  LDL.LU R26, [R1+0xc] ;  /* 0x00000c00011a7983 */ /* 0x000f220000300800 */
[----:B--2---:R-:W-:-:S06]  /*d170*/  PRMT R28, RZ, 0x7610, R28 ;  /* 0x00007610ff1c7816 */ /* 0x004fcc000000001c */
[----:B---3--:R-:W2:Y:S01]  /*d180*/  @P1 LDG.E.U16 R28, [R6.64] ;  /* 0x00000006061c1981 */ /* 0x008ea2000c1e1500 */
[----:B------:R-:W-:-:S03]  /*d190*/  ISETP.GT.AND P0, PT, R3, 0x7f, PT ;  /* 0x0000007f0300780c */ /* 0x000fc60003f04270 */
[----:B--2---:R0:W-:Y:S04]  /*d1a0*/  STL [R1+0x128], R28 ;  /* 0x0001281c01007387 */ /* 0x0041e80000100800 */
[----:B0-----:R-:W2:Y:S04]  /*d1b0*/  LDL.LU R28, [R1+0xfd8] ;  /* 0x000fd800011c7983 */ /* 0x001ea80000300800 */
[----:B------:R-:W3:Y:S04]  /*d1c0*/  LDL R6, [R1+0x448] ;  /* 0x0004480001067983 */ /* 0x000ee80000100800 */
[----:B------:R-:W3:Y:S04]  /*d1d0*/  LDL R7, [R1+0x44c] ;  /* 0x00044c0001077983 */ /* 0x000ee80000100800 */
[----:B------:R-:W0:Y:S01]  /*d1e0*/  S2R R29, SR_TID.X ;  /* 0x00000000001d7919 */ /* 0x000e220000002100 */
[----:B--2---:R-:W-:-:S02]  /*d1f0*/  PRMT R28, RZ, 0x7610, R28 ;  /* 0x00007610ff1c7816 */ /* 0x004fc4000000001c */
[----:B---3--:R-:W-:-:S04]  /*d200*/  @P0 LOP3.LUT R7, R7, R6, RZ, 0x3c, !PT ;  /* 0x0000000607070212 */ /* 0x008fc800078e3cff */
[----:B------:R-:W-:-:S04]  /*d210*/  @P0 LOP3.LUT R6, R7, R6, RZ, 0x3c, !PT ;  /* 0x0000000607060212 */ /* 0x000fc800078e3cff */
[----:B------:R-:W-:-:S05]  /*d220*/  @P0 LOP3.LUT R7, R7, R6, RZ, 0x3c, !PT ;  /* 0x0000000607070212 */ /* 0x000fca00078e3cff */
[----:B------:R-:W2:Y:S01]  /*d230*/  @P0 LDG.E.U16 R28, [R6.64] ;  /* 0x00000006061c0981 */ /* 0x000ea2000c1e1500 */
[----:B0-----:R-:W-:-:S04]  /*d240*/  LOP3.LUT R29, R29, 0x3f, RZ, 0xc0, !PT ;  /* 0x0000003f1d1d7812 */ /* 0x001fc800078ec0ff */
[----:B------:R-:W-:-:S04]  /*d250*/  LOP3.LUT R29, R29, 0x40, RZ, 0xfc, !PT ;  /* 0x000000401d1d7812 */ /* 0x000fc800078efcff */
[----:B------:R-:W-:Y:S02]  /*d260*/  ISETP.GE.AND P1, PT, R29, R3, PT ;  /* 0x000000031d00720c */ /* 0x000fe40003f26270 */
[----:B------:R-:W3:Y:S04]  /*d270*/  LDL.LU R29, [R1+0x4] ;  /* 0x00000400011d7983 */ /* 0x000ee80000300800 */
[----:B------:R-:W-:Y:S06]  /*d280*/  BAR.SYNC.DEFER_BLOCKING 0x0 ;  /* 0x0000000000007b1d */ /* 0x000fec0000010000 */
[----:B--2---:R0:W-:Y:S04]  /*d290*/  STL [R1+0x124], R28 ;  /* 0x0001241c01007387 */ /* 0x0041e80000100800 */
[----:B0-----:R-:W2:Y:S04]  /*d2a0*/  LDL.LU R28, [R1+0xfd4] ;  /* 0x000fd400011c7983 */ /* 0x001ea80000300800 */
[----:B------:R-:W3:Y:S04]  /*d2b0*/  LDL R6, [R1+0x438] ;  /* 0x0004380001067983 */ /* 0x000ee80000100800 */
[----:B------:R-:W3:Y:S01]  /*d2c0*/  LDL R7, [R1+0x43c] ;  /* 0x00043c0001077983 */ /* 0x000ee20000100800 */
[----:B--2---:R-:W-:-:S02]  /*d2d0*/  PRMT R28, RZ, 0x7610, R28 ;  /* 0x00007610ff1c7816 */ /* 0x004fc4000000001c */
[----:B---3--:R-:W-:-:S04]  /*d2e0*/  @!P1 LOP3.LUT R7, R7, R6, RZ, 0x3c, !PT ;  /* 0x0000000607079212 */ /* 0x008fc800078e3cff */
[----:B------:R-:W-:-:S04]  /*d2f0*/  @!P1 LOP3.LUT R6, R7, R6, RZ, 0x3c, !PT ;  /* 0x0000000607069212 */ /* 0x000fc800078e3cff */
[----:B------:R-:W-:-:S05]  /*d300*/  @!P1 LOP3.LUT R7, R7, R6, RZ, 0x3c, !PT ;  /* 0x0000000607079212 */ /* 0x000fca00078e3cff */
[----:B------:R-:W2:Y:S04]  /*d310*/  @!P1 LDG.E.U16 R28, [R6.64] ;  /* 0x00000006061c9981 */ /* 0x000ea8000c1e1500 */
        /* <DEDUP_REMOVED lines=55> */
[----:B------:R-:W2:Y:S04]  /*d690*/  LDL R6, [R1+0x3c8] ;  /* 0x0003c80001067983 */ /* 0x000ea80000100800 */
[----:B------:R-:W2:Y:S04]  /*d6a0*/  LDL R7, [R1+0x3cc] ;  /* 0x0003cc0001077983 */ /* 0x000ea80000100800 */
[----:B0-----:R-:W0:Y:S02]  /*d6b0*/  S2R R28, SR_TID.X ;  /* 0x00000000001c7919 */ /* 0x001e240000002100 */
[----:B0-----:R-:W-:-:S05]  /*d6c0*/  LOP3.LUT R28, R28, 0x3f, RZ, 0xc0, !PT ;  /* 0x0000003f1c1c7812 */ /* 0x001fca00078ec0ff */
[----:B------:R-:W-:-:S05]  /*d6d0*/  IMAD.SHL.U32 R28, R28, 0x2, RZ ;  /* 0x000000021c1c7824 */ /* 0x000fca00078e00ff */
[----:B----4-:R0:W-:Y:S02]  /*d6e0*/  STS.U16 [R28], R26 ;  /* 0x0000001a1c007388 */ /* 0x0101e40000000400 */
[----:B0-----:R-:W-:Y:S02]  /*d6f0*/  PRMT R28, RZ, 0x7610, R28 ;  /* 0x00007610ff1c7816 */ /* 0x001fe4000000001c */
[----:B------:R-:W3:Y:S01]  /*d700*/  LDL.LU R26, [R1+0xfb8] ;  /* 0x000fb800011a7983 */ /* 0x000ee20000300800 */
[----:B--2---:R-:W-:-:S04]  /*d710*/  @!P1 LOP3.LUT R7, R7, R6, RZ, 0x3c, !PT ;  /* 0x0000000607079212 */ /* 0x004fc800078e3cff */
        /* <DEDUP_REMOVED lines=9> */
[----:B------:R0:W-:Y:S02]  /*d7b0*/  STS.U16 [R28+0x400], R29 ;  /* 0x0004001d1c007388 */ /* 0x0001e40000000400 */
[----:B0-----:R-:W-:Y:S02]  /*d7c0*/  PRMT R28, RZ, 0x7610, R28 ;  /* 0x00007610ff1c7816 */ /* 0x001fe4000000001c */
[----:B------:R-:W4:Y:S01]  /*d7d0*/  LDL.LU R29, [R1+0xfb4] ;  /* 0x000fb400011d7983 */ /* 0x000f220000300800 */
        /* <DEDUP_REMOVED lines=10> */
[----:B----4-:R0:W-:Y:S02]  /*d880*/  STS.U16 [R28+0x800], R29 ;  /* 0x0008001d1c007388 */ /* 0x0101e40000000400 */
[----:B0-----:R-:W-:Y:S02]  /*d890*/  PRMT R28, RZ, 0x7610, R28 ;  /* 0x00007610ff1c7816 */ /* 0x001fe4000000001c */
        /* <DEDUP_REMOVED lines=10> */
[----:B---3--:R0:W-:Y:S02]  /*d940*/  STS.U16 [R28+0xc00], R26 ;  /* 0x000c001a1c007388 */ /* 0x0081e40000000400 */
        /* <DEDUP_REMOVED lines=43> */
[----:B------:R-:W2:Y:S01]  /*dc00*/  LDL R7, [R1+0x35c] ;  /* 0x00035c0001077983 */ /* 0x000ea20000100800 */
[----:B------:R-:W-:-:S02]  /*dc10*/  PRMT R27, RZ, 0x7610, R27 ;  /* 0x00007610ff1b7816 */ /* 0x000fc4000000001b */
[----:B--2---:R-:W-:-:S04]  /*dc20*/  @!P1 LOP3.LUT R7, R7, R6, RZ, 0x3c, !PT ;  /* 0x0000000607079212 */ /* 0x004fc800078e3cff */
[----:B------:R-:W-:-:S04]  /*dc30*/  @!P1 LOP3.LUT R6, R7, R6, RZ, 0x3c, !PT ;  /* 0x0000000607069212 */ /* 0x000fc800078e3cff */
[----:B------:R-:W-:-:S05]  /*dc40*/  @!P1 LOP3.LUT R7, R7, R6, RZ, 0x3c, !PT ;  /* 0x0000000607079212 */ /* 0x000fca00078e3cff */
[----:B------:R1:W2:Y:S04]  /*dc50*/  @!P1 LDG.E.U16 R27, [R6.64] ;  /* 0x00000006061b9981 */ /* 0x0002a8000c1e1500 */
[----:B-1----:R-:W3:Y:S04]  /*dc60*/  LDL R6, [R1+0x348] ;  /* 0x0003480001067983 */ /* 0x002ee80000100800 */
[----:B------:R-:W3:Y:S01]  /*dc70*/  LDL R7, [R1+0x34c] ;  /* 0x00034c0001077983 */ /* 0x000ee20000100800 */
[----:B------:R-:W-:-:S03]  /*dc80*/  PRMT R0, RZ, 0x7610, R0 ;  /* 0x00007610ff007816 */ /* 0x000fc60000000000 */
[----:B0-----:R-:W0:Y:S04]  /*dc90*/  S2R R28, SR_TID.X ;  /* 0x00000000001c7919 */ /* 0x001e280000002100 */
[----:B--2---:R1:W-:Y:S01]  /*dca0*/  STL [R1+0xa0], R27 ;  /* 0x0000a01b01007387 */ /* 0x0043e20000100800 */
[----:B---3--:R-:W-:-:S03]  /*dcb0*/  @!P1 LOP3.LUT R7, R7, R6, RZ, 0x3c, !PT ;  /* 0x0000000607079212 */ /* 0x008fc600078e3cff */
[----:B-1----:R-:W2:Y:S01]  /*dcc0*/  LDL R27, [R1+0x31c] ;  /* 0x00031c00011b7983 */ /* 0x002ea20000100800 */
[----:B------:R-:W-:-:S04]  /*dcd0*/  @!P1 LOP3.LUT R6, R7, R6, RZ, 0x3c, !PT ;  /* 0x0000000607069212 */ /* 0x000fc800078e3cff */
[----:B------:R-:W-:-:S05]  /*dce0*/  @!P1 LOP3.LUT R7, R7, R6, RZ, 0x3c, !PT ;  /* 0x0000000607079212 */ /* 0x000fca00078e3cff */
[----:B------:R1:W3:Y:S04]  /*dcf0*/  @!P1 LDG.E.U16 R0, [R6.64] ;  /* 0x0000000606009981 */ /* 0x0002e8000c1e1500 */
[----:B-1----:R-:W4:Y:S04]  /*dd00*/  LDL R6, [R1+0x338] ;  /* 0x0003380001067983 */ /* 0x002f280000100800 */
[----:B------:R-:W4:Y:S01]  /*dd10*/  LDL R7, [R1+0x33c] ;  /* 0x00033c0001077983 */ /* 0x000f220000100800 */
[----:B0-----:R-:W-:-:S05]  /*dd20*/  LOP3.LUT R28, R28, 0x3f, RZ, 0xc0, !PT ;  /* 0x0000003f1c1c7812 */ /* 0x001fca00078ec0ff */
[----:B------:R-:W-:-:S05]  /*dd30*/  IMAD.SHL.U32 R28, R28, 0x2, RZ ;  /* 0x000000021c1c7824 */ /* 0x000fca00078e00ff */
[----:B------:R-:W-:Y:S04]  /*dd40*/  STS.U16 [R28+0x1c00], R18 ;  /* 0x001c00121c007388 */ /* 0x000fe80000000400 */
[----:B------:R-:W-:Y:S04]  /*dd50*/  STS.U16 [R28+0x2000], R16 ;  /* 0x002000101c007388 */ /* 0x000fe80000000400 */
[----:B------:R0:W-:Y:S02]  /*dd60*/  STS.U16 [R28+0x2400], R5 ;  /* 0x002400051c007388 */ /* 0x0001e40000000400 */
[----:B0-----:R-:W-:-:S02]  /*dd70*/  PRMT R28, RZ, 0x7610, R28 ;  /* 0x00007610ff1c7816 */ /* 0x001fc4000000001c */
[----:B----4-:R-:W-:-:S04]  /*dd80*/  @!P1 LOP3.LUT R7, R7, R6, RZ, 0x3c, !PT ;  /* 0x0000000607079212 */ /* 0x010fc800078e3cff */
[----:B------:R-:W-:-:S04]  /*dd90*/  @!P1 LOP3.LUT R6, R7, R6, RZ, 0x3c, !PT ;  /* 0x0000000607069212 */ /* 0x000fc800078e3cff */
[----:B------:R-:W-:-:S05]  /*dda0*/  @!P1 LOP3.LUT R7, R7, R6, RZ, 0x3c, !PT ;  /* 0x0000000607079212 */ /* 0x000fca00078e3cff */
[----:B------:R-:W4:Y:S04]  /*ddb0*/  @!P1 LDG.E.U16 R28, [R6.64] ;  /* 0x00000006061c9981 */ /* 0x000f28000c1e1500 */
[----:B---3--:R0:W-:Y:S04]  /*ddc0*/  STL [R1+0x9c], R0 ;  /* 0x00009c0001007387 */ /* 0x0081e80000100800 */
[----:B0-----:R-:W3:Y:S04]  /*ddd0*/  LDL R0, [R1+0x30c] ;  /* 0x00030c0001007983 */ /* 0x001ee80000100800 */
[----:B----4-:R0:W-:Y:S04]  /*dde0*/  STL [R1+0x98], R28 ;  /* 0x0000981c01007387 */ /* 0x0101e80000100800 */
[----:B------:R-:W4:Y:S04]  /*ddf0*/  LDL R6, [R1+0x328] ;  /* 0x0003280001067983 */ /* 0x000f280000100800 */
[----:B------:R-:W4:Y:S01]  /*de00*/  LDL R7, [R1+0x32c] ;  /* 0x00032c0001077983 */ /* 0x000f220000100800 */
[----:B------:R-:W-:-:S02]  /*de10*/  PRMT R25, RZ, 0x7610, R25 ;  /* 0x00007610ff197816 */ /* 0x000fc40000000019 */
[----:B----4-:R-:W-:-:S04]  /*de20*/  @!P1 LOP3.LUT R7, R7, R6, RZ, 0x3c, !PT ;  /* 0x0000000607079212 */ /* 0x010fc800078e3cff */
[----:B------:R-:W-:-:S04]  /*de30*/  @!P1 LOP3.LUT R6, R7, R6, RZ, 0x3c, !PT ;  /* 0x0000000607069212 */ /* 0x000fc800078e3cff */
[----:B------:R-:W-:-:S05]  /*de40*/  @!P1 LOP3.LUT R7, R7, R6, RZ, 0x3c, !PT ;  /* 0x0000000607079212 */ /* 0x000fca00078e3cff */
[----:B------:R1:W4:Y:S04]  /*de50*/  @!P1 LDG.E.U16 R25, [R6.64] ;  /* 0x0000000606199981 */ /* 0x000328000c1e1500 */
[----:B-1----:R-:W3:Y:S01]  /*de60*/  LDL R7, [R1+0x318] ;  /* 0x0003180001077983 */ /* 0x002ee20000100800 */
[----:B------:R-:W-:Y:S01]  /*de70*/  PRMT R5, RZ, 0x7610, R5 ;  /* 0x00007610ff057816 */ /* 0x000fe20000000005 */
[----:B--2---:R-:W-:Y:S02]  /*de80*/  @!P1 IMAD.MOV.U32 R6, RZ, RZ, R27 ;  /* 0x000000ffff069224 */ /* 0x004fe400078e001b */
[----:B0-----:R-:W0:Y:S04]  /*de90*/  S2R R28, SR_TID.X ;  /* 0x00000000001c7919 */ /* 0x001e280000002100 */
[----:B----4-:R1:W-:Y:S04]  /*dea0*/  STL [R1+0x94], R25 ;  /* 0x0000941901007387 */ /* 0x0103e80000100800 */
[----:B-1----:R-:W2:Y:S04]  /*deb0*/  LDL.LU R25, [R1+0x18] ;  /* 0x0000180001197983 */ /* 0x002ea80000300800 */
[----:B---3--:R1:W3:Y:S04]  /*dec0*/  @!P1 LDG.E.U16 R5, [R6.64] ;  /* 0x0000000606059981 */ /* 0x0082e8000c1e1500 */
[----:B-1----:R-:W4:Y:S01]  /*ded0*/  LDL R7, [R1+0x308] ;  /* 0x0003080001077983 */ /* 0x002f220000100800 */
[----:B0-----:R-:W-:-:S05]  /*dee0*/  LOP3.LUT R28, R28, 0x3f, RZ, 0xc0, !PT ;  /* 0x0000003f1c1c7812 */ /* 0x001fca00078ec0ff */
[----:B------:R-:W-:Y:S02]  /*def0*/  IMAD.SHL.U32 R28, R28, 0x2, RZ ;  /* 0x000000021c1c7824 */ /* 0x000fe400078e00ff */
[----:B------:R-:W-:-:S03]  /*df00*/  @!P1 IMAD.MOV.U32 R6, RZ, RZ, R0 ;  /* 0x000000ffff069224 */ /* 0x000fc600078e0000 */
[----:B------:R-:W-:Y:S04]  /*df10*/  STS.U16 [R28+0x2800], R13 ;  /* 0x0028000d1c007388 */ /* 0x000fe80000000400 */
[----:B------:R-:W-:Y:S04]  /*df20*/  STS.U16 [R28+0x2c00], R8 ;  /* 0x002c00081c007388 */ /* 0x000fe80000000400 */
[----:B------:R0:W-:Y:S02]  /*df30*/  STS.U16 [R28+0x3000], R11 ;  /* 0x0030000b1c007388 */ /* 0x0001e40000000400 */
[----:B0-----:R-:W-:-:S06]  /*df40*/  PRMT R28, RZ, 0x7610, R28 ;  /* 0x00007610ff1c7816 */ /* 0x001fcc000000001c */
[----:B----4-:R-:W4:Y:S04]  /*df50*/  @!P1 LDG.E.U16 R28, [R6.64] ;  /* 0x00000006061c9981 */ /* 0x010f28000c1e1500 */
[----:B---3--:R0:W-:Y:S04]  /*df60*/  STL [R1+0x90], R5 ;  /* 0x0000900501007387 */ /* 0x0081e80000100800 */
[----:B0-----:R-:W3:Y:S04]  /*df70*/  LDL R5, [R1+0x2dc] ;  /* 0x0002dc0001057983 */ /* 0x001ee80000100800 */
[----:B------:R-:W2:Y:S04]  /*df80*/  LDL.LU R27, [R1+0x14] ;  /* 0x00001400011b7983 */ /* 0x000ea80000300800 */
[----:B------:R-:W2:Y:S04]  /*df90*/  LDL.LU R0, [R1+0x10] ;  /* 0x0000100001007983 */ /* 0x000ea80000300800 */
[----:B----4-:R0:W-:Y:S04]  /*dfa0*/  STL [R1+0x8c], R28 ;  /* 0x00008c1c01007387 */ /* 0x0101e80000100800 */
[----:B------:R-:W4:Y:S04]  /*dfb0*/  LDL R6, [R1+0x2f8] ;  /* 0x0002f80001067983 */ /* 0x000f280000100800 */
[----:B------:R-:W4:Y:S04]  /*dfc0*/  LDL R7, [R1+0x2fc] ;  /* 0x0002fc0001077983 */ /* 0x000f280000100800 */
[----:B0-----:R-:W0:Y:S02]  /*dfd0*/  S2R R28, SR_TID.X ;  /* 0x00000000001c7919 */ /* 0x001e240000002100 */
[----:B0-----:R-:W-:-:S05]  /*dfe0*/  LOP3.LUT R28, R28, 0x3f, RZ, 0xc0, !PT ;  /* 0x0000003f1c1c7812 */ /* 0x001fca00078ec0ff */
[----:B------:R-:W-:-:S05]  /*dff0*/  IMAD.SHL.U32 R28, R28, 0x2, RZ ;  /* 0x000000021c1c7824 */ /* 0x000fca00078e00ff */
[----:B------:R0:W-:Y:S02]  /*e000*/  STS.U16 [R28+0x3400], R10 ;  /* 0x0034000a1c007388 */ /* 0x0001e40000000400 */
[----:B0-----:R-:W-:Y:S02]  /*e010*/  PRMT R28, RZ, 0x7610, R28 ;  /* 0x00007610ff1c7816 */ /* 0x001fe4000000001c */
[----:B----4-:R-:W-:-:S04]  /*e020*/  @!P1 LOP3.LUT R7, R7, R6, RZ, 0x3c, !PT ;  /* 0x0000000607079212 */ /* 0x010fc800078e3cff */
[----:B------:R-:W-:-:S04]  /*e030*/  @!P1 LOP3.LUT R6, R7, R6, RZ, 0x3c, !PT ;  /* 0x0000000607069212 */ /* 0x000fc800078e3cff */
[----:B------:R-:W-:-:S05]  /*e040*/  @!P1 LOP3.LUT R7, R7, R6, RZ, 0x3c, !PT ;  /* 0x0000000607079212 */ /* 0x000fca00078e3cff */
[----:B------:R-:W4:Y:S04]  /*e050*/  @!P1 LDG.E.U16 R28, [R6.64] ;  /* 0x00000006061c9981 */ /* 0x000f28000c1e1500 */
        /* <DEDUP_REMOVED lines=13> */
[----:B------:R-:W4:Y:S04]  /*e130*/  LDL.LU R7, [R1+0x1c] ;  /* 0x00001c0001077983 */ /* 0x000f280000300800 */
[----:B0-----:R-:W0:Y:S02]  /*e140*/  S2R R28, SR_TID.X ;  /* 0x00000000001c7919 */ /* 0x001e240000002100 */
[----:B0-----:R-:W-:-:S05]  /*e150*/  LOP3.LUT R28, R28, 0x3f, RZ, 0xc0, !PT ;  /* 0x0000003f1c1c7812 */ /* 0x001fca00078ec0ff */
[----:B------:R-:W-:-:S05]  /*e160*/  IMAD.SHL.U32 R28, R28, 0x2, RZ ;  /* 0x000000021c1c7824 */ /* 0x000fca00078e00ff */
[----:B------:R0:W-:Y:S04]  /*e170*/  STS.U16 [R28+0x3c00], R4 ;  /* 0x003c00041c007388 */ /* 0x0001e80000000400 */
[----:B0-----:R-:W3:Y:S01]  /*e180*/  LDL R4, [R1+0x2d8] ;  /* 0x0002d80001047983 */ /* 0x001ee20000100800 */
[----:B------:R-:W-:Y:S02]  /*e190*/  PRMT R23, RZ, 0x7610, R23 ;  /* 0x00007610ff177816 */ /* 0x000fe40000000017 */
[----:B---3--:R-:W-:-:S04]  /*e1a0*/  @!P1 LOP3.LUT R5, R5, R4, RZ, 0x3c, !PT ;  /* 0x0000000405059212 */ /* 0x008fc800078e3cff */
[----:B------:R-:W-:-:S04]  /*e1b0*/  @!P1 LOP3.LUT R4, R5, R4, RZ, 0x3c, !PT ;  /* 0x0000000405049212 */ /* 0x000fc800078e3cff */
[----:B------:R-:W-:-:S05]  /*e1c0*/  @!P1 LOP3.LUT R5, R5, R4, RZ, 0x3c, !PT ;  /* 0x0000000405059212 */ /* 0x000fca00078e3cff */
[----:B------:R-:W3:Y:S04]  /*e1d0*/  @!P1 LDG.E.U16 R23, [R4.64] ;  /* 0x0000000604179981 */ /* 0x000ee8000c1e1500 */
[----:B---3--:R0:W-:Y:S04]  /*e1e0*/  STL [R1+0x80], R23 ;  /* 0x0000801701007387 */ /* 0x0081e80000100800 */
[----:B0-----:R-:W3:Y:S04]  /*e1f0*/  LDL.LU R23, [R1+0xfb0] ;  /* 0x000fb00001177983 */ /* 0x001ee80000300800 */
[----:B------:R-:W2:Y:S04]  /*e200*/  LDL R4, [R1+0x2c8] ;  /* 0x0002c80001047983 */ /* 0x000ea80000100800 */
[----:B------:R-:W2:Y:S04]  /*e210*/  LDL R5, [R1+0x2cc] ;  /* 0x0002cc0001057983 */ /* 0x000ea80000100800 */
[----:B------:R-:W0:Y:S01]  /*e220*/  S2R R28, SR_TID.X ;  /* 0x00000000001c7919 */ /* 0x000e220000002100 */
[----:B---3--:R-:W-:-:S02]  /*e230*/  PRMT R23, RZ, 0x7610, R23 ;  /* 0x00007610ff177816 */ /* 0x008fc40000000017 */
[----:B--2---:R-:W-:-:S04]  /*e240*/  @!P1 LOP3.LUT R5, R5, R4, RZ, 0x3c, !PT ;  /* 0x0000000405059212 */ /* 0x004fc800078e3cff */
[----:B------:R-:W-:-:S04]  /*e250*/  @!P1 LOP3.LUT R4, R5, R4, RZ, 0x3c, !PT ;  /* 0x0000000405049212 */ /* 0x000fc800078e3cff */
[----:B------:R-:W-:-:S05]  /*e260*/  @!P1 LOP3.LUT R5, R5, R4, RZ, 0x3c, !PT ;  /* 0x0000000405059212 */ /* 0x000fca00078e3cff */
[----:B------:R-:W2:Y:S01]  /*e270*/  @!P1 LDG.E.U16 R23, [R4.64] ;  /* 0x0000000604179981 */ /* 0x000ea2000c1e1500 */
[----:B0-----:R-:W-:-:S05]  /*e280*/  LOP3.LUT R28, R28, 0x3f, RZ, 0xc0, !PT ;  /* 0x0000003f1c1c7812 */ /* 0x001fca00078ec0ff */
[----:B------:R-:W-:-:S05]  /*e290*/  IMAD.SHL.U32 R28, R28, 0x2, RZ ;  /* 0x000000021c1c7824 */ /* 0x000fca00078e00ff */
[----:B------:R-:W-:-:S05]  /*e2a0*/  LOP3.LUT R28, R28, 0x10, RZ, 0x3c, !PT ;  /* 0x000000101c1c7812 */ /* 0x000fca00078e3cff */
[----:B----4-:R0:W-:Y:S04]  /*e2b0*/  STS.U16 [R28+0x80], R7 ;  /* 0x000080071c007388 */ /* 0x0101e80000000400 */
[----:B0-----:R-:W3:Y:S04]  /*e2c0*/  LDL R7, [R1+0x86c] ;  /* 0x00086c0001077983 */ /* 0x001ee80000100800 */
[----:B------:R-:W-:Y:S04]  /*e2d0*/  STS.U16 [R28+0x480], R25 ;  /* 0x000480191c007388 */ /* 0x000fe80000000400 */
[----:B--2---:R0:W-:Y:S04]  /*e2e0*/  STL [R1+0x7c], R23 ;  /* 0x00007c1701007387 */ /* 0x0041e80000100800 */
[----:B0-----:R-:W2:Y:S04]  /*e2f0*/  LDL.LU R23, [R1+0xfac] ;  /* 0x000fac0001177983 */ /* 0x001ea80000300800 */
[----:B------:R-:W4:Y:S04]  /*e300*/  LDL R4, [R1+0x2b8] ;  /* 0x0002b80001047983 */ /* 0x000f280000100800 */
[----:B------:R-:W4:Y:S04]  /*e310*/  LDL R5, [R1+0x2bc] ;  /* 0x0002bc0001057983 */ /* 0x000f280000100800 */
[----:B------:R-:W2:Y:S01]  /*e320*/  LDL.LU R25, [R1+0xfa8] ;  /* 0x000fa80001197983 */ /* 0x000ea20000300800 */
[----:B----4-:R-:W-:-:S04]  /*e330*/  @!P1 LOP3.LUT R5, R5, R4, RZ, 0x3c, !PT ;  /* 0x0000000405059212 */ /* 0x010fc800078e3cff */
[C---:B------:R-:W-:Y:S02]  /*e340*/  @!P1 LOP3.LUT R4, R5.reuse, R4, RZ, 0x3c, !PT ;  /* 0x0000000405049212 */ /* 0x040fe400078e3cff */
[----:B--2---:R-:W-:Y:S02]  /*e350*/  PRMT R25, RZ, 0x7610, R25 ;  /* 0x00007610ff197816 */ /* 0x004fe40000000019 */
[----:B------:R-:W-:-:S05]  /*e360*/  @!P1 LOP3.LUT R5, R5, R4, RZ, 0x3c, !PT ;  /* 0x0000000405059212 */ /* 0x000fca00078e3cff */
[----:B------:R-:W2:Y:S04]  /*e370*/  @!P1 LDG.E.U16 R25, [R4.64] ;  /* 0x0000000604199981 */ /* 0x000ea8000c1e1500 */
        /* <DEDUP_REMOVED lines=22> */
[----:B--2---:R0:W-:Y:S04]  /*e4e0*/  STL [R1+0x70], R0 ;  /* 0x0000700001007387 */ /* 0x0041e80000100800 */
[----:B0-----:R-:W2:Y:S04]  /*e4f0*/  LDL.LU R0, [R1+0xf94] ;  /* 0x000f940001007983 */ /* 0x001ea80000300800 */
[----:B------:R-:W4:Y:S04]  /*e500*/  LDL.LU R4, [R1+0x8] ;  /* 0x0000080001047983 */ /* 0x000f280000300800 */
[----:B------:R-:W3:Y:S01]  /*e510*/  LDL R5, [R1+0x860] ;  /* 0x0008600001057983 */ /* 0x000ee20000100800 */
[----:B--2---:R-:W-:-:S03]  /*e520*/  PRMT R0, RZ, 0x7610, R0 ;  /* 0x00007610ff007816 */ /* 0x004fc60000000000 */
[----:B----4-:R3:W-:Y:S02]  /*e530*/  STS.U16 [R28+0x1080], R4 ;  /* 0x001080041c007388 */ /* 0x0107e40000000400 */
[----:B---3--:R-:W-:Y:S02]  /*e540*/  @!P1 IMAD.MOV.U32 R4, RZ, RZ, R7 ;  /* 0x000000ffff049224 */ /* 0x008fe400078e0007 */
[----:B------:R-:W2:Y:S04]  /*e550*/  LDL R7, [R1+0x8a8] ;  /* 0x0008a80001077983 */ /* 0x000ea80000100800 */
[----:B------:R-:W3:Y:S04]  /*e560*/  @!P1 LDG.E.U16 R0, [R4.64] ;  /* 0x0000000604009981 */ /* 0x000ee8000c1e1500 */
[----:B---3--:R0:W-:Y:S04]  /*e570*/  STL [R1+0x6c], R0 ;  /* 0x00006c0001007387 */ /* 0x0081e80000100800 */
[----:B0-----:R-:W3:Y:S04]  /*e580*/  LDL.LU R0, [R1+0xf90] ;  /* 0x000f900001007983 */ /* 0x001ee80000300800 */
[----:B------:R-:W4:Y:S04]  /*e590*/  LDL R4, [R1+0x870] ;  /* 0x0008700001047983 */ /* 0x000f280000100800 */
[----:B------:R-:W4:Y:S04]  /*e5a0*/  LDL R5, [R1+0x87c] ;  /* 0x00087c0001057983 */ /* 0x000f280000100800 */
[----:B---3--:R0:W-:Y:S04]  /*e5b0*/  STS.U16 [R28+0x1480], R0 ;  /* 0x001480001c007388 */ /* 0x0081e80000000400 */
[----:B0-----:R-:W3:Y:S01]  /*e5c0*/  LDL.LU R0, [R1+0xf8c] ;  /* 0x000f8c0001007983 */ /* 0x001ee20000300800 */
[----:B----4-:R-:W-:-:S04]  /*e5d0*/  @!P1 LOP3.LUT R5, R5, R4, RZ, 0x3c, !PT ;  /* 0x0000000405059212 */ /* 0x010fc800078e3cff */
[----:B------:R-:W-:-:S04]  /*e5e0*/  @!P1 LOP3.LUT R4, R5, R4, RZ, 0x3c, !PT ;  /* 0x0000000405049212 */ /* 0x000fc800078e3cff */
[----:B------:R-:W-:Y:S02]  /*e5f0*/  @!P1 LOP3.LUT R5, R5, R4, RZ, 0x3c, !PT ;  /* 0x0000000405059212 */ /* 0x000fe400078e3cff */
[----:B---3--:R-:W-:-:S06]  /*e600*/  PRMT R0, RZ, 0x7610, R0 ;  /* 0x00007610ff007816 */ /* 0x008fcc0000000000 */
[----:B------:R0:W3:Y:S04]  /*e610*/  @!P1 LDG.E.U16 R0, [R4.64] ;  /* 0x0000000604009981 */ /* 0x0000e8000c1e1500 */
[----:B0-----:R-:W4:Y:S04]  /*e620*/  LDL R4, [R1+0x880] ;  /* 0x0008800001047983 */ /* 0x001f280000100800 */
[----:B------:R-:W4:Y:S01]  /*e630*/  LDL R5, [R1+0x88c] ;  /* 0x00088c0001057983 */ /* 0x000f220000100800 */
[----:B------:R-:W-:Y:S02]  /*e640*/  PRMT R25, RZ, 0x7610, R25 ;  /* 0x00007610ff197816 */ /* 0x000fe40000000019 */
[----:B----4-:R-:W-:-:S04]  /*e650*/  @!P1 LOP3.LUT R5, R5, R4, RZ, 0x3c, !PT ;  /* 0x0000000405059212 */ /* 0x010fc800078e3cff */
[----:B------:R-:W-:-:S04]  /*e660*/  @!P1 LOP3.LUT R4, R5, R4, RZ, 0x3c, !PT ;  /* 0x0000000405049212 */ /* 0x000fc800078e3cff */
[----:B------:R-:W-:-:S05]  /*e670*/  @!P1 LOP3.LUT R5, R5, R4, RZ, 0x3c, !PT ;  /* 0x0000000405059212 */ /* 0x000fca00078e3cff */
[----:B------:R-:W4:Y:S04]  /*e680*/  @!P1 LDG.E.U16 R25, [R4.64] ;  /* 0x0000000604199981 */ /* 0x000f28000c1e1500 */
[----:B---3--:R0:W-:Y:S04]  /*e690*/  STL [R1+0x68], R0 ;  /* 0x0000680001007387 */ /* 0x0081e80000100800 */
[----:B0-----:R-:W0:Y:S02]  /*e6a0*/  S2R R0, SR_TID.X ;  /* 0x0000000000007919 */ /* 0x001e240000002100 */
[----:B0-----:R-:W-:-:S04]  /*e6b0*/  LOP3.LUT R0, R0, 0x3f, RZ, 0xc0, !PT ;  /* 0x0000003f00007812 */ /* 0x001fc800078ec0ff */
[----:B------:R-:W-:Y:S01]  /*e6c0*/  ISETP.GE.AND P0, PT, R0, R3, PT ;  /* 0x000000030000720c */ /* 0x000fe20003f06270 */
[----:B----4-:R0:W-:Y:S04]  /*e6d0*/  STL [R1+0x64], R25 ;  /* 0x0000641901007387 */ /* 0x0101e80000100800 */
[----:B0-----:R-:W3:Y:S04]  /*e6e0*/  LDL.LU R25, [R1+0xf88] ;  /* 0x000f880001197983 */ /* 0x001ee80000300800 */
[----:B------:R-:W4:Y:S04]  /*e6f0*/  LDL R4, [R1+0x890] ;  /* 0x0008900001047983 */ /* 0x000f280000100800 */
[----:B------:R-:W4:Y:S04]  /*e700*/  LDL R5, [R1+0x89c] ;  /* 0x00089c0001057983 */ /* 0x000f280000100800 */
[----:B------:R-:W2:Y:S04]  /*e710*/  LDL.LU R0, [R1+0xf84] ;  /* 0x000f840001007983 */ /* 0x000ea80000300800 */
[----:B------:R-:W3:Y:S01]  /*e720*/  LDL R3, [R1+0x8a0] ;  /* 0x0008a00001037983 */ /* 0x000ee20000100800 */
[----:B----4-:R-:W-:-:S04]  /*e730*/  @!P1 LOP3.LUT R5, R5, R4, RZ, 0x3c, !PT ;  /* 0x0000000405059212 */ /* 0x010fc800078e3cff */
[C---:B------:R-:W-:Y:S02]  /*e740*/  @!P1 LOP3.LUT R4, R5.reuse, R4, RZ, 0x3c, !PT ;  /* 0x0000000405049212 */ /* 0x040fe400078e3cff */
[----:B--2---:R-:W-:Y:S02]  /*e750*/  PRMT R0, RZ, 0x7610, R0 ;  /* 0x00007610ff007816 */ /* 0x004fe40000000000 */
[----:B------:R-:W-:-:S05]  /*e760*/  @!P1 LOP3.LUT R5, R5, R4, RZ, 0x3c, !PT ;  /* 0x0000000405059212 */ /* 0x000fca00078e3cff */
[----:B------:R-:W2:Y:S04]  /*e770*/  @!P1 LDG.E.U16 R0, [R4.64] ;  /* 0x0000000604009981 */ /* 0x000ea8000c1e1500 */
[----:B--2---:R0:W-:Y:S04]  /*e780*/  STL [R1+0x4], R0 ;  /* 0x0000040001007387 */ /* 0x0041e80000100800 */
[----:B0-----:R-:W2:Y:S01]  /*e790*/  LDL.LU R0, [R1+0xf80] ;  /* 0x000f800001007983 */ /* 0x001ea20000300800 */
[----:B------:R-:W-:Y:S02]  /*e7a0*/  @!P1 IMAD.MOV.U32 R4, RZ, RZ, R7 ;  /* 0x000000ffff049224 */ /* 0x000fe400078e0007 */
[----:B---3--:R-:W-:Y:S01]  /*e7b0*/  @!P1 IMAD.MOV.U32 R5, RZ, RZ, R3 ;  /* 0x000000ffff059224 */ /* 0x008fe200078e0003 */
[----:B------:R-:W-:Y:S01]  /*e7c0*/  PRMT R21, RZ, 0x7610, R21 ;  /* 0x00007610ff157816 */ /* 0x000fe20000000015 */
[----:B------:R-:W3:Y:S04]  /*e7d0*/  LDL R7, [R1+0x400] ;  /* 0x0004000001077983 */ /* 0x000ee80000100800 */
[----:B------:R-:W4:Y:S01]  /*e7e0*/  LDL R3, [R1+0x404] ;  /* 0x0004040001037983 */ /* 0x000f220000100800 */
[----:B--2---:R-:W-:-:S06]  /*e7f0*/  PRMT R0, RZ, 0x7610, R0 ;  /* 0x00007610ff007816 */ /* 0x004fcc0000000000 */
[----:B------:R0:W2:Y:S04]  /*e800*/  @!P1 LDG.E.U16 R0, [R4.64] ;  /* 0x0000000604009981 */ /* 0x0000a8000c1e1500 */
[----:B0-----:R-:W2:Y:S04]  /*e810*/  LDL R4, [R1+0x440] ;  /* 0x0004400001047983 */ /* 0x001ea80000100800 */
[----:B------:R-:W2:Y:S02]  /*e820*/  LDL R5, [R1+0x444] ;  /* 0x0004440001057983 */ /* 0x000ea40000100800 */
[----:B--2---:R-:W-:-:S04]  /*e830*/  @!P0 LOP3.LUT R5, R5, R4, RZ, 0x3c, !PT ;  /* 0x0000000405058212 */ /* 0x004fc800078e3cff */
[----:B------:R-:W-:-:S04]  /*e840*/  @!P0 LOP3.LUT R4, R5, R4, RZ, 0x3c, !PT ;  /* 0x0000000405048212 */ /* 0x000fc800078e3cff */
[----:B------:R-:W-:-:S05]  /*e850*/  @!P0 LOP3.LUT R5, R5, R4, RZ, 0x3c, !PT ;  /* 0x0000000405058212 */ /* 0x000fca00078e3cff */
[----:B------:R-:W2:Y:S04]  /*e860*/  @!P0 LDG.E.U16 R21, [R4.64] ;  /* 0x0000000604158981 */ /* 0x000ea8000c1e1500 */
[----:B------:R-:W-:Y:S04]  /*e870*/  STL [R1+0xf08], R0 ;  /* 0x000f080001007387 */ /* 0x000fe80000100800 */
[----:B--2---:R0:W-:Y:S04]  /*e880*/  STL [R1+0x60], R21 ;  /* 0x0000601501007387 */ /* 0x0041e80000100800 */
[----:B0-----:R-:W2:Y:S04]  /*e890*/  LDL.LU R21, [R1+0xf7c] ;  /* 0x000f7c0001157983 */ /* 0x001ea80000300800 */
[----:B------:R-:W2:Y:S04]  /*e8a0*/  LDL R4, [R1+0x430] ;  /* 0x0004300001047983 */ /* 0x000ea80000100800 */
[----:B------:R-:W2:Y:S01]  /*e8b0*/  LDL R5, [R1+0x434] ;  /* 0x0004340001057983 */ /* 0x000ea20000100800 */
[----:B------:R-:W-:-:S02]  /*e8c0*/  PRMT R19, RZ, 0x7610, R19 ;  /* 0x00007610ff137816 */ /* 0x000fc40000000013 */
[----:B--2---:R-:W-:-:S04]  /*e8d0*/  @!P0 LOP3.LUT R5, R5, R4, RZ, 0x3c, !PT ;  /* 0x0000000405058212 */ /* 0x004fc800078e3cff */
[----:B------:R-:W-:-:S04]  /*e8e0*/  @!P0 LOP3.LUT R4, R5, R4, RZ, 0x3c, !PT ;  /* 0x0000000405048212 */ /* 0x000fc800078e3cff */
[----:B------:R-:W-:-:S05]  /*e8f0*/  @!P0 LOP3.LUT R5, R5, R4, RZ, 0x3c, !PT ;  /* 0x0000000405058212 */ /* 0x000fca00078e3cff */
[----:B------:R-:W2:Y:S04]  /*e900*/  @!P0 LDG.E.U16 R19, [R4.64] ;  /* 0x0000000604138981 */ /* 0x000ea8000c1e1500 */
        /* <DEDUP_REMOVED lines=14> */
[----:B------:R-:W-:Y:S02]  /*e9f0*/  PRMT R14, RZ, 0x7610, R14 ;  /* 0x00007610ff0e7816 */ /* 0x000fe4000000000e */
[----:B--2---:R-:W-:-:S04]  /*ea00*/  @!P0 LOP3.LUT R5, R5, R4, RZ, 0x3c, !PT ;  /* 0x0000000405058212 */ /* 0x004fc800078e3cff */
[----:B------:R-:W-:-:S04]  /*ea10*/  @!P0 LOP3.LUT R4, R5, R4, RZ, 0x3c, !PT ;  /* 0x0000000405048212 */ /* 0x000fc800078e3cff */
[----:B------:R-:W-:-:S05]  /*ea20*/  @!P0 LOP3.LUT R5, R5, R4, RZ, 0x3c, !PT ;  /* 0x0000000405058212 */ /* 0x000fca00078e3cff */
[----:B------:R4:W2:Y:S02]  /*ea30*/  @!P0 LDG.E.U16 R15, [R4.64] ;  /* 0x00000006040f8981 */ /* 0x0008a4000c1e1500 */
[----:B----4-:R-:W-:Y:S02]  /*ea40*/  @!P0 IMAD.MOV.U32 R4, RZ, RZ, R3 ;  /* 0x000000ffff048224 */ /* 0x010fe400078e0003 */
[----:B---3--:R-:W-:-:S05]  /*ea50*/  @!P0 IMAD.MOV.U32 R5, RZ, RZ, R7 ;  /* 0x000000ffff058224 */ /* 0x008fca00078e0007 */
[----:B------:R-:W3:Y:S04]  /*ea60*/  @!P0 LDG.E.U16 R14, [R4.64] ;  /* 0x00000006040e8981 */ /* 0x000ee8000c1e1500 */
[----:B--2---:R0:W-:Y:S04]  /*ea70*/  STL [R1+0x14], R15 ;  /* 0x0000140f01007387 */ /* 0x0041e80000100800 */
[----:B0-----:R-:W2:Y:S04]  /*ea80*/  LDL.LU R15, [R1+0xf70] ;  /* 0x000f7000010f7983 */ /* 0x001ea80000300800 */
[----:B------:R-:W4:Y:S04]  /*ea90*/  LDL R7, [R1+0x3d0] ;  /* 0x0003d00001077983 */ /* 0x000f280000100800 */
[----:B------:R-:W2:Y:S04]  /*eaa0*/  LDL R3, [R1+0x3d4] ;  /* 0x0003d40001037983 */ /* 0x000ea80000100800 */
[----:B---3--:R0:W-:Y:S04]  /*eab0*/  STL [R1+0x10], R14 ;  /* 0x0000100e01007387 */ /* 0x0081e80000100800 */
[----:B0-----:R-:W3:Y:S04]  /*eac0*/  LDL.LU R14, [R1+0xf6c] ;  /* 0x000f6c00010e7983 */ /* 0x001ee80000300800 */
[----:B------:R-:W2:Y:S04]  /*ead0*/  LDL R4, [R1+0x3f0] ;  /* 0x0003f00001047983 */ /* 0x000ea80000100800 */
[----:B------:R-:W2:Y:S01]  /*eae0*/  LDL R5, [R1+0x3f4] ;  /* 0x0003f40001057983 */ /* 0x000ea20000100800 */
[----:B------:R-:W-:-:S02]  /*eaf0*/  PRMT R6, RZ, 0x7610, R6 ;  /* 0x00007610ff067816 */ /* 0x000fc40000000006 */
[----:B--2---:R-:W-:-:S04]  /*eb00*/  @!P0 LOP3.LUT R5, R5, R4, RZ, 0x3c, !PT ;  /* 0x0000000405058212 */ /* 0x004fc800078e3cff */
[----:B------:R-:W-:-:S04]  /*eb10*/  @!P0 LOP3.LUT R4, R5, R4, RZ, 0x3c, !PT ;  /* 0x0000000405048212 */ /* 0x000fc800078e3cff */
[----:B------:R-:W-:-:S05]  /*eb20*/  @!P0 LOP3.LUT R5, R5, R4, RZ, 0x3c, !PT ;  /* 0x0000000405058212 */ /* 0x000fca00078e3cff */
[----:B------:R0:W2:Y:S04]  /*eb30*/  @!P0 LDG.E.U16 R6, [R4.64] ;  /* 0x0000000604068981 */ /* 0x0000a8000c1e1500 */
[----:B0-----:R-:W2:Y:S04]  /*eb40*/  LDL R4, [R1+0x3e0] ;  /* 0x0003e00001047983 */ /* 0x001ea80000100800 */
[----:B------:R-:W2:Y:S01]  /*eb50*/  LDL R5, [R1+0x3e4] ;  /* 0x0003e40001057983 */ /* 0x000ea20000100800 */
[----:B------:R-:W-:-:S03]  /*eb60*/  PRMT R0, RZ, 0x7610, R0 ;  /* 0x00007610ff007816 */ /* 0x000fc60000000000 */
[----:B------:R-:W-:Y:S04]  /*eb70*/  STS.U16 [R28+0x1880], R27 ;  /* 0x0018801b1c007388 */ /* 0x000fe80000000400 */
[----:B------:R-:W-:Y:S04]  /*eb80*/  STS.U16 [R28+0x1c80], R25 ;  /* 0x001c80191c007388 */ /* 0x000fe80000000400 */
[----:B------:R-:W-:Y:S04]  /*eb90*/  STS.U16 [R28+0x2080], R23 ;  /* 0x002080171c007388 */ /* 0x000fe80000000400 */
[----:B------:R-:W-:Y:S04]  /*eba0*/  STS.U16 [R28+0x2480], R21 ;  /* 0x002480151c007388 */ /* 0x000fe80000000400 */
[----:B------:R-:W-:Y:S04]  /*ebb0*/  STS.U16 [R28+0x2880], R19 ;  /* 0x002880131c007388 */ /* 0x000fe80000000400 */
[----:B------:R-:W-:Y:S04]  /*ebc0*/  STS.U16 [R28+0x2c80], R17 ;  /* 0x002c80111c007388 */ /* 0x000fe80000000400 */
[----:B------:R-:W-:Y:S04]  /*ebd0*/  STS.U16 [R28+0x3080], R15 ;  /* 0x0030800f1c007388 */ /* 0x000fe80000000400 */
[----:B---3--:R-:W-:Y:S01]  /*ebe0*/  STS.U16 [R28+0x3480], R14 ;  /* 0x0034800e1c007388 */ /* 0x008fe20000000400 */
[----:B--2---:R-:W-:-:S04]  /*ebf0*/  @!P0 LOP3.LUT R5, R5, R4, RZ, 0x3c, !PT ;  /* 0x0000000405058212 */ /* 0x004fc800078e3cff */
[----:B------:R-:W-:-:S04]  /*ec00*/  @!P0 LOP3.LUT R4, R5, R4, RZ, 0x3c, !PT ;  /* 0x0000000405048212 */ /* 0x000fc800078e3cff */
[----:B------:R-:W-:-:S05]  /*ec10*/  @!P0 LOP3.LUT R5, R5, R4, RZ, 0x3c, !PT ;  /* 0x0000000405058212 */ /* 0x000fca00078e3cff */
[----:B------:R0:W2:Y:S04]  /*ec20*/  @!P0 LDG.E.U16 R0, [R4.64] ;  /* 0x0000000604008981 */ /* 0x0000a8000c1e1500 */
[----:B------:R1:W-:Y:S04]  /*ec30*/  STS.U16 [R28+0x3880], R12 ;  /* 0x0038800c1c007388 */ /* 0x0003e80000000400 */
[----:B-1----:R-:W1:Y:S01]  /*ec40*/  S2R R28, SR_TID.X ;  /* 0x00000000001c7919 */ /* 0x002e620000002100 */
[----:B------:R-:W-:-:S03]  /*ec50*/  PRMT R29, RZ, 0x7610, R29 ;  /* 0x00007610ff1d7816 */ /* 0x000fc6000000001d */
[----:B------:R3:W-:Y:S04]  /*ec60*/  STL [R1+0xc], R6 ;  /* 0x00000c0601007387 */ /* 0x0007e80000100800 */
[----:B---3--:R-:W3:Y:S04]  /*ec70*/  LDL.LU R6, [R1+0x214] ;  /* 0x0002140001067983 */ /* 0x008ee80000300800 */
[----:B0-----:R-:W3:Y:S01]  /*ec80*/  LDL R5, [R1+0x3c4] ;  /* 0x0003c40001057983 */ /* 0x001ee20000100800 */
[----:B-1----:R-:W-:-:S05]  /*ec90*/  LOP3.LUT R28, R28, 0x3f, RZ, 0xc0, !PT ;  /* 0x0000003f1c1c7812 */ /* 0x002fca00078ec0ff */
[----:B------:R-:W-:-:S05]  /*eca0*/  IMAD.SHL.U32 R28, R28, 0x2, RZ ;  /* 0x000000021c1c7824 */ /* 0x000fca00078e00ff */
[----:B------:R-:W-:-:S05]  /*ecb0*/  LOP3.LUT R4, R28, 0x10, RZ, 0x3c, !PT ;  /* 0x000000101c047812 */ /* 0x000fca00078e3cff */
[----:B------:R0:W-:Y:S02]  /*ecc0*/  STS.U16 [R4+0x3c80], R2 ;  /* 0x003c800204007388 */ /* 0x0001e40000000400 */
[----:B0-----:R-:W-:Y:S02]  /*ecd0*/  @!P0 IMAD.MOV.U32 R2, RZ, RZ, R3 ;  /* 0x000000ffff028224 */ /* 0x001fe400078e0003 */
[----:B----4-:R-:W-:Y:S01]  /*ece0*/  @!P0 IMAD.MOV.U32 R3, RZ, RZ, R7 ;  /* 0x000000ffff038224 */ /* 0x010fe200078e0007 */
[----:B------:R-:W-:-:S04]  /*ecf0*/  LOP3.LUT R4, R28, 0x20, RZ, 0x3c, !PT ;  /* 0x000000201c047812 */ /* 0x000fc800078e3cff */
[----:B------:R0:W4:Y:S04]  /*ed00*/  @!P0 LDG.E.U16 R29, [R2.64] ;  /* 0x00000006021d8981 */ /* 0x000128000c1e1500 */
[----:B--2---:R1:W-:Y:S04]  /*ed10*/  STL [R1+0xf0c], R0 ;  /* 0x000f0c0001007387 */ /* 0x0043e80000100800 */
[----:B------:R-:W2:Y:S04]  /*ed20*/  LDL.LU R28, [R1+0x240] ;  /* 0x00024000011c7983 */ /* 0x000ea80000300800 */
[----:B------:R-:W2:Y:S04]  /*ed30*/  LDL R7, [R1+0x3a0] ;  /* 0x0003a00001077983 */ /* 0x000ea80000100800 */
[----:B-1----:R-:W2:Y:S04]  /*ed40*/  LDL R0, [R1+0x3a4] ;  /* 0x0003a40001007983 */ /* 0x002ea80000100800 */
[----:B0-----:R-:W2:Y:S04]  /*ed50*/  LDL.LU R2, [R1+0x254] ;  /* 0x0002540001027983 */ /* 0x001ea80000300800 */
[----:B------:R-:W3:Y:S01]  /*ed60*/  LDL R3, [R1+0x3c0] ;  /* 0x0003c00001037983 */ /* 0x000ee20000100800 */
[----:B------:R-:W-:-:S03]  /*ed70*/  PRMT R27, RZ, 0x7610, R27 ;  /* 0x00007610ff1b7816 */ /* 0x000fc6000000001b */
[----:B----4-:R0:W-:Y:S04]  /*ed80*/  STL [R1+0xf10], R29 ;  /* 0x000f101d01007387 */ /* 0x0101e80000100800 */
[----:B0-----:R-:W4:Y:S04]  /*ed90*/  LDL.LU R29, [R1+0x22c] ;  /* 0x00022c00011d7983 */ /* 0x001f280000300800 */
[----:B--2---:R3:W-:Y:S02]  /*eda0*/  STS.U16 [R4+0x100], R2 ;  /* 0x0001000204007388 */ /* 0x0047e40000000400 */
[----:B---3--:R-:W-:Y:S01]  /*edb0*/  @!P0 IMAD.MOV.U32 R2, RZ, RZ, R5 ;  /* 0x000000ffff028224 */ /* 0x008fe200078e0005 */
[----:B------:R-:W-:Y:S01]  /*edc0*/  PRMT R26, RZ, 0x7610, R26 ;  /* 0x00007610ff1a7816 */ /* 0x000fe2000000001a */
[----:B------:R-:W2:Y:S04]  /*edd0*/  LDL R5, [R1+0x394] ;  /* 0x0003940001057983 */ /* 0x000ea80000100800 */
[----:B------:R0:W3:Y:S04]  /*ede0*/  @!P0 LDG.E.U16 R27, [R2.64] ;  /* 0x00000006021b8981 */ /* 0x0000e8000c1e1500 */
[----:B0-----:R-:W2:Y:S04]  /*edf0*/  LDL R2, [R1+0x3b0] ;  /* 0x0003b00001027983 */ /* 0x001ea80000100800 */
[----:B------:R-:W2:Y:S02]  /*ee00*/  LDL R3, [R1+0x3b4] ;  /* 0x0003b40001037983 */ /* 0x000ea40000100800 */
[----:B--2---:R-:W-:-:S04]  /*ee10*/  @!P0 LOP3.LUT R3, R3, R2, RZ, 0x3c, !PT ;  /* 0x0000000203038212 */ /* 0x004fc800078e3cff */
[----:B------:R-:W-:-:S04]  /*ee20*/  @!P0 LOP3.LUT R2, R3, R2, RZ, 0x3c, !PT ;  /* 0x0000000203028212 */ /* 0x000fc800078e3cff */
[----:B------:R-:W-:-:S05]  /*ee30*/  @!P0 LOP3.LUT R3, R3, R2, RZ, 0x3c, !PT ;  /* 0x0000000203038212 */ /* 0x000fca00078e3cff */
[----:B------:R0:W2:Y:S01]  /*ee40*/  @!P0 LDG.E.U16 R26, [R2.64] ;  /* 0x00000006021a8981 */ /* 0x0000a2000c1e1500 */
[----:B------:R-:W-:-:S03]  /*ee50*/  PRMT R25, RZ, 0x7610, R25 ;  /* 0x00007610ff197816 */ /* 0x000fc60000000019 */
[----:B---3--:R1:W-:Y:S01]  /*ee60*/  STL [R1+0xf20], R27 ;  /* 0x000f201b01007387 */ /* 0x0083e20000100800 */
[----:B0-----:R-:W-:Y:S02]  /*ee70*/  @!P0 IMAD.MOV.U32 R2, RZ, RZ, R0 ;  /* 0x000000ffff028224 */ /* 0x001fe400078e0000 */
[----:B------:R-:W-:Y:S01]  /*ee80*/  @!P0 IMAD.MOV.U32 R3, RZ, RZ, R7 ;  /* 0x000000ffff038224 */ /* 0x000fe200078e0007 */
[----:B-1----:R-:W3:Y:S04]  /*ee90*/  LDL.LU R27, [R1+0x1e8] ;  /* 0x0001e800011b7983 */ /* 0x002ee80000300800 */
[----:B------:R0:W3:Y:S04]  /*eea0*/  @!P0 LDG.E.U16 R25, [R2.64] ;  /* 0x0000000602198981 */ /* 0x0000e8000c1e1500 */
[----:B--2---:R1:W-:Y:S04]  /*eeb0*/  STL [R1+0xf24], R26 ;  /* 0x000f241a01007387 */ /* 0x0043e80000100800 */
[----:B-1----:R-:W2:Y:S01]  /*eec0*/  LDL R26, [R1+0x390] ;  /* 0x00039000011a7983 */ /* 0x002ea20000100800 */
[----:B------:R-:W-:Y:S01]  /*eed0*/  PRMT R24, RZ, 0x7610, R24 ;  /* 0x00007610ff187816 */ /* 0x000fe20000000018 */
[----:B0-----:R-:W-:-:S02]  /*eee0*/  @!P0 IMAD.MOV.U32 R2, RZ, RZ, R5 ;  /* 0x000000ffff028224 */ /* 0x001fc400078e0005 */
[----:B------:R-:W-:Y:S04]  /*eef0*/  STS.U16 [R4+0x500], R28 ;  /* 0x0005001c04007388 */ /* 0x000fe80000000400 */
[----:B----4-:R0:W-:Y:S04]  /*ef00*/  STS.U16 [R4+0x900], R29 ;  /* 0x0009001d04007388 */ /* 0x0101e80000000400 */
[----:B------:R1:W-:Y:S04]  /*ef10*/  STS.U16 [R4+0xd00], R6 ;  /* 0x000d000604007388 */ /* 0x0003e80000000400 */
[----:B0-----:R-:W4:Y:S04]  /*ef20*/  LDL R29, [R1+0x384] ;  /* 0x00038400011d7983 */ /* 0x001f280000100800 */
[----:B------:R-:W4:Y:S04]  /*ef30*/  LDL.LU R7, [R1+0x1c4] ;  /* 0x0001c40001077983 */ /* 0x000f280000300800 */
[----:B---3--:R0:W-:Y:S04]  /*ef40*/  STL [R1+0xf18], R25 ;  /* 0x000f181901007387 */ /* 0x0081e80000100800 */
[----:B-1----:R-:W3:Y:S04]  /*ef50*/  LDL R6, [R1+0x370] ;  /* 0x0003700001067983 */ /* 0x002ee80000100800 */
[----:B------:R-:W3:Y:S04]  /*ef60*/  LDL R0, [R1+0x374] ;  /* 0x0003740001007983 */ /* 0x000ee80000100800 */
[----:B0-----:R-:W3:Y:S01]  /*ef70*/  LDL R25, [R1+0x364] ;  /* 0x0003640001197983 */ /* 0x001ee20000100800 */
[----:B--2---:R-:W-:-:S03]  /*ef80*/  @!P0 IMAD.MOV.U32 R3, RZ, RZ, R26 ;  /* 0x000000ffff038224 */ /* 0x004fc600078e001a */
[----:B------:R-:W2:Y:S04]  /*ef90*/  LDL R26, [R1+0x360] ;  /* 0x00036000011a7983 */ /* 0x000ea80000100800 */
[----:B------:R-:W2:Y:S04]  /*efa0*/  LDL.LU R5, [R1+0x1b0] ;  /* 0x0001b00001057983 */ /* 0x000ea80000300800 */
[----:B------:R0:W2:Y:S04]  /*efb0*/  @!P0 LDG.E.U16 R24, [R2.64] ;  /* 0x0000000602188981 */ /* 0x0000a8000c1e1500 */
[----:B0-----:R-:W2:Y:S04]  /*efc0*/  LDL.LU R2, [R1+0x1fc] ;  /* 0x0001fc0001027983 */ /* 0x001ea80000300800 */
[----:B------:R-:W3:Y:S01]  /*efd0*/  LDL R3, [R1+0x380] ;  /* 0x0003800001037983 */ /* 0x000ee20000100800 */
[----:B------:R-:W-:-:S02]  /*efe0*/  PRMT R23, RZ, 0x7610, R23 ;  /* 0x00007610ff177816 */ /* 0x000fc40000000017 */
[----:B------:R-:W-:Y:S01]  /*eff0*/  PRMT R22, RZ, 0x7610, R22 ;  /* 0x00007610ff167816 */ /* 0x000fe20000000016 */
[----:B--2---:R4:W-:Y:S02]  /*f000*/  STS.U16 [R4+0x1100], R2 ;  /* 0x0011000204007388 */ /* 0x0049e40000000400 */
[----:B----4-:R-:W-:-:S05]  /*f010*/  @!P0 IMAD.MOV.U32 R2, RZ, RZ, R29 ;  /* 0x000000ffff028224 */ /* 0x010fca00078e001d */
[----:B---3--:R0:W2:Y:S02]  /*f020*/  @!P0 LDG.E.U16 R23, [R2.64] ;  /* 0x0000000602178981 */ /* 0x0080a4000c1e1500 */
[----:B0-----:R-:W-:Y:S02]  /*f030*/  @!P0 IMAD.MOV.U32 R2, RZ, RZ, R0 ;  /* 0x000000ffff028224 */ /* 0x001fe400078e0000 */
[----:B------:R-:W-:-:S05]  /*f040*/  @!P0 IMAD.MOV.U32 R3, RZ, RZ, R6 ;  /* 0x000000ffff038224 */ /* 0x000fca00078e0006 */
[----:B------:R0:W3:Y:S04]  /*f050*/  @!P0 LDG.E.U16 R22, [R2.64] ;  /* 0x0000000602168981 */ /* 0x0000e8000c1e1500 */
[----:B------:R1:W-:Y:S04]  /*f060*/  STL [R1+0xf1c], R24 ;  /* 0x000f1c1801007387 */ /* 0x0003e80000100800 */
[----:B------:R4:W-:Y:S04]  /*f070*/  STS.U16 [R4+0x1500], R27 ;  /* 0x0015001b04007388 */ /* 0x0009e80000000400 */
[----:B-1----:R-:W3:Y:S04]  /*f080*/  LDL.LU R24, [R1+0x1d8] ;  /* 0x0001d80001187983 */ /* 0x002ee80000300800 */
[----:B------:R-:W3:Y:S01]  /*f090*/  LDL.LU R29, [R1+0x198] ;  /* 0x00019800011d7983 */ /* 0x000ee20000300800 */
[----:B0-----:R-:W-:-:S03]  /*f0a0*/  @!P0 IMAD.MOV.U32 R2, RZ, RZ, R25 ;  /* 0x000000ffff028224 */ /* 0x001fc600078e0019 */
[----:B--2---:R-:W-:Y:S04]  /*f0b0*/  STL [R1+0xf14], R23 ;  /* 0x000f141701007387 */ /* 0x004fe80000100800 */
[----:B----4-:R-:W2:Y:S04]  /*f0c0*/  LDL R27, [R1+0x350] ;  /* 0x00035000011b7983 */ /* 0x010ea80000100800 */
[----:B------:R-:W4:Y:S04]  /*f0d0*/  LDL R0, [R1+0x354] ;  /* 0x0003540001007983 */ /* 0x000f280000100800 */
[----:B------:R-:W4:Y:S04]  /*f0e0*/  LDL.LU R6, [R1+0x188] ;  /* 0x0001880001067983 */ /* 0x000f280000300800 */
[----:B---3--:R0:W-:Y:S04]  /*f0f0*/  STL [R1+0xf28], R22 ;  /* 0x000f281601007387 */ /* 0x0081e80000100800 */
[----:B------:R-:W3:Y:S04]  /*f100*/  LDL R25, [R1+0x340] ;  /* 0x0003400001197983 */ /* 0x000ee80000100800 */
[----:B0-----:R-:W3:Y:S01]  /*f110*/  LDL R22, [R1+0x344] ;  /* 0x0003440001167983 */ /* 0x001ee20000100800 */
[----:B------:R-:W-:Y:S01]  /*f120*/  PRMT R21, RZ, 0x7610, R21 ;  /* 0x00007610ff157816 */ /* 0x000fe20000000015 */
[----:B------:R-:W-:Y:S01]  /*f130*/  @!P0 IMAD.MOV.U32 R3, RZ, RZ, R26 ;  /* 0x000000ffff038224 */ /* 0x000fe200078e001a */
[----:B------:R-:W-:Y:S01]  /*f140*/  PRMT R20, RZ, 0x7610, R20 ;  /* 0x00007610ff147816 */ /* 0x000fe20000000014 */
[----:B------:R-:W3:Y:S04]  /*f150*/  LDL.LU R26, [R1+0x17c] ;  /* 0x00017c00011a7983 */ /* 0x000ee80000300800 */
[----:B------:R2:W3:Y:S01]  /*f160*/  @!P0 LDG.E.U16 R21, [R2.64] ;  /* 0x0000000602158981 */ /* 0x0004e2000c1e1500 */
[----:B------:R-:W-:Y:S01]  /*f170*/  PRMT R19, RZ, 0x7610, R19 ;  /* 0x00007610ff137816 */ /* 0x000fe20000000013 */
[----:B--2---:R-:W-:-:S02]  /*f180*/  @!P0 IMAD.MOV.U32 R3, RZ, RZ, R27 ;  /* 0x000000ffff038224 */ /* 0x004fc400078e001b */
[----:B----4-:R-:W-:-:S05]  /*f190*/  @!P0 IMAD.MOV.U32 R2, RZ, RZ, R0 ;  /* 0x000000ffff028224 */ /* 0x010fca00078e0000 */
[----:B------:R3:W2:Y:S02]  /*f1a0*/  @!P0 LDG.E.U16 R20, [R2.64] ;  /* 0x0000000602148981 */ /* 0x0006a4000c1e1500 */
[----:B---3--:R-:W-:Y:S02]  /*f1b0*/  @!P0 IMAD.MOV.U32 R3, RZ, RZ, R25 ;  /* 0x000000ffff038224 */ /* 0x008fe400078e0019 */
[----:B------:R-:W-:-:S05]  /*f1c0*/  @!P0 IMAD.MOV.U32 R2, RZ, RZ, R22 ;  /* 0x000000ffff028224 */ /* 0x000fca00078e0016 */
[----:B------:R-:W3:Y:S04]  /*f1d0*/  @!P0 LDG.E.U16 R19, [R2.64] ;  /* 0x0000000602138981 */ /* 0x000ee8000c1e1500 */
[----:B------:R0:W-:Y:S04]  /*f1e0*/  STS.U16 [R4+0x1900], R24 ;  /* 0x0019001804007388 */ /* 0x0001e80000000400 */
[----:B------:R-:W-:Y:S04]  /*f1f0*/  STL [R1+0xf2c], R21 ;  /* 0x000f2c1501007387 */ /* 0x000fe80000100800 */
[----:B------:R-:W4:Y:S04]  /*f200*/  LDL R23, [R1+0x334] ;  /* 0x0003340001177983 */ /* 0x000f280000100800 */
[----:B0-----:R-:W4:Y:S04]  /*f210*/  LDL R24, [R1+0x330] ;  /* 0x0003300001187983 */ /* 0x001f280000100800 */
[----:B------:R0:W-:Y:S04]  /*f220*/  STS.U16 [R4+0x1d00], R7 ;  /* 0x001d000704007388 */ /* 0x0001e80000000400 */
[----:B------:R1:W-:Y:S04]  /*f230*/  STS.U16 [R4+0x2100], R5 ;  /* 0x0021000504007388 */ /* 0x0003e80000000400 */
[----:B0-----:R-:W4:Y:S04]  /*f240*/  LDL.LU R7, [R1+0x164] ;  /* 0x0001640001077983 */ /* 0x001f280000300800 */
[----:B--2---:R-:W-:Y:S04]  /*f250*/  STL [R1+0xf30], R20 ;  /* 0x000f301401007387 */ /* 0x004fe80000100800 */
[----:B-1----:R-:W2:Y:S04]  /*f260*/  LDL R5, [R1+0x320] ;  /* 0x0003200001057983 */ /* 0x002ea80000100800 */
[----:B------:R-:W2:Y:S04]  /*f270*/  LDL R0, [R1+0x324] ;  /* 0x0003240001007983 */ /* 0x000ea80000100800 */
[----:B------:R-:W2:Y:S04]  /*f280*/  LDL.LU R27, [R1+0x140] ;  /* 0x00014000011b7983 */ /* 0x000ea80000300800 */
[----:B---3--:R0:W-:Y:S04]  /*f290*/  STL [R1+0xf34], R19 ;  /* 0x000f341301007387 */ /* 0x0081e80000100800 */
[----:B------:R-:W3:Y:S04]  /*f2a0*/  LDL R22, [R1+0x310] ;  /* 0x0003100001167983 */ /* 0x000ee80000100800 */
[----:B------:R-:W3:Y:S01]  /*f2b0*/  LDL R21, [R1+0x314] ;  /* 0x0003140001157983 */ /* 0x000ee20000100800 */
[----:B------:R-:W-:Y:S01]  /*f2c0*/  PRMT R18, RZ, 0x7610, R18 ;  /* 0x00007610ff127816 */ /* 0x000fe20000000012 */
[----:B----4-:R-:W-:Y:S01]  /*f2d0*/  @!P0 IMAD.MOV.U32 R2, RZ, RZ, R23 ;  /* 0x000000ffff028224 */ /* 0x010fe200078e0017 */
[----:B------:R-:W-:Y:S01]  /*f2e0*/  PRMT R17, RZ, 0x7610, R17 ;  /* 0x00007610ff117816 */ /* 0x000fe20000000011 */
[----:B0-----:R-:W4:Y:S01]  /*f2f0*/  LDL R19, [R1+0x304] ;  /* 0x0003040001137983 */ /* 0x001f220000100800 */
[----:B------:R-:W-:Y:S01]  /*f300*/  @!P0 IMAD.MOV.U32 R3, RZ, RZ, R24 ;  /* 0x000000ffff038224 */ /* 0x000fe200078e0018 */
[----:B------:R-:W-:-:S02]  /*f310*/  PRMT R16, RZ, 0x7610, R16 ;  /* 0x00007610ff107816 */ /* 0x000fc40000000010 */
[----:B------:R-:W4:Y:S04]  /*f320*/  LDL R20, [R1+0x300] ;  /* 0x0003000001147983 */ /* 0x000f280000100800 */
[----:B------:R2:W4:Y:S02]  /*f330*/  @!P0 LDG.E.U16 R18, [R2.64] ;  /* 0x0000000602128981 */ /* 0x000524000c1e1500 */
[----:B--2---:R-:W-:Y:S02]  /*f340*/  @!P0 IMAD.MOV.U32 R3, RZ, RZ, R5 ;  /* 0x000000ffff038224 */ /* 0x004fe400078e0005 */
[----:B------:R-:W-:-:S05]  /*f350*/  @!P0 IMAD.MOV.U32 R2, RZ, RZ, R0 ;  /* 0x000000ffff028224 */ /* 0x000fca00078e0000 */
[----:B------:R3:W2:Y:S02]  /*f360*/  @!P0 LDG.E.U16 R17, [R2.64] ;  /* 0x0000000602118981 */ /* 0x0006a4000c1e1500 */
[----:B---3--:R-:W-:Y:S02]  /*f370*/  @!P0 IMAD.MOV.U32 R3, RZ, RZ, R22 ;  /* 0x000000ffff038224 */ /* 0x008fe400078e0016 */
[----:B------:R-:W-:-:S05]  /*f380*/  @!P0 IMAD.MOV.U32 R2, RZ, RZ, R21 ;  /* 0x000000ffff028224 */ /* 0x000fca00078e0015 */
[----:B------:R0:W3:Y:S04]  /*f390*/  @!P0 LDG.E.U16 R16, [R2.64] ;  /* 0x0000000602108981 */ /* 0x0000e8000c1e1500 */
[----:B------:R1:W-:Y:S04]  /*f3a0*/  STS.U16 [R4+0x2500], R29 ;  /* 0x0025001d04007388 */ /* 0x0003e80000000400 */
[----:B------:R0:W-:Y:S04]  /*f3b0*/  STS.U16 [R4+0x2900], R6 ;  /* 0x0029000604007388 */ /* 0x0001e80000000400 */
[----:B-1----:R-:W3:Y:S04]  /*f3c0*/  LDL.LU R29, [R1+0x118] ;  /* 0x00011800011d7983 */ /* 0x002ee80000300800 */
[----:B----4-:R-:W-:Y:S04]  /*f3d0*/  STL [R1+0xf38], R18 ;  /* 0x000f381201007387 */ /* 0x010fe80000100800 */
[----:B0-----:R-:W4:Y:S04]  /*f3e0*/  LDL R6, [R1+0x2f0] ;  /* 0x0002f00001067983 */ /* 0x001f280000100800 */
[----:B------:R-:W4:Y:S01]  /*f3f0*/  LDL R0, [R1+0x2f4] ;  /* 0x0002f40001007983 */ /* 0x000f220000100800 */
[----:B------:R-:W-:-:S03]  /*f400*/  @!P0 IMAD.MOV.U32 R2, RZ, RZ, R19 ;  /* 0x000000ffff028224 */ /* 0x000fc600078e0013 */
[----:B------:R-:W4:Y:S04]  /*f410*/  LDL.LU R5, [R1+0xfc] ;  /* 0x0000fc0001057983 */ /* 0x000f280000300800 */
[----:B------:R-:W-:Y:S01]  /*f420*/  STS.U16 [R4+0x2d00], R26 ;  /* 0x002d001a04007388 */ /* 0x000fe20000000400 */
[----:B------:R-:W-:-:S03]  /*f430*/  PRMT R15, RZ, 0x7610, R15 ;  /* 0x00007610ff0f7816 */ /* 0x000fc6000000000f */
[----:B------:R0:W-:Y:S01]  /*f440*/  STS.U16 [R4+0x3100], R7 ;  /* 0x0031000704007388 */ /* 0x0001e20000000400 */
[----:B------:R-:W-:-:S05]  /*f450*/  @!P0 IMAD.MOV.U32 R3, RZ, RZ, R20 ;  /* 0x000000ffff038224 */ /* 0x000fca00078e0014 */
[----:B------:R4:W4:Y:S04]  /*f460*/  @!P0 LDG.E.U16 R15, [R2.64] ;  /* 0x00000006020f8981 */ /* 0x000928000c1e1500 */
[----:B--2---:R1:W-:Y:S04]  /*f470*/  STL [R1+0xf3c], R17 ;  /* 0x000f3c1101007387 */ /* 0x0043e80000100800 */
[----:B---3--:R2:W-:Y:S04]  /*f480*/  STL [R1+0xf40], R16 ;  /* 0x000f401001007387 */ /* 0x0085e80000100800 */
[----:B0-----:R-:W3:Y:S04]  /*f490*/  LDL.LU R7, [R1+0x290] ;  /* 0x0002900001077983 */ /* 0x001ee80000300800 */
[----:B------:R-:W3:Y:S04]  /*f4a0*/  LDL R19, [R1+0x2e0] ;  /* 0x0002e00001137983 */ /* 0x000ee80000100800 */
[----:B------:R-:W3:Y:S01]  /*f4b0*/  LDL R18, [R1+0x2e4] ;  /* 0x0002e40001127983 */ /* 0x000ee20000100800 */
[----:B------:R-:W-:-:S02]  /*f4c0*/  PRMT R14, RZ, 0x7610, R14 ;  /* 0x00007610ff0e7816 */ /* 0x000fc4000000000e */
[----:B------:R-:W-:Y:S01]  /*f4d0*/  PRMT R12, RZ, 0x7610, R12 ;  /* 0x00007610ff0c7816 */ /* 0x000fe2000000000c */
[----:B----4-:R-:W-:Y:S02]  /*f4e0*/  @!P0 IMAD.MOV.U32 R3, RZ, RZ, R6 ;  /* 0x000000ffff038224 */ /* 0x010fe400078e0006 */
[----:B------:R-:W-:-:S05]  /*f4f0*/  @!P0 IMAD.MOV.U32 R2, RZ, RZ, R0 ;  /* 0x000000ffff028224 */ /* 0x000fca00078e0000 */
[----:B------:R3:W4:Y:S04]  /*f500*/  @!P0 LDG.E.U16 R14, [R2.64] ;  /* 0x00000006020e8981 */ /* 0x000728000c1e1500 */
[----:B------:R-:W-:Y:S04]  /*f510*/  STL [R1+0xf44], R15 ;  /* 0x000f440f01007387 */ /* 0x000fe80000100800 */
[----:B------:R-:W4:Y:S04]  /*f520*/  LDL.LU R25, [R1+0x280] ;  /* 0x0002800001197983 */ /* 0x000f280000300800 */
[----:B-1----:R-:W4:Y:S04]  /*f530*/  LDL R17, [R1+0x2d0] ;  /* 0x0002d00001117983 */ /* 0x002f280000100800 */
[----:B--2---:R-:W2:Y:S04]  /*f540*/  LDL R16, [R1+0x2d4] ;  /* 0x0002d40001107983 */ /* 0x004ea80000100800 */
[----:B------:R-:W2:Y:S04]  /*f550*/  LDL R6, [R1+0x2c0] ;  /* 0x0002c00001067983 */ /* 0x000ea80000100800 */
[----:B------:R-:W2:Y:S04]  /*f560*/  LDL R0, [R1+0x2c4] ;  /* 0x0002c40001007983 */ /* 0x000ea80000100800 */
[----:B------:R-:W2:Y:S01]  /*f570*/  LDL.LU R26, [R1+0x274] ;  /* 0x00027400011a7983 */ /* 0x000ea20000300800 */
[----:B---3--:R-:W-:-:S02]  /*f580*/  @!P0 IMAD.MOV.U32 R3, RZ, RZ, R19 ;  /* 0x000000ffff038224 */ /* 0x008fc400078e0013 */
[----:B------:R-:W-:-:S05]  /*f590*/  @!P0 IMAD.MOV.U32 R2, RZ, RZ, R18 ;  /* 0x000000ffff028224 */ /* 0x000fca00078e0012 */
[----:B------:R0:W3:Y:S04]  /*f5a0*/  @!P0 LDG.E.U16 R12, [R2.64] ;  /* 0x00000006020c8981 */ /* 0x0000e8000c1e1500 */
[----:B------:R1:W-:Y:S04]  /*f5b0*/  STS.U16 [R4+0x3500], R27 ;  /* 0x0035001b04007388 */ /* 0x0003e80000000400 */
[----:B------:R-:W-:Y:S01]  /*f5c0*/  STS.U16 [R4+0x3900], R29 ;  /* 0x0039001d04007388 */ /* 0x000fe20000000400 */
[----:B------:R-:W-:-:S03]  /*f5d0*/  PRMT R10, RZ, 0x7610, R10 ;  /* 0x00007610ff0a7816 */ /* 0x000fc6000000000a */
[----:B------:R0:W-:Y:S04]  /*f5e0*/  STS.U16 [R4+0x3d00], R5 ;  /* 0x003d000504007388 */ /* 0x0001e80000000400 */
[----:B----4-:R4:W-:Y:S04]  /*f5f0*/  STL [R1+0xf48], R14 ;  /* 0x000f480e01007387 */ /* 0x0109e80000100800 */
[----:B-1----:R-:W4:Y:S01]  /*f600*/  LDL.LU R27, [R1+0x260] ;  /* 0x00026000011b7983 */ /* 0x002f220000300800 */
[----:B------:R-:W-:Y:S01]  /*f610*/  PRMT R8, RZ, 0x7610, R8 ;  /* 0x00007610ff087816 */ /* 0x000fe20000000008 */
[----:B0-----:R-:W-:-:S02]  /*f620*/  @!P0 IMAD.MOV.U32 R3, RZ, RZ, R17 ;  /* 0x000000ffff038224 */ /* 0x001fc400078e0011 */
[----:B--2---:R-:W-:-:S05]  /*f630*/  @!P0 IMAD.MOV.U32 R2, RZ, RZ, R16 ;  /* 0x000000ffff028224 */ /* 0x004fca00078e0010 */
[----:B------:R0:W2:Y:S02]  /*f640*/  @!P0 LDG.E.U16 R10, [R2.64] ;  /* 0x00000006020a8981 */ /* 0x0000a4000c1e1500 */
[----:B0-----:R-:W-:Y:S02]  /*f650*/  @!P0 IMAD.MOV.U32 R2, RZ, RZ, R0 ;  /* 0x000000ffff028224 */ /* 0x001fe400078e0000 */
[----:B------:R-:W-:-:S05]  /*f660*/  @!P0 IMAD.MOV.U32 R3, RZ, RZ, R6 ;  /* 0x000000ffff038224 */ /* 0x000fca00078e0006 */
[----:B------:R0:W2:Y:S04]  /*f670*/  @!P0 LDG.E.U16 R8, [R2.64] ;  /* 0x0000000602088981 */ /* 0x0000a8000c1e1500 */
[----:B---3--:R1:W-:Y:S04]  /*f680*/  STL [R1+0xf4c], R12 ;  /* 0x000f4c0c01007387 */ /* 0x0083e80000100800 */
[----:B------:R-:W3:Y:S04]  /*f690*/  LDL R5, [R1+0x2b4] ;  /* 0x0002b40001057983 */ /* 0x000ee80000100800 */
[----:B------:R-:W3:Y:S04]  /*f6a0*/  LDL R4, [R1+0x844] ;  /* 0x0008440001047983 */ /* 0x000ee80000100800 */
[----:B------:R-:W3:Y:S04]  /*f6b0*/  LDL.LU R29, [R1+0x248] ;  /* 0x00024800011d7983 */ /* 0x000ee80000300800 */
[----:B----4-:R-:W4:Y:S04]  /*f6c0*/  LDL R14, [R1+0x848] ;  /* 0x00084800010e7983 */ /* 0x010f280000100800 */
[----:B-1----:R-:W4:Y:S04]  /*f6d0*/  LDL R12, [R1+0x854] ;  /* 0x00085400010c7983 */ /* 0x002f280000100800 */
[----:B------:R-:W1:Y:S01]  /*f6e0*/  S2R R28, SR_TID.X ;  /* 0x00000000001c7919 */ /* 0x000e620000002100 */
[----:B0-----:R-:W-:-:S02]  /*f6f0*/  PRMT R2, RZ, 0x7610, R2 ;  /* 0x00007610ff027816 */ /* 0x001fc40000000002 */
[----:B------:R-:W-:Y:S02]  /*f700*/  PRMT R3, RZ, 0x7610, R3 ;  /* 0x00007610ff037816 */ /* 0x000fe40000000003 */
[----:B-1----:R-:W-:-:S05]  /*f710*/  LOP3.LUT R28, R28, 0x3f, RZ, 0xc0, !PT ;  /* 0x0000003f1c1c7812 */ /* 0x002fca00078ec0ff */
[----:B------:R-:W-:-:S05]  /*f720*/  IMAD.SHL.U32 R28, R28, 0x2, RZ ;  /* 0x000000021c1c7824 */ /* 0x000fca00078e00ff */
[----:B------:R-:W-:Y:S01]  /*f730*/  LOP3.LUT R15, R28, 0x30, RZ, 0x3c, !PT ;  /* 0x000000301c0f7812 */ /* 0x000fe200078e3cff */
[----:B--2---:R-:W-:Y:S04]  /*f740*/  STL [R1+0xf50], R10 ;  /* 0x000f500a01007387 */ /* 0x004fe80000100800 */
[----:B------:R0:W-:Y:S04]  /*f750*/  STS.U16 [R15+0x180], R7 ;  /* 0x000180070f007388 */ /* 0x0001e80000000400 */
[----:B------:R-:W2:Y:S04]  /*f760*/  LDL R6, [R1+0x864] ;  /* 0x0008640001067983 */ /* 0x000ea80000100800 */
[----:B0-----:R-:W2:Y:S04]  /*f770*/  LDL R7, [R1+0x858] ;  /* 0x0008580001077983 */ /* 0x001ea80000100800 */
[----:B------:R-:W2:Y:S04]  /*f780*/  LDL.LU R0, [R1+0x230] ;  /* 0x0002300001007983 */ /* 0x000ea80000300800 */
[----:B------:R0:W-:Y:S04]  /*f790*/  STL [R1+0xf54], R8 ;  /* 0x000f540801007387 */ /* 0x0001e80000100800 */
[----:B------:R-:W2:Y:S04]  /*f7a0*/  LDL R10, [R1+0x868] ;  /* 0x00086800010a7983 */ /* 0x000ea80000100800 */
[----:B0-----:R-:W2:Y:S04]  /*f7b0*/  LDL R8, [R1+0x874] ;  /* 0x0008740001087983 */ /* 0x001ea80000100800 */
[----:B---3--:R4:W3:Y:S02]  /*f7c0*/  @!P0 LDG.E.U16 R2, [R4.64] ;  /* 0x0000000604028981 */ /* 0x0088e4000c1e1500 */
[----:B----4-:R-:W-:-:S02]  /*f7d0*/  @!P0 IMAD.MOV.U32 R5, RZ, RZ, R14 ;  /* 0x000000ffff058224 */ /* 0x010fc400078e000e */
[----:B------:R-:W-:-:S05]  /*f7e0*/  @!P0 IMAD.MOV.U32 R4, RZ, RZ, R12 ;  /* 0x000000ffff048224 */ /* 0x000fca00078e000c */
[----:B------:R0:W4:Y:S02]  /*f7f0*/  @!P0 LDG.E.U16 R3, [R4.64] ;  /* 0x0000000604038981 */ /* 0x000124000c1e1500 */
[----:B0-----:R-:W-:Y:S02]  /*f800*/  PRMT R4, RZ, 0x7610, R4 ;  /* 0x00007610ff047816 */ /* 0x001fe40000000004 */
[----:B------:R-:W-:-:S04]  /*f810*/  PRMT R5, RZ, 0x7610, R5 ;  /* 0x00007610ff057816 */ /* 0x000fc80000000005 */
[----:B--2---:R0:W2:Y:S02]  /*f820*/  @!P0 LDG.E.U16 R4, [R6.64] ;  /* 0x0000000606048981 */ /* 0x0040a4000c1e1500 */
[----:B0-----:R-:W-:Y:S02]  /*f830*/  @!P0 IMAD.MOV.U32 R7, RZ, RZ, R10 ;  /* 0x000000ffff078224 */ /* 0x001fe400078e000a */
[----:B------:R-:W-:-:S05]  /*f840*/  @!P0 IMAD.MOV.U32 R6, RZ, RZ, R8 ;  /* 0x000000ffff068224 */ /* 0x000fca00078e0008 */
[----:B------:R-:W2:Y:S04]  /*f850*/  @!P0 LDG.E.U16 R5, [R6.64] ;  /* 0x0000000606058981 */ /* 0x000ea8000c1e1500 */
[----:B---3--:R0:W-:Y:S04]  /*f860*/  STL [R1+0xf58], R2 ;  /* 0x000f580201007387 */ /* 0x0081e80000100800 */
[----:B----4-:R1:W-:Y:S04]  /*f870*/  STL [R1+0xf5c], R3 ;  /* 0x000f5c0301007387 */ /* 0x0103e80000100800 */
[----:B0-----:R-:W3:Y:S04]  /*f880*/  LDL R2, [R1+0x884] ;  /* 0x0008840001027983 */ /* 0x001ee80000100800 */
[----:B-1----:R-:W4:Y:S01]  /*f890*/  LDL R3, [R1+0x878] ;  /* 0x0008780001037983 */ /* 0x002f220000100800 */
[----:B------:R-:W-:-:S03]  /*f8a0*/  PRMT R9, RZ, 0x7610, R9 ;  /* 0x00007610ff097816 */ /* 0x000fc60000000009 */
[----:B------:R0:W-:Y:S04]  /*f8b0*/  STS.U16 [R15+0x580], R25 ;  /* 0x000580190f007388 */ /* 0x0001e80000000400 */
[----:B------:R1:W-:Y:S04]  /*f8c0*/  STS.U16 [R15+0x980], R26 ;  /* 0x0009801a0f007388 */ /* 0x0003e80000000400 */
[----:B0-----:R-:W4:Y:S04]  /*f8d0*/  LDL.LU R25, [R1+0x220] ;  /* 0x0002200001197983 */ /* 0x001f280000300800 */
[----:B------:R0:W-:Y:S04]  /*f8e0*/  STS.U16 [R15+0xd80], R27 ;  /* 0x000d801b0f007388 */ /* 0x0001e80000000400 */
[----:B------:R0:W-:Y:S04]  /*f8f0*/  STS.U16 [R15+0x1180], R29 ;  /* 0x0011801d0f007388 */ /* 0x0001e80000000400 */
[----:B------:R0:W-:Y:S04]  /*f900*/  STS.U16 [R15+0x1580], R0 ;  /* 0x001580000f007388 */ /* 0x0001e80000000400 */
[----:B--2---:R2:W-:Y:S04]  /*f910*/  STL [R1+0xf60], R4 ;  /* 0x000f600401007387 */ /* 0x0045e80000100800 */
[----:B------:R-:W4:Y:S04]  /*f920*/  LDL.LU R8, [R1+0x20c] ;  /* 0x00020c0001087983 */ /* 0x000f280000300800 */
[----:B------:R-:W4:Y:S04]  /*f930*/  LDL.LU R10, [R1+0x1f8] ;  /* 0x0001f800010a7983 */ /* 0x000f280000300800 */
[----:B-1----:R-:W4:Y:S04]  /*f940*/  LDL.LU R26, [R1+0x1e0] ;  /* 0x0001e000011a7983 */ /* 0x002f280000300800 */
[----:B------:R-:W4:Y:S04]  /*f950*/  LDL.LU R12, [R1+0x1c8] ;  /* 0x0001c800010c7983 */ /* 0x000f280000300800 */
[----:B0-----:R-:W4:Y:S04]  /*f960*/  LDL.LU R27, [R1+0x1ac] ;  /* 0x0001ac00011b7983 */ /* 0x001f280000300800 */
[----:B------:R-:W4:Y:S04]  /*f970*/  LDL.LU R29, [R1+0x194] ;  /* 0x00019400011d7983 */ /* 0x000f280000300800 */
[----:B------:R0:W-:Y:S04]  /*f980*/  STL [R1+0xf64], R5 ;  /* 0x000f640501007387 */ /* 0x0001e80000100800 */
[----:B------:R-:W4:Y:S04]  /*f990*/  LDL.LU R0, [R1+0x178] ;  /* 0x0001780001007983 */ /* 0x000f280000300800 */
[----:B--2---:R-:W2:Y:S04]  /*f9a0*/  LDL R4, [R1+0x894] ;  /* 0x0008940001047983 */ /* 0x004ea80000100800 */
[----:B0-----:R-:W2:Y:S01]  /*f9b0*/  LDL R5, [R1+0x888] ;  /* 0x0008880001057983 */ /* 0x001ea20000100800 */
[----:B---3--:R-:W-:-:S03]  /*f9c0*/  @!P0 IMAD.MOV.U32 R6, RZ, RZ, R2 ;  /* 0x000000ffff068224 */ /* 0x008fc600078e0002 */
[----:B------:R-:W3:Y:S01]  /*f9d0*/  LDL R2, [R1+0x8a4] ;  /* 0x0008a40001027983 */ /* 0x000ee20000100800 */
[----:B----4-:R-:W-:-:S03]  /*f9e0*/  @!P0 IMAD.MOV.U32 R7, RZ, RZ, R3 ;  /* 0x000000ffff078224 */ /* 0x010fc600078e0003 */
[----:B------:R-:W4:Y:S04]  /*f9f0*/  LDL R3, [R1+0x898] ;  /* 0x0008980001037983 */ /* 0x000f280000100800 */
[----:B------:R-:W2:Y:S04]  /*fa00*/  @!P0 LDG.E.U16 R9, [R6.64] ;  /* 0x0000000606098981 */ /* 0x000ea8000c1e1500 */
[----:B------:R-:W3:Y:S04]  /*fa10*/  LDL.LU R14, [R1+0x160] ;  /* 0x00016000010e7983 */ /* 0x000ee80000300800 */
[----:B------:R-:W3:Y:S04]  /*fa20*/  LDL.LU R16, [R1+0x148] ;  /* 0x0001480001107983 */ /* 0x000ee80000300800 */
[----:B------:R-:W3:Y:S04]  /*fa30*/  LDL.LU R17, [R1+0x2ac] ;  /* 0x0002ac0001117983 */ /* 0x000ee80000300800 */
[----:B------:R-:W3:Y:S04]  /*fa40*/  LDL.LU R18, [R1+0x29c] ;  /* 0x00029c0001127983 */ /* 0x000ee80000300800 */
[----:B------:R-:W3:Y:S04]  /*fa50*/  LDL.LU R19, [R1+0x288] ;  /* 0x0002880001137983 */ /* 0x000ee80000300800 */
[----:B------:R-:W3:Y:S04]  /*fa60*/  LDL.LU R22, [R1+0x270] ;  /* 0x0002700001167983 */ /* 0x000ee80000300800 */
[----:B------:R-:W3:Y:S04]  /*fa70*/  LDL.LU R23, [R1+0x25c] ;  /* 0x00025c0001177983 */ /* 0x000ee80000300800 */
[----:B------:R-:W4:Y:S04]  /*fa80*/  LDL.LU R24, [R1+0x244] ;  /* 0x0002440001187983 */ /* 0x000f280000300800 */
[----:B------:R0:W-:Y:S04]  /*fa90*/  STS.U16 [R15+0x1980], R25 ;  /* 0x001980190f007388 */ /* 0x0001e80000000400 */
[----:B------:R-:W-:Y:S04]  /*faa0*/  STS.U16 [R15+0x1d80], R8 ;  /* 0x001d80080f007388 */ /* 0x000fe80000000400 */
[----:B------:R-:W-:Y:S04]  /*fab0*/  STS.U16 [R15+0x2180], R10 ;  /* 0x0021800a0f007388 */ /* 0x000fe80000000400 */
[----:B------:R1:W-:Y:S04]  /*fac0*/  STS.U16 [R15+0x2580], R26 ;  /* 0x0025801a0f007388 */ /* 0x0003e80000000400 */
[----:B------:R-:W-:Y:S04]  /*fad0*/  STS.U16 [R15+0x2980], R12 ;  /* 0x0029800c0f007388 */ /* 0x000fe80000000400 */
[----:B------:R0:W-:Y:S04]  /*fae0*/  STS.U16 [R15+0x2d80], R27 ;  /* 0x002d801b0f007388 */ /* 0x0001e80000000400 */
[----:B------:R-:W-:Y:S04]  /*faf0*/  STS.U16 [R15+0x3180], R29 ;  /* 0x0031801d0f007388 */ /* 0x000fe80000000400 */
[----:B------:R0:W-:Y:S04]  /*fb00*/  STS.U16 [R15+0x3580], R0 ;  /* 0x003580000f007388 */ /* 0x0001e80000000400 */
[----:B--2---:R-:W-:Y:S04]  /*fb10*/  STL [R1+0xf68], R9 ;  /* 0x000f680901007387 */ /* 0x004fe80000100800 */
[----:B------:R-:W2:Y:S04]  /*fb20*/  LDL.LU R20, [R1+0x228] ;  /* 0x0002280001147983 */ /* 0x000ea80000300800 */
[----:B------:R-:W2:Y:S04]  /*fb30*/  LDL.LU R21, [R1+0x210] ;  /* 0x0002100001157983 */ /* 0x000ea80000300800 */
[----:B0-----:R-:W2:Y:S04]  /*fb40*/  LDL.LU R25, [R1+0x1f4] ;  /* 0x0001f40001197983 */ /* 0x001ea80000300800 */
[----:B-1----:R-:W2:Y:S04]  /*fb50*/  LDL.LU R26, [R1+0x1dc] ;  /* 0x0001dc00011a7983 */ /* 0x002ea80000300800 */
[----:B------:R-:W2:Y:S04]  /*fb60*/  LDL.LU R27, [R1+0x1c0] ;  /* 0x0001c000011b7983 */ /* 0x000ea80000300800 */
[----:B------:R-:W2:Y:S01]  /*fb70*/  LDL.LU R0, [R1+0x1a8] ;  /* 0x0001a80001007983 */ /* 0x000ea20000300800 */
[----:B------:R-:W-:Y:S01]  /*fb80*/  PRMT R11, RZ, 0x7610, R11 ;  /* 0x00007610ff0b7816 */ /* 0x000fe2000000000b */
[----:B------:R-:W-:Y:S01]  /*fb90*/  @!P0 IMAD.MOV.U32 R6, RZ, RZ, R4 ;  /* 0x000000ffff068224 */ /* 0x000fe200078e0004 */
[----:B------:R-:W-:Y:S01]  /*fba0*/  LOP3.LUT R29, R28, 0x40, RZ, 0x3c, !PT ;  /* 0x000000401c1d7812 */ /* 0x000fe200078e3cff */
[----:B------:R-:W-:Y:S01]  /*fbb0*/  @!P0 IMAD.MOV.U32 R7, RZ, RZ, R5 ;  /* 0x000000ffff078224 */ /* 0x000fe200078e0005 */
[----:B---3--:R-:W-:Y:S01]  /*fbc0*/  STS.U16 [R15+0x3980], R14 ;  /* 0x0039800e0f007388 */ /* 0x008fe20000000400 */
[----:B------:R-:W-:-:S03]  /*fbd0*/  PRMT R13, RZ, 0x7610, R13 ;  /* 0x00007610ff0d7816 */ /* 0x000fc6000000000d */
[----:B------:R-:W-:Y:S04]  /*fbe0*/  STS.U16 [R15+0x3d80], R16 ;  /* 0x003d80100f007388 */ /* 0x000fe80000000400 */
[----:B------:R0:W3:Y:S04]  /*fbf0*/  @!P0 LDG.E.U16 R11, [R6.64] ;  /* 0x00000006060b8981 */ /* 0x0000e8000c1e1500 */
[----:B------:R-:W-:Y:S04]  /*fc00*/  STS.U16 [R29+0x200], R17 ;  /* 0x000200111d007388 */ /* 0x000fe80000000400 */
[----:B------:R-:W-:Y:S01]  /*fc10*/  STS.U16 [R29+0x600], R18 ;  /* 0x000600121d007388 */ /* 0x000fe20000000400 */
[----:B0-----:R-:W-:-:S02]  /*fc20*/  @!P0 IMAD.MOV.U32 R6, RZ, RZ, R2 ;  /* 0x000000ffff068224 */ /* 0x001fc400078e0002 */
[----:B----4-:R-:W-:Y:S01]  /*fc30*/  @!P0 IMAD.MOV.U32 R7, RZ, RZ, R3 ;  /* 0x000000ffff078224 */ /* 0x010fe200078e0003 */
[----:B------:R-:W-:Y:S04]  /*fc40*/  STS.U16 [R29+0xa00], R19 ;  /* 0x000a00131d007388 */ /* 0x000fe80000000400 */
[----:B------:R0:W-:Y:S04]  /*fc50*/  STS.U16 [R29+0xe00], R22 ;  /* 0x000e00161d007388 */ /* 0x0001e80000000400 */
[----:B------:R1:W-:Y:S04]  /*fc60*/  STS.U16 [R29+0x1200], R23 ;  /* 0x001200171d007388 */ /* 0x0003e80000000400 */
[----:B------:R4:W-:Y:S04]  /*fc70*/  STS.U16 [R29+0x1600], R24 ;  /* 0x001600181d007388 */ /* 0x0009e80000000400 */
[----:B0-----:R-:W3:Y:S04]  /*fc80*/  LDL.LU R22, [R1+0x190] ;  /* 0x0001900001167983 */ /* 0x001ee80000300800 */
[----:B-1----:R-:W3:Y:S04]  /*fc90*/  LDL.LU R23, [R1+0x174] ;  /* 0x0001740001177983 */ /* 0x002ee80000300800 */
[----:B------:R0:W3:Y:S04]  /*fca0*/  @!P0 LDG.E.U16 R13, [R6.64] ;  /* 0x00000006060d8981 */ /* 0x0000e8000c1e1500 */
[----:B----4-:R-:W4:Y:S04]  /*fcb0*/  LDL.LU R24, [R1+0x15c] ;  /* 0x00015c0001187983 */ /* 0x010f280000300800 */
[----:B0-----:R-:W3:Y:S04]  /*fcc0*/  LDL.LU R6, [R1+0x144] ;  /* 0x0001440001067983 */ /* 0x001ee80000300800 */
[----:B------:R-:W4:Y:S04]  /*fcd0*/  LDL.LU R7, [R1+0x2a8] ;  /* 0x0002a80001077983 */ /* 0x000f280000300800 */
[----:B------:R-:W4:Y:S04]  /*fce0*/  LDL.LU R9, [R1+0x298] ;  /* 0x0002980001097983 */ /* 0x000f280000300800 */
[----:B------:R-:W4:Y:S04]  /*fcf0*/  LDL.LU R5, [R1+0x284] ;  /* 0x0002840001057983 */ /* 0x000f280000300800 */
[----:B------:R-:W4:Y:S04]  /*fd00*/  LDL.LU R4, [R1+0x26c] ;  /* 0x00026c0001047983 */ /* 0x000f280000300800 */
[----:B------:R-:W4:Y:S04]  /*fd10*/  LDL.LU R3, [R1+0x258] ;  /* 0x0002580001037983 */ /* 0x000f280000300800 */
[----:B------:R-:W4:Y:S04]  /*fd20*/  LDL.LU R8, [R1+0x23c] ;  /* 0x00023c0001087983 */ /* 0x000f280000300800 */
[----:B------:R-:W4:Y:S04]  /*fd30*/  LDL.LU R10, [R1+0x224] ;  /* 0x00022400010a7983 */ /* 0x000f280000300800 */
[----:B--2---:R-:W-:Y:S04]  /*fd40*/  STS.U16 [R29+0x1a00], R20 ;  /* 0x001a00141d007388 */ /* 0x004fe80000000400 */
[----:B------:R-:W-:Y:S04]  /*fd50*/  STS.U16 [R29+0x1e00], R21 ;  /* 0x001e00151d007388 */ /* 0x000fe80000000400 */
[----:B------:R0:W-:Y:S04]  /*fd60*/  STS.U16 [R29+0x2200], R25 ;  /* 0x002200191d007388 */ /* 0x0001e80000000400 */
[----:B------:R1:W-:Y:S04]  /*fd70*/  STS.U16 [R29+0x2600], R26 ;  /* 0x0026001a1d007388 */ /* 0x0003e80000000400 */
[----:B0-----:R-:W2:Y:S04]  /*fd80*/  LDL.LU R25, [R1+0x208] ;  /* 0x0002080001197983 */ /* 0x001ea80000300800 */
[----:B------:R-:W2:Y:S04]  /*fd90*/  LDL.LU R12, [R1+0x1f0] ;  /* 0x0001f000010c7983 */ /* 0x000ea80000300800 */
[----:B------:R-:W2:Y:S04]  /*fda0*/  LDL.LU R14, [R1+0x1d4] ;  /* 0x0001d400010e7983 */ /* 0x000ea80000300800 */
[----:B------:R-:W2:Y:S04]  /*fdb0*/  LDL.LU R15, [R1+0x1bc] ;  /* 0x0001bc00010f7983 */ /* 0x000ea80000300800 */
[----:B-1----:R-:W2:Y:S04]  /*fdc0*/  LDL.LU R26, [R1+0x1a4] ;  /* 0x0001a400011a7983 */ /* 0x002ea80000300800 */
[----:B------:R-:W-:Y:S04]  /*fdd0*/  STS.U16 [R29+0x2a00], R27 ;  /* 0x002a001b1d007388 */ /* 0x000fe80000000400 */
[----:B------:R-:W2:Y:S04]  /*fde0*/  LDL.LU R16, [R1+0x18c] ;  /* 0x00018c0001107983 */ /* 0x000ea80000300800 */
[----:B------:R0:W-:Y:S04]  /*fdf0*/  STS.U16 [R29+0x2e00], R0 ;  /* 0x002e00001d007388 */ /* 0x0001e80000000400 */
[----:B0-----:R-:W2:Y:S04]  /*fe00*/  LDL.LU R0, [R1+0x170] ;  /* 0x0001700001007983 */ /* 0x001ea80000300800 */
[----:B------:R-:W2:Y:S04]  /*fe10*/  LDL.LU R17, [R1+0x158] ;  /* 0x0001580001117983 */ /* 0x000ea80000300800 */
[----:B------:R-:W2:Y:S04]  /*fe20*/  LDL.LU R18, [R1+0x12c] ;  /* 0x00012c0001127983 */ /* 0x000ea80000300800 */
[----:B------:R-:W2:Y:S04]  /*fe30*/  LDL.LU R19, [R1+0x2a4] ;  /* 0x0002a40001137983 */ /* 0x000ea80000300800 */
[----:B------:R-:W2:Y:S04]  /*fe40*/  LDL.LU R20, [R1+0x294] ;  /* 0x0002940001147983 */ /* 0x000ea80000300800 */
[----:B------:R-:W2:Y:S01]  /*fe50*/  LDL.LU R27, [R1+0x27c] ;  /* 0x00027c00011b7983 */ /* 0x000ea20000300800 */
[----:B------:R-:W-:-:S03]  /*fe60*/  LOP3.LUT R2, R28, 0x50, RZ, 0x3c, !PT ;  /* 0x000000501c027812 */ /* 0x000fc600078e3cff */
[----:B---3--:R-:W-:Y:S04]  /*fe70*/  STS.U16 [R29+0x3200], R22 ;  /* 0x003200161d007388 */ /* 0x008fe80000000400 */
[----:B------:R-:W-:Y:S04]  /*fe80*/  STS.U16 [R29+0x3600], R23 ;  /* 0x003600171d007388 */ /* 0x000fe80000000400 */
[----:B----4-:R-:W-:Y:S04]  /*fe90*/  STS.U16 [R29+0x3a00], R24 ;  /* 0x003a00181d007388 */ /* 0x010fe80000000400 */
[----:B------:R-:W-:Y:S04]  /*fea0*/  STS.U16 [R29+0x3e00], R6 ;  /* 0x003e00061d007388 */ /* 0x000fe80000000400 */
[----:B------:R-:W-:Y:S04]  /*feb0*/  STS.U16 [R2+0x280], R7 ;  /* 0x0002800702007388 */ /* 0x000fe80000000400 */
[----:B------:R-:W-:Y:S04]  /*fec0*/  STS.U16 [R2+0x680], R9 ;  /* 0x0006800902007388 */ /* 0x000fe80000000400 */
[----:B------:R-:W-:Y:S04]  /*fed0*/  STS.U16 [R2+0xa80], R5 ;  /* 0x000a800502007388 */ /* 0x000fe80000000400 */
[----:B------:R0:W-:Y:S04]  /*fee0*/  STS.U16 [R2+0xe80], R4 ;  /* 0x000e800402007388 */ /* 0x0001e80000000400 */
[----:B------:R-:W-:Y:S04]  /*fef0*/  STS.U16 [R2+0x1280], R3 ;  /* 0x0012800302007388 */ /* 0x000fe80000000400 */
[----:B------:R-:W-:Y:S04]  /*ff00*/  STS.U16 [R2+0x1680], R8 ;  /* 0x0016800802007388 */ /* 0x000fe80000000400 */
[----:B------:R-:W-:Y:S01]  /*ff10*/  STS.U16 [R2+0x1a80], R10 ;  /* 0x001a800a02007388 */ /* 0x000fe20000000400 */
[----:B0-----:R-:W-:-:S03]  /*ff20*/  LOP3.LUT R4, R28, 0x60, RZ, 0x3c, !PT ;  /* 0x000000601c047812 */ /* 0x001fc600078e3cff */
[----:B------:R-:W3:Y:S04]  /*ff30*/  LDL.LU R21, [R1+0x268] ;  /* 0x0002680001157983 */ /* 0x000ee80000300800 */
[----:B------:R-:W4:Y:S04]  /*ff40*/  LDL.LU R22, [R1+0x250] ;  /* 0x0002500001167983 */ /* 0x000f280000300800 */
[----:B------:R-:W4:Y:S04]  /*ff50*/  LDL.LU R23, [R1+0x238] ;  /* 0x0002380001177983 */ /* 0x000f280000300800 */
[----:B------:R-:W4:Y:S04]  /*ff60*/  LDL.LU R24, [R1+0x21c] ;  /* 0x00021c0001187983 */ /* 0x000f280000300800 */
[----:B--2---:R0:W-:Y:S04]  /*ff70*/  STS.U16 [R2+0x1e80], R25 ;  /* 0x001e801902007388 */ /* 0x0041e80000000400 */
[----:B------:R-:W-:Y:S04]  /*ff80*/  STS.U16 [R2+0x2280], R12 ;  /* 0x0022800c02007388 */ /* 0x000fe80000000400 */
[----:B------:R-:W-:Y:S04]  /*ff90*/  STS.U16 [R2+0x2680], R14 ;  /* 0x0026800e02007388 */ /* 0x000fe80000000400 */
[----:B------:R-:W-:Y:S04]  /*ffa0*/  STS.U16 [R2+0x2a80], R15 ;  /* 0x002a800f02007388 */ /* 0x000fe80000000400 */
[----:B------:R1:W-:Y:S04]  /*ffb0*/  STS.U16 [R2+0x2e80], R26 ;  /* 0x002e801a02007388 */ /* 0x0003e80000000400 */
[----:B0-----:R-:W2:Y:S04]  /*ffc0*/  LDL.LU R25, [R1+0x204] ;  /* 0x0002040001197983 */ /* 0x001ea80000300800 */
[----:B------:R-:W-:Y:S04]  /*ffd0*/  STS.U16 [R2+0x3280], R16 ;  /* 0x0032801002007388 */ /* 0x000fe80000000400 */
[----:B-1----:R-:W2:Y:S04]  /*ffe0*/  LDL.LU R26, [R1+0x1ec] ;  /* 0x0001ec00011a7983 */ /* 0x002ea80000300800 */
[----:B------:R0:W-:Y:S04]  /*fff0*/  STS.U16 [R2+0x3680], R0 ;  /* 0x0036800002007388 */ /* 0x0001e80000000400 */
[----:B------:R-:W-:Y:S04]  /*10000*/  STS.U16 [R2+0x3a80], R17 ;  /* 0x003a801102007388 */ /* 0x000fe80000000400 */
[----:B------:R-:W-:Y:S04]  /*10010*/  STS.U16 [R2+0x3e80], R18 ;  /* 0x003e801202007388 */ /* 0x000fe80000000400 */
[----:B------:R-:W-:Y:S04]  /*10020*/  STS.U16 [R4+0x300], R19 ;  /* 0x0003001304007388 */ /* 0x000fe80000000400 */
[----:B------:R-:W-:Y:S04]  /*10030*/  STS.U16 [R4+0x700], R20 ;  /* 0x0007001404007388 */ /* 0x000fe80000000400 */
[----:B0-----:R-:W2:Y:S04]  /*10040*/  LDL.LU R0, [R1+0x1d0] ;  /* 0x0001d00001007983 */ /* 0x001ea80000300800 */
[----:B------:R0:W-:Y:S04]  /*10050*/  STS.U16 [R4+0xb00], R27 ;  /* 0x000b001b04007388 */ /* 0x0001e80000000400 */
[----:B0-----:R-:W2:Y:S04]  /*10060*/  LDL.LU R27, [R1+0x1b8] ;  /* 0x0001b800011b7983 */ /* 0x001ea80000300800 */
[----:B------:R-:W2:Y:S04]  /*10070*/  LDL.LU R28, [R1+0x1a0] ;  /* 0x0001a000011c7983 */ /* 0x000ea80000300800 */
[----:B------:R-:W2:Y:S04]  /*10080*/  LDL.LU R6, [R1+0x184] ;  /* 0x0001840001067983 */ /* 0x000ea80000300800 */
[----:B------:R-:W2:Y:S04]  /*10090*/  LDL.LU R9, [R1+0x16c] ;  /* 0x00016c0001097983 */ /* 0x000ea80000300800 */
[----:B------:R-:W2:Y:S04]  /*100a0*/  LDL.LU R5, [R1+0x154] ;  /* 0x0001540001057983 */ /* 0x000ea80000300800 */
[----:B------:R-:W2:Y:S04]  /*100b0*/  LDL.LU R3, [R1+0x128] ;  /* 0x0001280001037983 */ /* 0x000ea80000300800 */
[----:B------:R-:W2:Y:S04]  /*100c0*/  LDL.LU R2, [R1+0x2a0] ;  /* 0x0002a00001027983 */ /* 0x000ea80000300800 */
[----:B------:R-:W2:Y:S04]  /*100d0*/  LDL.LU R8, [R1+0x28c] ;  /* 0x00028c0001087983 */ /* 0x000ea80000300800 */
[----:B------:R-:W2:Y:S04]  /*100e0*/  LDL.LU R10, [R1+0x278] ;  /* 0x00027800010a7983 */ /* 0x000ea80000300800 */
[----:B---3--:R-:W-:Y:S04]  /*100f0*/  STS.U16 [R4+0xf00], R21 ;  /* 0x000f001504007388 */ /* 0x008fe80000000400 */
[----:B----4-:R-:W-:Y:S04]  /*10100*/  STS.U16 [R4+0x1300], R22 ;  /* 0x0013001604007388 */ /* 0x010fe80000000400 */
[----:B------:R-:W-:Y:S04]  /*10110*/  STS.U16 [R4+0x1700], R23 ;  /* 0x0017001704007388 */ /* 0x000fe80000000400 */
[----:B------:R0:W-:Y:S04]  /*10120*/  STS.U16 [R4+0x1b00], R24 ;  /* 0x001b001804007388 */ /* 0x0001e80000000400 */
[----:B------:R-:W3:Y:S04]  /*10130*/  LDL.LU R12, [R1+0x264] ;  /* 0x00026400010c7983 */ /* 0x000ee80000300800 */
[----:B------:R-:W4:Y:S04]  /*10140*/  LDL.LU R14, [R1+0x24c] ;  /* 0x00024c00010e7983 */ /* 0x000f280000300800 */
[----:B0-----:R-:W3:Y:S04]  /*10150*/  LDL.LU R24, [R1+0x234] ;  /* 0x0002340001187983 */ /* 0x001ee80000300800 */
[----:B------:R-:W3:Y:S04]  /*10160*/  LDL.LU R15, [R1+0x218] ;  /* 0x00021800010f7983 */ /* 0x000ee80000300800 */
[----:B------:R-:W3:Y:S04]  /*10170*/  LDL.LU R16, [R1+0x200] ;  /* 0x0002000001107983 */ /* 0x000ee80000300800 */
[----:B------:R-:W3:Y:S04]  /*10180*/  LDL.LU R17, [R1+0x1e4] ;  /* 0x0001e40001117983 */ /* 0x000ee80000300800 */
[----:B------:R-:W3:Y:S04]  /*10190*/  LDL.LU R7, [R1+0x1cc] ;  /* 0x0001cc0001077983 */ /* 0x000ee80000300800 */
[----:B------:R-:W4:Y:S04]  /*101a0*/  LDL.LU R18, [R1+0x1b4] ;  /* 0x0001b40001127983 */ /* 0x000f280000300800 */
[----:B------:R-:W4:Y:S04]  /*101b0*/  LDL.LU R19, [R1+0x19c] ;  /* 0x00019c0001137983 */ /* 0x000f280000300800 */
[----:B------:R-:W4:Y:S04]  /*101c0*/  LDL.LU R23, [R1+0x180] ;  /* 0x0001800001177983 */ /* 0x000f280000300800 */
[----:B------:R-:W4:Y:S04]  /*101d0*/  LDL.LU R20, [R1+0x168] ;  /* 0x0001680001147983 */ /* 0x000f280000300800 */
[----:B------:R-:W4:Y:S04]  /*101e0*/  LDL.LU R21, [R1+0x150] ;  /* 0x0001500001157983 */ /* 0x000f280000300800 */
[----:B------:R-:W4:Y:S04]  /*101f0*/  LDL.LU R22, [R1+0x120] ;  /* 0x0001200001167983 */ /* 0x000f280000300800 */
[----:B--2---:R-:W-:Y:S04]  /*10200*/  STS.U16 [R4+0x1f00], R25 ;  /* 0x001f001904007388 */ /* 0x004fe80000000400 */
[----:B------:R0:W-:Y:S04]  /*10210*/  STS.U16 [R4+0x2300], R26 ;  /* 0x0023001a04007388 */ /* 0x0001e80000000400 */
[----:B0-----:R-:W2:Y:S04]  /*10220*/  LDL.LU R26, [R1+0xf8] ;  /* 0x0000f800011a7983 */ /* 0x001ea80000300800 */
[----:B------:R0:W-:Y:S04]  /*10230*/  STS.U16 [R4+0x2700], R0 ;  /* 0x0027000004007388 */ /* 0x0001e80000000400 */
[----:B0-----:R-:W2:Y:S04]  /*10240*/  LDL.LU R0, [R1+0x98] ;  /* 0x0000980001007983 */ /* 0x001ea80000300800 */
[----:B------:R0:W-:Y:S04]  /*10250*/  STS.U16 [R4+0x2b00], R27 ;  /* 0x002b001b04007388 */ /* 0x0001e80000000400 */
[----:B------:R1:W-:Y:S04]  /*10260*/  STS.U16 [R4+0x2f00], R28 ;  /* 0x002f001c04007388 */ /* 0x0003e80000000400 */
[----:B0-----:R-:W2:Y:S04]  /*10270*/  LDL.LU R27, [R1+0x78] ;  /* 0x00007800011b7983 */ /* 0x001ea80000300800 */
[----:B-1----:R-:W0:Y:S04]  /*10280*/  S2R R28, SR_TID.X ;  /* 0x00000000001c7919 */ /* 0x002e280000002100 */
[----:B------:R1:W-:Y:S04]  /*10290*/  STS.U16 [R4+0x3300], R6 ;  /* 0x0033000604007388 */ /* 0x0003e80000000400 */
[----:B------:R-:W2:Y:S01]  /*102a0*/  LDL.LU R25, [R1+0x60] ;  /* 0x0000600001197983 */ /* 0x000ea20000300800 */
[----:B0-----:R-:W-:-:S05]  /*102b0*/  LOP3.LUT R28, R28, 0x3f, RZ, 0xc0, !PT ;  /* 0x0000003f1c1c7812 */ /* 0x001fca00078ec0ff */
[----:B------:R-:W-:-:S05]  /*102c0*/  IMAD.SHL.U32 R28, R28, 0x2, RZ ;  /* 0x000000021c1c7824 */ /* 0x000fca00078e00ff */
[----:B-1----:R-:W-:Y:S02]  /*102d0*/  LOP3.LUT R6, R28, 0x70, RZ, 0x3c, !PT ;  /* 0x000000701c067812 */ /* 0x002fe400078e3cff */
[----:B------:R-:W2:Y:S04]  /*102e0*/  LDL.LU R28, [R1+0x124] ;  /* 0x00012400011c7983 */ /* 0x000ea80000300800 */
[----:B------:R0:W-:Y:S04]  /*102f0*/  STS.U16 [R4+0x3700], R9 ;  /* 0x0037000904007388 */ /* 0x0001e80000000400 */
[----:B------:R1:W-:Y:S04]  /*10300*/  STS.U16 [R4+0x3b00], R5 ;  /* 0x003b000504007388 */ /* 0x0003e80000000400 */
[----:B------:R0:W-:Y:S04]  /*10310*/  STS.U16 [R4+0x3f00], R3 ;  /* 0x003f000304007388 */ /* 0x0001e80000000400 */
[----:B------:R0:W-:Y:S04]  /*10320*/  STS.U16 [R6+0x380], R2 ;  /* 0x0003800206007388 */ /* 0x0001e80000000400 */
[----:B------:R0:W-:Y:S04]  /*10330*/  STS.U16 [R6+0x780], R8 ;  /* 0x0007800806007388 */ /* 0x0001e80000000400 */
[----:B------:R0:W-:Y:S04]  /*10340*/  STS.U16 [R6+0xb80], R10 ;  /* 0x000b800a06007388 */ /* 0x0001e80000000400 */
[----:B---3--:R3:W-:Y:S04]  /*10350*/  STS.U16 [R6+0xf80], R12 ;  /* 0x000f800c06007388 */ /* 0x0087e80000000400 */
[----:B----4-:R4:W-:Y:S04]  /*10360*/  STS.U16 [R6+0x1380], R14 ;  /* 0x0013800e06007388 */ /* 0x0109e80000000400 */
[----:B------:R0:W-:Y:S04]  /*10370*/  STS.U16 [R6+0x1780], R24 ;  /* 0x0017801806007388 */ /* 0x0001e80000000400 */
        /* <DEDUP_REMOVED lines=9> */
[----:B0-----:R-:W2:Y:S04]  /*10410*/  LDL.LU R9, [R1+0xf68] ;  /* 0x000f680001097983 */ /* 0x001ea80000300800 */
[----:B-1----:R-:W2:Y:S04]  /*10420*/  LDL.LU R5, [R1+0xf64] ;  /* 0x000f640001057983 */ /* 0x002ea80000300800 */
[----:B------:R-:W2:Y:S04]  /*10430*/  LDL.LU R4, [R1+0xf60] ;  /* 0x000f600001047983 */ /* 0x000ea80000300800 */
[----:B------:R-:W2:Y:S04]  /*10440*/  LDL.LU R3, [R1+0xf5c] ;  /* 0x000f5c0001037983 */ /* 0x000ea80000300800 */
[----:B------:R-:W2:Y:S04]  /*10450*/  LDL.LU R2, [R1+0xf58] ;  /* 0x000f580001027983 */ /* 0x000ea80000300800 */
[----:B------:R-:W2:Y:S04]  /*10460*/  LDL.LU R8, [R1+0xf54] ;  /* 0x000f540001087983 */ /* 0x000ea80000300800 */
[----:B------:R-:W2:Y:S04]  /*10470*/  LDL.LU R10, [R1+0xf50] ;  /* 0x000f5000010a7983 */ /* 0x000ea80000300800 */
[----:B---3--:R-:W3:Y:S04]  /*10480*/  LDL.LU R12, [R1+0xf4c] ;  /* 0x000f4c00010c7983 */ /* 0x008ee80000300800 */
[----:B----4-:R-:W4:Y:S01]  /*10490*/  LDL.LU R14, [R1+0xf48] ;  /* 0x000f4800010e7983 */ /* 0x010f220000300800 */
[----:B------:R-:W3:Y:S03]  /*104a0*/  LDL.LU R24, [R1+0xf4] ;  /* 0x0000f40001187983 */ /* 0x000ee60000300800 */
[----:B------:R-:W3:Y:S01]  /*104b0*/  LDL.LU R15, [R1+0xf44] ;  /* 0x000f4400010f7983 */ /* 0x000ee20000300800 */
[----:B------:R-:W3:Y:S02]  /*104c0*/  LDL.LU R16, [R1+0xf40] ;  /* 0x000f400001107983 */ /* 0x000ee40000300800 */
[----:B------:R-:W3:Y:S02]  /*104d0*/  LDL.LU R17, [R1+0xf3c] ;  /* 0x000f3c0001117983 */ /* 0x000ee40000300800 */
[----:B------:R-:W3:Y:S01]  /*104e0*/  LDL.LU R7, [R1+0x74] ;  /* 0x0000740001077983 */ /* 0x000ee20000300800 */
[----:B------:R-:W3:Y:S01]  /*104f0*/  LDL.LU R18, [R1+0xf38] ;  /* 0x000f380001127983 */ /* 0x000ee20000300800 */
[----:B------:R-:W3:Y:S02]  /*10500*/  LDL.LU R19, [R1+0xf34] ;  /* 0x000f340001137983 */ /* 0x000ee40000300800 */
[----:B------:R-:W4:Y:S02]  /*10510*/  LDL.LU R23, [R1+0x114] ;  /* 0x0001140001177983 */ /* 0x000f240000300800 */
[----:B------:R-:W4:Y:S01]  /*10520*/  LDL.LU R20, [R1+0xf30] ;  /* 0x000f300001147983 */ /* 0x000f220000300800 */
[----:B------:R-:W4:Y:S04]  /*10530*/  LDL.LU R21, [R1+0xf2c] ;  /* 0x000f2c0001157983 */ /* 0x000f280000300800 */
[----:B--2---:R0:W-:Y:S04]  /*10540*/  STS.U16 [R6+0x3f80], R28 ;  /* 0x003f801c06007388 */ /* 0x0041e80000000400 */
[----:B0-----:R-:W0:Y:S02]  /*10550*/  S2R R28, SR_TID.X ;  /* 0x00000000001c7919 */ /* 0x001e240000002100 */
[----:B0-----:R-:W-:-:S05]  /*10560*/  LOP3.LUT R28, R28, 0x3f, RZ, 0xc0, !PT ;  /* 0x0000003f1c1c7812 */ /* 0x001fca00078ec0ff */
[----:B------:R-:W-:-:S05]  /*10570*/  IMAD.SHL.U32 R28, R28, 0x2, RZ ;  /* 0x000000021c1c7824 */ /* 0x000fca00078e00ff */
[----:B------:R0:W-:Y:S04]  /*10580*/  STS.U16 [R28+0x4080], R22 ;  /* 0x004080161c007388 */ /* 0x0001e80000000400 */
[----:B------:R1:W-:Y:S04]  /*10590*/  STS.U16 [R28+0x4880], R26 ;  /* 0x0048801a1c007388 */ /* 0x0003e80000000400 */
[----:B------:R2:W-:Y:S04]  /*105a0*/  STS.U16 [R28+0x5080], R0 ;  /* 0x005080001c007388 */ /* 0x0005e80000000400 */
[----:B------:R2:W-:Y:S04]  /*105b0*/  STS.U16 [R28+0x5880], R27 ;  /* 0x0058801b1c007388 */ /* 0x0005e80000000400 */
[----:B0-----:R-:W4:Y:S01]  /*105c0*/  LDL.LU R22, [R1+0xf28] ;  /* 0x000f280001167983 */ /* 0x001f220000300800 */
[----:B-1----:R-:W4:Y:S02]  /*105d0*/  LDL.LU R26, [R1+0xf24] ;  /* 0x000f2400011a7983 */ /* 0x002f240000300800 */
[----:B--2---:R-:W2:Y:S02]  /*105e0*/  LDL.LU R0, [R1+0x14] ;  /* 0x0000140001007983 */ /* 0x004ea40000300800 */
[----:B------:R-:W2:Y:S01]  /*105f0*/  LDL.LU R27, [R1+0xf20] ;  /* 0x000f2000011b7983 */ /* 0x000ea20000300800 */
[----:B------:R0:W-:Y:S02]  /*10600*/  STS.U16 [R28+0x4000], R25 ;  /* 0x004000191c007388 */ /* 0x0001e40000000400 */
[----:B0-----:R-:W-:-:S02]  /*10610*/  LOP3.LUT R25, R28, 0x10, RZ, 0x3c, !PT ;  /* 0x000000101c197812 */ /* 0x001fc400078e3cff */
[----:B------:R-:W-:Y:S04]  /*10620*/  STS.U16 [R28+0x5800], R8 ;  /* 0x005800081c007388 */ /* 0x000fe80000000400 */
[----:B---3--:R-:W-:Y:S04]  /*10630*/  STS.U16 [R28+0x5000], R19 ;  /* 0x005000131c007388 */ /* 0x008fe80000000400 */
[----:B--2---:R0:W-:Y:S04]  /*10640*/  STS.U16 [R28+0x4800], R27 ;  /* 0x0048001b1c007388 */ /* 0x0041e80000000400 */
[----:B0-----:R-:W2:Y:S01]  /*10650*/  LDL.LU R27, [R1+0x11c] ;  /* 0x00011c00011b7983 */ /* 0x001ea20000300800 */
[----:B------:R-:W3:Y:S02]  /*10660*/  LDL.LU R19, [R1+0x18] ;  /* 0x0000180001137983 */ /* 0x000ee40000300800 */
[----:B------:R-:W2:Y:S02]  /*10670*/  LDL.LU R8, [R1+0x1c] ;  /* 0x00001c0001087983 */ /* 0x000ea40000300800 */
[----:B------:R-:W3:Y:S01]  /*10680*/  LDL.LU R28, [R1+0x94] ;  /* 0x00009400011c7983 */ /* 0x000ee20000300800 */
[----:B--2---:R0:W-:Y:S01]  /*10690*/  STS.U16 [R25+0x4100], R8 ;  /* 0x0041000819007388 */ /* 0x0041e20000000400 */
[----:B------:R-:W-:Y:S02]  /*106a0*/  STS.U16 [R25+0x4180], R27 ;  /* 0x0041801b19007388 */ /* 0x000fe40000000400 */
[----:B----4-:R1:W-:Y:S02]  /*106b0*/  STS.U16 [R25+0x4900], R26 ;  /* 0x0049001a19007388 */ /* 0x0103e40000000400 */
[----:B------:R2:W-:Y:S01]  /*106c0*/  STS.U16 [R25+0x4980], R24 ;  /* 0x0049801819007388 */ /* 0x0005e20000000400 */
[----:B------:R-:W-:Y:S01]  /*106d0*/  STS.U16 [R25+0x5100], R18 ;  /* 0x0051001219007388 */ /* 0x000fe20000000400 */
[----:B---3--:R3:W-:Y:S02]  /*106e0*/  STS.U16 [R25+0x5180], R28 ;  /* 0x0051801c19007388 */ /* 0x0087e40000000400 */
[----:B------:R3:W-:Y:S01]  /*106f0*/  STS.U16 [R25+0x5980], R7 ;  /* 0x0059800719007388 */ /* 0x0007e20000000400 */
[----:B0-----:R-:W4:Y:S01]  /*10700*/  LDL.LU R8, [R1+0xac] ;  /* 0x0000ac0001087983 */ /* 0x001f220000300800 */
[----:B-1----:R-:W4:Y:S02]  /*10710*/  LDL.LU R26, [R1+0x110] ;  /* 0x00011000011a7983 */ /* 0x002f240000300800 */
[----:B--2---:R-:W2:Y:S02]  /*10720*/  LDL.LU R24, [R1+0xf1c] ;  /* 0x000f1c0001187983 */ /* 0x004ea40000300800 */
[----:B------:R0:W-:Y:S01]  /*10730*/  STS.U16 [R25+0x5900], R2 ;  /* 0x0059000219007388 */ /* 0x0001e20000000400 */
[----:B---3--:R-:W3:Y:S01]  /*10740*/  LDL.LU R28, [R1+0x8c] ;  /* 0x00008c00011c7983 */ /* 0x008ee20000300800 */
[----:B------:R-:W2:Y:S03]  /*10750*/  LDL.LU R7, [R1+0x6c] ;  /* 0x00006c0001077983 */ /* 0x000ea60000300800 */
[----:B0-----:R-:W2:Y:S04]  /*10760*/  LDL.LU R25, [R1+0xf18] ;  /* 0x000f180001197983 */ /* 0x001ea80000300800 */
[----:B------:R-:W0:Y:S01]  /*10770*/  S2R R27, SR_TID.X ;  /* 0x00000000001b7919 */ /* 0x000e220000002100 */
[----:B------:R-:W3:Y:S01]  /*10780*/  LDL.LU R2, [R1+0x70] ;  /* 0x0000700001027983 */ /* 0x000ee20000300800 */
[----:B0-----:R-:W-:-:S05]  /*10790*/  LOP3.LUT R27, R27, 0x3f, RZ, 0xc0, !PT ;  /* 0x0000003f1b1b7812 */ /* 0x001fca00078ec0ff */
[----:B------:R-:W-:-:S05]  /*107a0*/  IMAD.SHL.U32 R18, R27, 0x2, RZ ;  /* 0x000000021b127824 */ /* 0x000fca00078e00ff */
[----:B------:R-:W-:-:S05]  /*107b0*/  LOP3.LUT R18, R18, 0x20, RZ, 0x3c, !PT ;  /* 0x0000002012127812 */ /* 0x000fca00078e3cff */
[----:B------:R0:W-:Y:S01]  /*107c0*/  STS.U16 [R18+0x4200], R19 ;  /* 0x0042001312007388 */ /* 0x0001e20000000400 */
[----:B------:R1:W-:Y:S03]  /*107d0*/  STS.U16 [R18+0x4280], R23 ;  /* 0x0042801712007388 */ /* 0x0003e60000000400 */
[----:B0-----:R-:W3:Y:S01]  /*107e0*/  LDL.LU R19, [R1+0x10] ;  /* 0x0000100001137983 */ /* 0x001ee20000300800 */
[----:B-1----:R-:W3:Y:S03]  /*107f0*/  LDL.LU R23, [R1+0x10c] ;  /* 0x00010c0001177983 */ /* 0x002ee60000300800 */
[----:B--2---:R0:W-:Y:S04]  /*10800*/  STS.U16 [R18+0x4a00], R25 ;  /* 0x004a001912007388 */ /* 0x0041e80000000400 */
[----:B0-----:R-:W2:Y:S01]  /*10810*/  LDL.LU R25, [R1+0xf0] ;  /* 0x0000f00001197983 */ /* 0x001ea20000300800 */
[----:B------:R-:W-:-:S03]  /*10820*/  IMAD.SHL.U32 R27, R27, 0x2, RZ ;  /* 0x000000021b1b7824 */ /* 0x000fc600078e00ff */
[----:B--2---:R0:W-:Y:S01]  /*10830*/  STS.U16 [R18+0x4a80], R25 ;  /* 0x004a801912007388 */ /* 0x0041e20000000400 */
[----:B------:R1:W-:Y:S03]  /*10840*/  STS.U16 [R18+0x5200], R17 ;  /* 0x0052001112007388 */ /* 0x0003e60000000400 */
[----:B0-----:R-:W2:Y:S01]  /*10850*/  LDL.LU R25, [R1+0xa8] ;  /* 0x0000a80001197983 */ /* 0x001ea20000300800 */
[----:B-1----:R-:W2:Y:S01]  /*10860*/  LDL.LU R17, [R1+0x90] ;  /* 0x0000900001117983 */ /* 0x002ea20000300800 */
[----:B------:R-:W-:Y:S02]  /*10870*/  LOP3.LUT R27, R27, 0x30, RZ, 0x3c, !PT ;  /* 0x000000301b1b7812 */ /* 0x000fe400078e3cff */
[----:B--2---:R-:W-:Y:S01]  /*10880*/  STS.U16 [R18+0x5280], R17 ;  /* 0x0052801112007388 */ /* 0x004fe20000000400 */
[----:B---3--:R-:W-:Y:S02]  /*10890*/  STS.U16 [R18+0x5a80], R2 ;  /* 0x005a800212007388 */ /* 0x008fe40000000400 */
[----:B------:R-:W-:Y:S02]  /*108a0*/  STS.U16 [R18+0x5a00], R3 ;  /* 0x005a000312007388 */ /* 0x000fe40000000400 */
[----:B------:R0:W-:Y:S01]  /*108b0*/  STS.U16 [R27+0x4300], R0 ;  /* 0x004300001b007388 */ /* 0x0001e20000000400 */
[----:B----4-:R-:W-:Y:S01]  /*108c0*/  STS.U16 [R27+0x4380], R26 ;  /* 0x0043801a1b007388 */ /* 0x010fe20000000400 */
[----:B------:R1:W-:Y:S02]  /*108d0*/  STS.U16 [R27+0x4b00], R24 ;  /* 0x004b00181b007388 */ /* 0x0003e40000000400 */
[----:B------:R2:W-:Y:S01]  /*108e0*/  STS.U16 [R27+0x4b80], R8 ;  /* 0x004b80081b007388 */ /* 0x0005e20000000400 */
[----:B0-----:R-:W3:Y:S01]  /*108f0*/  LDL.LU R0, [R1+0x88] ;  /* 0x0000880001007983 */ /* 0x001ee20000300800 */
[----:B------:R-:W4:Y:S02]  /*10900*/  LDL.LU R3, [R1+0x84] ;  /* 0x0000840001037983 */ /* 0x000f240000300800 */
[----:B------:R-:W3:Y:S02]  /*10910*/  LDL.LU R17, [R1+0x64] ;  /* 0x0000640001117983 */ /* 0x000ee40000300800 */
[----:B------:R-:W3:Y:S01]  /*10920*/  LDL.LU R2, [R1+0x104] ;  /* 0x0001040001027983 */ /* 0x000ee20000300800 */
[----:B-1----:R-:W3:Y:S01]  /*10930*/  LDL.LU R24, [R1+0xa4] ;  /* 0x0000a40001187983 */ /* 0x002ee20000300800 */
[----:B------:R-:W3:Y:S02]  /*10940*/  LDL.LU R18, [R1+0xa0] ;  /* 0x0000a00001127983 */ /* 0x000ee40000300800 */
[----:B------:R-:W3:Y:S02]  /*10950*/  LDL.LU R26, [R1+0x80] ;  /* 0x00008000011a7983 */ /* 0x000ee40000300800 */
[----:B--2---:R-:W2:Y:S01]  /*10960*/  LDL.LU R8, [R1+0x4] ;  /* 0x0000040001087983 */ /* 0x004ea20000300800 */
[----:B------:R0:W-:Y:S01]  /*10970*/  STS.U16 [R27+0x5300], R16 ;  /* 0x005300101b007388 */ /* 0x0001e20000000400 */
[----:B------:R1:W-:Y:S02]  /*10980*/  STS.U16 [R27+0x5380], R28 ;  /* 0x0053801c1b007388 */ /* 0x0003e40000000400 */
[----:B------:R1:W-:Y:S02]  /*10990*/  STS.U16 [R27+0x5b80], R7 ;  /* 0x005b80071b007388 */ /* 0x0003e40000000400 */
[----:B------:R1:W-:Y:S01]  /*109a0*/  STS.U16 [R27+0x5b00], R4 ;  /* 0x005b00041b007388 */ /* 0x0003e20000000400 */
[----:B------:R1:W-:Y:S01]  /*109b0*/  STS.U16 [R29+0x4400], R19 ;  /* 0x004400131d007388 */ /* 0x0003e20000000400 */
[----:B------:R1:W-:Y:S03]  /*109c0*/  STS.U16 [R29+0x4480], R23 ;  /* 0x004480171d007388 */ /* 0x0003e60000000400 */
[----:B0-----:R-:W2:Y:S01]  /*109d0*/  LDL.LU R16, [R1+0x108] ;  /* 0x0001080001107983 */ /* 0x001ea20000300800 */
[----:B-1----:R-:W2:Y:S03]  /*109e0*/  LDL.LU R28, [R1+0x100] ;  /* 0x00010000011c7983 */ /* 0x002ea60000300800 */
[----:B------:R-:W2:Y:S01]  /*109f0*/  LDL.LU R7, [R1+0x9c] ;  /* 0x00009c0001077983 */ /* 0x000ea20000300800 */
[----:B------:R-:W2:Y:S03]  /*10a00*/  LDL.LU R4, [R1+0xc] ;  /* 0x00000c0001047983 */ /* 0x000ea60000300800 */
[----:B------:R-:W2:Y:S01]  /*10a10*/  LDL.LU R19, [R1+0x7c] ;  /* 0x00007c0001137983 */ /* 0x000ea20000300800 */
[----:B------:R-:W2:Y:S03]  /*10a20*/  LDL.LU R23, [R1+0xf14] ;  /* 0x000f140001177983 */ /* 0x000ea60000300800 */
[----:B--2---:R0:W-:Y:S04]  /*10a30*/  STS.U16 [R29+0x4c00], R23 ;  /* 0x004c00171d007388 */ /* 0x0041e80000000400 */
[----:B0-----:R-:W0:Y:S04]  /*10a40*/  S2R R23, SR_TID.X ;  /* 0x0000000000177919 */ /* 0x001e280000002100 */
[----:B------:R-:W2:Y:S01]  /*10a50*/  LDL.LU R29, [R1+0xf10] ;  /* 0x000f1000011d7983 */ /* 0x000ea20000300800 */
[----:B0-----:R-:W-:-:S05]  /*10a60*/  LOP3.LUT R23, R23, 0x3f, RZ, 0xc0, !PT ;  /* 0x0000003f17177812 */ /* 0x001fca00078ec0ff */
[----:B------:R-:W-:-:S05]  /*10a70*/  IMAD.SHL.U32 R23, R23, 0x2, RZ ;  /* 0x0000000217177824 */ /* 0x000fca00078e00ff */
[----:B------:R-:W-:-:S05]  /*10a80*/  LOP3.LUT R23, R23, 0x40, RZ, 0x3c, !PT ;  /* 0x0000004017177812 */ /* 0x000fca00078e3cff */
[----:B------:R-:W-:Y:S01]  /*10a90*/  STS.U16 [R23+0x4c80], R25 ;  /* 0x004c801917007388 */ /* 0x000fe20000000400 */
[----:B------:R0:W-:Y:S02]  /*10aa0*/  STS.U16 [R23+0x5400], R15 ;  /* 0x0054000f17007388 */ /* 0x0001e40000000400 */
[----:B---3--:R1:W-:Y:S01]  /*10ab0*/  STS.U16 [R23+0x5480], R0 ;  /* 0x0054800017007388 */ /* 0x0083e20000000400 */
[----:B0-----:R-:W3:Y:S01]  /*10ac0*/  LDL.LU R15, [R1+0x68] ;  /* 0x00006800010f7983 */ /* 0x001ee20000300800 */
[----:B-1----:R-:W2:Y:S03]  /*10ad0*/  LDL.LU R0, [R1+0xf0c] ;  /* 0x000f0c0001007983 */ /* 0x002ea60000300800 */
[----:B------:R-:W0:Y:S02]  /*10ae0*/  S2R R27, SR_TID.X ;  /* 0x00000000001b7919 */ /* 0x000e240000002100 */
[----:B0-----:R-:W-:-:S05]  /*10af0*/  LOP3.LUT R27, R27, 0x3f, RZ, 0xc0, !PT ;  /* 0x0000003f1b1b7812 */ /* 0x001fca00078ec0ff */
[C---:B------:R-:W-:Y:S02]  /*10b00*/  IMAD.SHL.U32 R25, R27.reuse, 0x2, RZ ;  /* 0x000000021b197824 */ /* 0x040fe400078e00ff */
[----:B------:R-:W-:-:S03]  /*10b10*/  IMAD.SHL.U32 R27, R27, 0x2, RZ ;  /* 0x000000021b1b7824 */ /* 0x000fc600078e00ff */
[----:B------:R-:W-:Y:S02]  /*10b20*/  LOP3.LUT R25, R25, 0x50, RZ, 0x3c, !PT ;  /* 0x0000005019197812 */ /* 0x000fe400078e3cff */
[----:B------:R-:W-:Y:S01]  /*10b30*/  LOP3.LUT R27, R27, 0x60, RZ, 0x3c, !PT ;  /* 0x000000601b1b7812 */ /* 0x000fe200078e3cff */
[----:B---3--:R-:W-:Y:S01]  /*10b40*/  STS.U16 [R23+0x5c80], R15 ;  /* 0x005c800f17007388 */ /* 0x008fe20000000400 */
[----:B------:R-:W-:Y:S02]  /*10b50*/  STS.U16 [R23+0x5c00], R5 ;  /* 0x005c000517007388 */ /* 0x000fe40000000400 */
[----:B------:R-:W-:Y:S02]  /*10b60*/  STS.U16 [R25+0x4500], R4 ;  /* 0x0045000419007388 */ /* 0x000fe40000000400 */
[----:B------:R-:W-:Y:S01]  /*10b70*/  STS.U16 [R25+0x4580], R16 ;  /* 0x0045801019007388 */ /* 0x000fe20000000400 */
[----:B------:R-:W-:Y:S01]  /*10b80*/  STS.U16 [R25+0x4d00], R22 ;  /* 0x004d001619007388 */ /* 0x000fe20000000400 */
[----:B------:R-:W-:Y:S02]  /*10b90*/  STS.U16 [R25+0x4d80], R24 ;  /* 0x004d801819007388 */ /* 0x000fe40000000400 */
[----:B------:R-:W-:Y:S02]  /*10ba0*/  STS.U16 [R25+0x5500], R14 ;  /* 0x0055000e19007388 */ /* 0x000fe40000000400 */
[----:B----4-:R-:W-:Y:S01]  /*10bb0*/  STS.U16 [R25+0x5580], R3 ;  /* 0x0055800319007388 */ /* 0x010fe20000000400 */
[----:B------:R-:W-:Y:S01]  /*10bc0*/  STS.U16 [R25+0x5d80], R17 ;  /* 0x005d801119007388 */ /* 0x000fe20000000400 */
[----:B------:R-:W-:Y:S02]  /*10bd0*/  STS.U16 [R25+0x5d00], R9 ;  /* 0x005d000919007388 */ /* 0x000fe40000000400 */
[----:B--2---:R0:W-:Y:S02]  /*10be0*/  STS.U16 [R27+0x4600], R0 ;  /* 0x004600001b007388 */ /* 0x0041e40000000400 */
[----:B0-----:R-:W2:Y:S01]  /*10bf0*/  LDL.LU R0, [R1+0xf08] ;  /* 0x000f080001007983 */ /* 0x001ea20000300800 */
[----:B------:R-:W-:Y:S02]  /*10c00*/  STS.U16 [R27+0x4680], R2 ;  /* 0x004680021b007388 */ /* 0x000fe40000000400 */
[----:B------:R-:W-:Y:S02]  /*10c10*/  STS.U16 [R27+0x4e00], R21 ;  /* 0x004e00151b007388 */ /* 0x000fe40000000400 */
[----:B------:R-:W-:Y:S01]  /*10c20*/  STS.U16 [R27+0x4e80], R18 ;  /* 0x004e80121b007388 */ /* 0x000fe20000000400 */
[----:B------:R-:W-:Y:S01]  /*10c30*/  STS.U16 [R27+0x5600], R12 ;  /* 0x0056000c1b007388 */ /* 0x000fe20000000400 */
[----:B------:R-:W-:Y:S02]  /*10c40*/  STS.U16 [R27+0x5680], R26 ;  /* 0x0056801a1b007388 */ /* 0x000fe40000000400 */
[----:B------:R-:W-:Y:S02]  /*10c50*/  STS.U16 [R27+0x5e80], R8 ;  /* 0x005e80081b007388 */ /* 0x000fe40000000400 */
[----:B------:R0:W-:Y:S01]  /*10c60*/  STS.U16 [R27+0x5e00], R11 ;  /* 0x005e000b1b007388 */ /* 0x0001e20000000400 */
[----:B------:R-:W-:Y:S04]  /*10c70*/  STS.U16 [R6+0x4700], R29 ;  /* 0x0047001d06007388 */ /* 0x000fe80000000400 */
[----:B------:R-:W3:Y:S04]  /*10c80*/  LDL R3, [R1+0x8d4] ;  /* 0x0008d40001037983 */ /* 0x000ee80000100800 */
[----:B0-----:R-:W0:Y:S01]  /*10c90*/  S2R R27, SR_TID.X ;  /* 0x00000000001b7919 */ /* 0x001e220000002100 */
[----:B------:R-:W-:Y:S02]  /*10ca0*/  STS.U16 [R6+0x4780], R28 ;  /* 0x0047801c06007388 */ /* 0x000fe40000000400 */
[----:B------:R-:W-:Y:S02]  /*10cb0*/  STS.U16 [R6+0x4f00], R20 ;  /* 0x004f001406007388 */ /* 0x000fe40000000400 */
[----:B------:R0:W-:Y:S01]  /*10cc0*/  STS.U16 [R6+0x4f80], R7 ;  /* 0x004f800706007388 */ /* 0x0001e20000000400 */
[----:B------:R-:W-:Y:S01]  /*10cd0*/  STS.U16 [R6+0x5700], R10 ;  /* 0x0057000a06007388 */ /* 0x000fe20000000400 */
[----:B------:R-:W-:Y:S02]  /*10ce0*/  STS.U16 [R6+0x5780], R19 ;  /* 0x0057801306007388 */ /* 0x000fe40000000400 */
[----:B0-----:R-:W-:-:S05]  /*10cf0*/  IMAD.SHL.U32 R7, R27, 0x2, RZ ;  /* 0x000000021b077824 */ /* 0x001fca00078e00ff */
[----:B------:R-:W-:-:S04]  /*10d00*/  LOP3.LUT R17, R7, 0x10, RZ, 0xc0, !PT ;  /* 0x0000001007117812 */ /* 0x000fc800078ec0ff */
[----:B------:R-:W-:Y:S01]  /*10d10*/  LOP3.LUT R17, R17, 0x20, R27, 0xf8, !PT ;  /* 0x0000002011117812 */ /* 0x000fe200078ef81b */
[----:B--2---:R0:W-:Y:S01]  /*10d20*/  STS.U16 [R6+0x5f80], R0 ;  /* 0x005f800006007388 */ /* 0x0041e20000000400 */
[----:B------:R-:W-:Y:S02]  /*10d30*/  STS.U16 [R6+0x5f00], R13 ;  /* 0x005f000d06007388 */ /* 0x000fe40000000400 */
[----:B------:R-:W-:Y:S01]  /*10d40*/  BAR.SYNC.DEFER_BLOCKING 0x0 ;  /* 0x0000000000007b1d */ /* 0x000fe20000010000 */
[----:B0-----:R-:W-:-:S05]  /*10d50*/  LOP3.LUT R0, R27, 0x7, RZ, 0xc0, !PT ;  /* 0x000000071b007812 */ /* 0x001fca00078ec0ff */
[C---:B------:R-:W-:Y:S02]  /*10d60*/  IMAD R16, R0.reuse, 0x90, RZ ;  /* 0x0000009000107824 */ /* 0x040fe400078e02ff */
[----:B------:R-:W-:Y:S02]  /*10d70*/  IMAD R0, R0, 0x110, RZ ;  /* 0x0000011000007824 */ /* 0x000fe400078e02ff */
[----:B------:R-:W-:-:S03]  /*10d80*/  IMAD.SHL.U32 R27, R27, 0x40, RZ ;  /* 0x000000401b1b7824 */ /* 0x000fc600078e00ff */
[----:B------:R-:W-:Y:S02]  /*10d90*/  LOP3.LUT R4, R0, 0x30, R7, 0x78, !PT ;  /* 0x0000003000047812 */ /* 0x000fe400078e7807 */
[----:B------:R-:W-:-:S03]  /*10da0*/  LOP3.LUT R16, R16, R17, RZ, 0x3c, !PT ;  /* 0x0000001110107212 */ /* 0x000fc600078e3cff */
[----:B------:R-:W0:Y:S01]  /*10db0*/  LDSM.16.M88.4 R20, [R4+0x4000] ;  /* 0x004000000414783b */ /* 0x000e220000000200 */
[----:B------:R-:W-:-:S03]  /*10dc0*/  LOP3.LUT R16, R16, 0x400, R27, 0xf8, !PT ;  /* 0x0000040010107812 */ /* 0x000fc600078ef81b */
[----:B------:R-:W1:Y:S01]  /*10dd0*/  LDSM.16.M88.4 R12, [R4+0x4800] ;  /* 0x00480000040c783b */ /* 0x000e620000000200 */
[----:B------:R-:W2:Y:S04]  /*10de0*/  LDSM.16.M88.4 R24, [R4+0x5000] ;  /* 0x005000000418783b */ /* 0x000ea80000000200 */
[----:B------:R-:W4:Y:S01]  /*10df0*/  LDSM.16.M88.4 R4, [R4+0x5800] ;  /* 0x005800000404783b */ /* 0x000f220000000200 */
[----:B------:R-:W-:Y:S03]  /*10e00*/  LDSM.16.MT88.4 R8, [R16] ;  /* 0x000000001008783b */ /* 0x000fe60000004200 */
[----:B------:R-:W-:Y:S01]  /*10e10*/  LDSM.16.MT88.4 R16, [R16+0x800] ;  /* 0x000800001010783b */ /* 0x000fe20000004200 */
[----:B0-----:R-:W-:Y:S03]  /*10e20*/  STL.64 [R1+0x10], R20 ;  /* 0x0000101401007387 */ /* 0x001fe60000100a00 */
[----:B------:R-:W-:Y:S02]  /*10e30*/  STL.64 [R1+0x18], R22 ;  /* 0x0000181601007387 */ /* 0x000fe40000100a00 */
[----:B-1----:R-:W-:Y:S02]  /*10e40*/  STL.64 [R1+0x8], R14 ;  /* 0x0000080e01007387 */ /* 0x002fe40000100a00 */
[----:B--2---:R-:W-:Y:S01]  /*10e50*/  STL.64 [R1+0xef0], R26 ;  /* 0x000ef01a01007387 */ /* 0x004fe20000100a00 */
[----:B------:R0:W-:Y:S01]  /*10e60*/  STL.64 [R1+0xee8], R24 ;  /* 0x000ee81801007387 */ /* 0x0001e20000100a00 */
[----:B------:R-:W-:-:S02]  /*10e70*/  IMAD.MOV.U32 R2, RZ, RZ, R12 ;  /* 0x000000ffff027224 */ /* 0x000fc400078e000c */
[----:B------:R-:W-:Y:S01]  /*10e80*/  IMAD.MOV.U32 R0, RZ, RZ, R13 ;  /* 0x000000ffff007224 */ /* 0x000fe200078e000d */
[----:B---3--:R-:W-:Y:S04]  /*10e90*/  LDSM.16.MT88.4 R20, [R3+0x800] ;  /* 0x000800000314783b */ /* 0x008fe80000004200 */
[----:B------:R-:W1:Y:S04]  /*10ea0*/  LDSM.16.MT88.4 R12, [R3] ;  /* 0x00000000030c783b */ /* 0x000e680000004200 */
[----:B0-----:R-:W2:Y:S01]  /*10eb0*/  LDL.LU.64 R24, [R1+0xe0] ;  /* 0x0000e00001187983 */ /* 0x001ea20000300a00 */
[----:B------:R-:W2:Y:S02]  /*10ec0*/  LDL.LU.64 R26, [R1+0xe8] ;  /* 0x0000e800011a7983 */ /* 0x000ea40000300a00 */
[----:B----4-:R-:W-:Y:S02]  /*10ed0*/  STL.64 [R1+0xf00], R6 ;  /* 0x000f000601007387 */ /* 0x010fe40000100a00 */
[----:B------:R0:W-:Y:S02]  /*10ee0*/  STL.64 [R1+0xef8], R4 ;  /* 0x000ef80401007387 */ /* 0x0001e40000100a00 */
[----:B0-----:R-:W2:Y:S04]  /*10ef0*/  LDL.LU.64 R4, [R1+0x10] ;  /* 0x0000100001047983 */ /* 0x001ea80000300a00 */
[----:B-1----:R-:W-:Y:S01]  /*10f00*/  STL.64 [R1+0xee0], R14 ;  /* 0x000ee00e01007387 */ /* 0x002fe20000100a00 */
[----:B------:R0:W-:Y:S03]  /*10f10*/  STL.64 [R1+0xed8], R12 ;  /* 0x000ed80c01007387 */ /* 0x0001e60000100a00 */
[----:B0-----:R-:W3:Y:S01]  /*10f20*/  LDL.LU.64 R12, [R1+0xc0] ;  /* 0x0000c000010c7983 */ /* 0x001ee20000300a00 */
[----:B------:R-:W3:Y:S02]  /*10f30*/  LDL.LU.64 R14, [R1+0xc8] ;  /* 0x0000c800010e7983 */ /* 0x000ee40000300a00 */
[----:B------:R-:W-:Y:S02]  /*10f40*/  STL [R1+0xe94], R16 ;  /* 0x000e941001007387 */ /* 0x000fe40000100800 */
[----:B------:R0:W-:Y:S01]  /*10f50*/  STL [R1+0xe90], R17 ;  /* 0x000e901101007387 */ /* 0x0001e20000100800 */
[----:B------:R-:W-:Y:S01]  /*10f60*/  STL [R1+0xe8c], R18 ;  /* 0x000e8c1201007387 */ /* 0x000fe20000100800 */
[----:B------:R1:W-:Y:S03]  /*10f70*/  STL [R1+0xe88], R19 ;  /* 0x000e881301007387 */ /* 0x0003e60000100800 */
[----:B0-----:R-:W4:Y:S01]  /*10f80*/  LDL.LU.64 R16, [R1+0xd0] ;  /* 0x0000d00001107983 */ /* 0x001f220000300a00 */
[----:B-1----:R-:W4:Y:S02]  /*10f90*/  LDL.LU.64 R18, [R1+0xd8] ;  /* 0x0000d80001127983 */ /* 0x002f240000300a00 */
[----:B------:R0:W-:Y:S02]  /*10fa0*/  STL [R1+0xe44], R20 ;  /* 0x000e441401007387 */ /* 0x0001e40000100800 */
[----:B------:R1:W-:Y:S01]  /*10fb0*/  STL [R1+0xe40], R21 ;  /* 0x000e401501007387 */ /* 0x0003e20000100800 */
[----:B------:R-:W-:Y:S01]  /*10fc0*/  STL [R1+0xe3c], R22 ;  /* 0x000e3c1601007387 */ /* 0x000fe20000100800 */
[----:B------:R-:W-:Y:S02]  /*10fd0*/  STL [R1+0xe38], R23 ;  /* 0x000e381701007387 */ /* 0x000fe40000100800 */
[----:B------:R-:W3:Y:S02]  /*10fe0*/  LDL.LU.64 R6, [R1+0xf00] ;  /* 0x000f000001067983 */ /* 0x000ee40000300a00 */
[----:B0-----:R-:W-:-:S02]  /*10ff0*/  IMAD.MOV.U32 R20, RZ, RZ, R2 ;  /* 0x000000ffff147224 */ /* 0x001fc400078e0002 */
[----:B-1----:R-:W-:Y:S01]  /*11000*/  IMAD.MOV.U32 R21, RZ, RZ, R0 ;  /* 0x000000ffff157224 */ /* 0x002fe200078e0000 */
[C---:B--2---:R-:W-:Y:S01]  /*11010*/  HMMA.16816.F32 R24, R8.reuse, R4, R24 ;  /* 0x000000040818723c */ /* 0x044fe20000001818 */
[----:B------:R-:W-:Y:S02]  /*11020*/  IMAD.MOV.U32 R2, RZ, RZ, R4 ;  /* 0x000000ffff027224 */ /* 0x000fe400078e0004 */
[----:B------:R-:W-:Y:S02]  /*11030*/  IMAD.MOV.U32 R0, RZ, RZ, R5 ;  /* 0x000000ffff007224 */ /* 0x000fe400078e0005 */
[----:B------:R-:W2:Y:S11]  /*11040*/  LDL.LU.64 R4, [R1+0xef8] ;  /* 0x000ef80001047983 */ /* 0x000eb60000300a00 */
[----:B------:R-:W-:Y:S07]  /*11050*/  @!UPT UIADD3 URZ, URZ, URZ, URZ ;  /* 0x0000003f3f3ff290 */ /* 0x000fee000fffe03f */
[----:B------:R-:W-:Y:S01]  /*11060*/  STL.64 [R1+0x90], R24 ;  /* 0x0000901801007387 */ /* 0x000fe20000100a00 */
[----:B------:R0:W-:Y:S02]  /*11070*/  STL [R1+0x98], R26 ;  /* 0x0000981a01007387 */ /* 0x0001e40000100800 */
[----:B------:R-:W-:Y:S02]  /*11080*/  IMAD.MOV.U32 R28, RZ, RZ, R27 ;  /* 0x000000ffff1c7224 */ /* 0x000fe400078e001b */
[----:B0-----:R-:W2:Y:S01]  /*11090*/  LDL.LU.64 R26, [R1+0xef0] ;  /* 0x000ef000011a7983 */ /* 0x001ea20000300a00 */
[----:B------:R-:W3:Y:S01]  /*110a0*/  LDL.LU.64 R24, [R1+0xee8] ;  /* 0x000ee80001187983 */ /* 0x000ee20000300a00 */
[C---:B----4-:R-:W-:Y:S02]  /*110b0*/  HMMA.16816.F32 R16, R8.reuse, R20, R16 ;  /* 0x000000140810723c */ /* 0x050fe40000001810 */
[----:B------:R-:W-:Y:S01]  /*110c0*/  STL [R1+0xe98], R28 ;  /* 0x000e981c01007387 */ /* 0x000fe20000100800 */
[----:B------:R-:W-:Y:S11]  /*110d0*/  STL.64 [R1+0xec0], R20 ;  /* 0x000ec01401007387 */ /* 0x000ff60000100a00 */
[----:B------:R-:W-:Y:S09]  /*110e0*/  @!UPT UIADD3 URZ, URZ, URZ, URZ ;  /* 0x0000003f3f3ff290 */ /* 0x000ff2000fffe03f */
[----:B------:R0:W-:Y:S01]  /*110f0*/  STL.64 [R1+0x80], R16 ;  /* 0x0000801001007387 */ /* 0x0001e20000100a00 */
[----:B------:R1:W-:Y:S01]  /*11100*/  STL.64 [R1+0x88], R18 ;  /* 0x0000881201007387 */ /* 0x0003e20000100a00 */
[C---:B---3--:R-:W-:Y:S11]  /*11110*/  HMMA.16816.F32 R12, R8.reuse, R24, R12 ;  /* 0x00000018080c723c */ /* 0x048ff6000000180c */
[----:B------:R-:W-:Y:S11]  /*11120*/  @!UPT UIADD3 URZ, URZ, URZ, URZ ;  /* 0x0000003f3f3ff290 */ /* 0x000ff6000fffe03f */
[----:B------:R-:W-:Y:S02]  /*11130*/  @!UPT UIADD3 URZ, URZ, URZ, URZ ;  /* 0x0000003f3f3ff290 */ /* 0x000fe4000fffe03f */
[----:B0-----:R-:W-:Y:S02]  /*11140*/  IMAD.MOV.U32 R16, RZ, RZ, R12 ;  /* 0x000000ffff107224 */ /* 0x001fe400078e000c */
[----:B------:R-:W-:Y:S02]  /*11150*/  IMAD.MOV.U32 R17, RZ, RZ, R13 ;  /* 0x000000ffff117224 */ /* 0x000fe400078e000d */
[----:B-1----:R-:W-:Y:S02]  /*11160*/  IMAD.MOV.U32 R18, RZ, RZ, R14 ;  /* 0x000000ffff127224 */ /* 0x002fe400078e000e */
[----:B------:R-:W-:Y:S01]  /*11170*/  IMAD.MOV.U32 R19, RZ, RZ, R15 ;  /* 0x000000ffff137224 */ /* 0x000fe200078e000f */
[----:B------:R-:W3:Y:S01]  /*11180*/  LDL.LU.64 R12, [R1+0xb0] ;  /* 0x0000b000010c7983 */ /* 0x000ee20000300a00 */
[----:B------:R-:W3:Y:S02]  /*11190*/  LDL.LU.64 R14, [R1+0xb8] ;  /* 0x0000b800010e7983 */ /* 0x000ee40000300a00 */
[----:B--2---:R-:W-:Y:S02]  /*111a0*/  STL.64 [R1+0xeb8], R26 ;  /* 0x000eb81a01007387 */ /* 0x004fe40000100a00 */
[----:B------:R0:W-:Y:S02]  /*111b0*/  STL.64 [R1+0xeb0], R24 ;  /* 0x000eb01801007387 */ /* 0x0001e40000100a00 */
[----:B0-----:R-:W2:Y:S01]  /*111c0*/  LDL.LU.64 R24, [R1+0x40] ;  /* 0x0000400001187983 */ /* 0x001ea20000300a00 */
[----:B------:R-:W4:Y:S01]  /*111d0*/  LDL.LU.64 R26, [R1+0x48] ;  /* 0x00004800011a7983 */ /* 0x000f220000300a00 */
[----:B---3--:R-:W-:Y:S02]  /*111e0*/  HMMA.16816.F32 R8, R8, R4, R12 ;  /* 0x000000040808723c */ /* 0x008fe4000000180c */
[----:B----4-:R-:W-:Y:S01]  /*111f0*/  STL.64 [R1+0xed0], R26 ;  /* 0x000ed01a01007387 */ /* 0x010fe20000100a00 */
[----:B--2---:R0:W-:Y:S03]  /*11200*/  STL.64 [R1+0xec8], R24 ;  /* 0x000ec81801007387 */ /* 0x0041e60000100a00 */
[----:B0-----:R-:W2:Y:S01]  /*11210*/  LDL.LU.64 R24, [R1+0x50] ;  /* 0x0000500001187983 */ /* 0x001ea20000300a00 */
[----:B------:R-:W2:Y:S02]  /*11220*/  LDL.LU.64 R26, [R1+0x58] ;  /* 0x00005800011a7983 */ /* 0x000ea40000300a00 */
[----:B------:R-:W-:Y:S02]  /*11230*/  STL.64 [R1+0xea8], R18 ;  /* 0x000ea81201007387 */ /* 0x000fe40000100a00 */
[----:B------:R0:W-:Y:S02]  /*11240*/  STL.64 [R1+0xea0], R16 ;  /* 0x000ea01001007387 */ /* 0x0001e40000100a00 */
[----:B0-----:R-:W3:Y:S01]  /*11250*/  LDL.LU.64 R16, [R1+0x30] ;  /* 0x0000300001107983 */ /* 0x001ee20000300a00 */
[----:B------:R-:W3:Y:S02]  /*11260*/  LDL.LU.64 R18, [R1+0x38] ;  /* 0x0000380001127983 */ /* 0x000ee40000300a00 */
[----:B------:R-:W2:Y:S02]  /*11270*/  LDL.LU.64 R14, [R1+0xee0] ;  /* 0x000ee000010e7983 */ /* 0x000ea40000300a00 */
[----:B------:R-:W2:Y:S02]  /*11280*/  LDL.LU.64 R12, [R1+0xed8] ;  /* 0x000ed800010c7983 */ /* 0x000ea40000300a00 */
[----:B------:R-:W-:-:S02]  /*11290*/  IMAD.MOV.U32 R20, RZ, RZ, R2 ;  /* 0x000000ffff147224 */ /* 0x000fc400078e0002 */
[----:B------:R-:W-:Y:S01]  /*112a0*/  IMAD.MOV.U32 R21, RZ, RZ, R0 ;  /* 0x000000ffff157224 */ /* 0x000fe200078e0000 */
[----:B------:R0:W-:Y:S01]  /*112b0*/  STL.64 [R1+0x60], R8 ;  /* 0x0000600801007387 */ /* 0x0001e20000100a00 */
[----:B------:R1:W-:Y:S02]  /*112c0*/  STL [R1+0x68], R10 ;  /* 0x0000680a01007387 */ /* 0x0003e40000100800 */
[----:B------:R-:W-:Y:S01]  /*112d0*/  IMAD.MOV.U32 R28, RZ, RZ, R11 ;  /* 0x000000ffff1c7224 */ /* 0x000fe200078e000b */
[----:B0-----:R-:W4:Y:S01]  /*112e0*/  LDL.LU.64 R8, [R1+0x20] ;  /* 0x0000200001087983 */ /* 0x001f220000300a00 */
[----:B-1----:R-:W4:Y:S01]  /*112f0*/  LDL.LU.64 R10, [R1+0x28] ;  /* 0x00002800010a7983 */ /* 0x002f220000300a00 */
[C---:B--2---:R-:W-:Y:S02]  /*11300*/  HMMA.16816.F32 R20, R12.reuse, R20, R24 ;  /* 0x000000140c14723c */ /* 0x044fe40000001818 */
[----:B------:R-:W2:Y:S01]  /*11310*/  LDL.LU.64 R26, [R1+0xed0] ;  /* 0x000ed000011a7983 */ /* 0x000ea20000300a00 */
[----:B------:R-:W2:Y:S11]  /*11320*/  LDL.LU.64 R24, [R1+0xec8] ;  /* 0x000ec80001187983 */ /* 0x000eb60000300a00 */
[----:B------:R-:W-:Y:S09]  /*11330*/  @!UPT UIADD3 URZ, URZ, URZ, URZ ;  /* 0x0000003f3f3ff290 */ /* 0x000ff2000fffe03f */
[----:B------:R0:W-:Y:S01]  /*11340*/  STL.64 [R1+0x50], R20 ;  /* 0x0000501401007387 */ /* 0x0001e20000100a00 */
[----:B------:R-:W-:Y:S03]  /*11350*/  STL.64 [R1+0x58], R22 ;  /* 0x0000581601007387 */ /* 0x000fe60000100a00 */
[----:B0-----:R-:W2:Y:S02]  /*11360*/  LDL.LU.64 R20, [R1+0xec0] ;  /* 0x000ec00001147983 */ /* 0x001ea40000300a00 */
[C---:B--2---:R-:W-:Y:S11]  /*11370*/  HMMA.16816.F32 R24, R12.reuse, R20, R24 ;  /* 0x000000140c18723c */ /* 0x044ff60000001818 */
[----:B------:R-:W-:Y:S11]  /*11380*/  @!UPT UIADD3 URZ, URZ, URZ, URZ ;  /* 0x0000003f3f3ff290 */ /* 0x000ff6000fffe03f */
[----:B------:R-:W-:Y:S01]  /*11390*/  @!UPT UIADD3 URZ, URZ, URZ, URZ ;  /* 0x0000003f3f3ff290 */ /* 0x000fe2000fffe03f */
[----:B------:R0:W-:Y:S01]  /*113a0*/  STL.64 [R1+0x40], R24 ;  /* 0x0000401801007387 */ /* 0x0001e20000100a00 */
[----:B------:R-:W-:Y:S02]  /*113b0*/  IMAD.MOV.U32 R20, RZ, RZ, R26 ;  /* 0x000000ffff147224 */ /* 0x000fe400078e001a */
[----:B------:R-:W-:Y:S02]  /*113c0*/  IMAD.MOV.U32 R21, RZ, RZ, R27 ;  /* 0x000000ffff157224 */ /* 0x000fe400078e001b */
[----:B------:R-:W2:Y:S04]  /*113d0*/  LDL.LU.64 R26, [R1+0xeb8] ;  /* 0x000eb800011a7983 */ /* 0x000ea80000300a00 */
[----:B0-----:R-:W3:Y:S01]  /*113e0*/  LDL.LU.64 R24, [R1+0xeb0] ;  /* 0x000eb00001187983 */ /* 0x001ee20000300a00 */
[C---:B----4-:R-:W-:Y:S03]  /*113f0*/  HMMA.16816.F32 R8, R12.reuse, R4, R8 ;  /* 0x000000040c08723c */ /* 0x050fe60000001808 */
[----:B------:R-:W0:Y:S05]  /*11400*/  S2R R0, SR_TID.X ;  /* 0x0000000000007919 */ /* 0x000e2a0000002100 */
[----:B---3--:R-:W-:Y:S11]  /*11410*/  HMMA.16816.F32 R16, R12, R24, R16 ;  /* 0x000000180c10723c */ /* 0x008ff60000001810 */
[----:B------:R-:W-:Y:S11]  /*11420*/  @!UPT UIADD3 URZ, URZ, URZ, URZ ;  /* 0x0000003f3f3ff290 */ /* 0x000ff6000fffe03f */
[----:B------:R-:W-:Y:S01]  /*11430*/  @!UPT UIADD3 URZ, URZ, URZ, URZ ;  /* 0x0000003f3f3ff290 */ /* 0x000fe2000fffe03f */
[----:B------:R1:W-:Y:S01]  /*11440*/  STL.64 [R1+0x38], R18 ;  /* 0x0000381201007387 */ /* 0x0003e20000100a00 */
[----:B------:R-:W-:Y:S02]  /*11450*/  IMAD.MOV.U32 R22, RZ, RZ, R16 ;  /* 0x000000ffff167224 */ /* 0x000fe400078e0010 */
[----:B------:R-:W-:Y:S01]  /*11460*/  IMAD.MOV.U32 R23, RZ, RZ, R17 ;  /* 0x000000ffff177224 */ /* 0x000fe200078e0011 */
[----:B-1----:R-:W3:Y:S01]  /*11470*/  LDL.LU.64 R18, [R1+0xea8] ;  /* 0x000ea80001127983 */ /* 0x002ee20000300a00 */
[----:B------:R-:W4:Y:S02]  /*11480*/  LDL.LU.64 R16, [R1+0xea0] ;  /* 0x000ea00001107983 */ /* 0x000f240000300a00 */
[----:B--2---:R-:W-:Y:S02]  /*11490*/  STL.64 [R1+0xe68], R26 ;  /* 0x000e681a01007387 */ /* 0x004fe40000100a00 */
[----:B------:R-:W-:Y:S01]  /*114a0*/  STL.64 [R1+0xe50], R22 ;  /* 0x000e501601007387 */ /* 0x000fe20000100a00 */
[----:B------:R-:W-:Y:S01]  /*114b0*/  STL.64 [R1+0xe48], R20 ;  /* 0x000e481401007387 */ /* 0x000fe20000100a00 */
[----:B------:R-:W-:Y:S02]  /*114c0*/  STL.64 [R1+0x20], R8 ;  /* 0x0000200801007387 */ /* 0x000fe40000100a00 */
[----:B------:R-:W-:Y:S02]  /*114d0*/  STL [R1+0x28], R10 ;  /* 0x0000280a01007387 */ /* 0x000fe40000100800 */
[----:B------:R-:W2:Y:S01]  /*114e0*/  LDL R5, [R1+0x134] ;  /* 0x0001340001057983 */ /* 0x000ea20000100800 */
[----:B------:R-:W1:Y:S01]  /*114f0*/  S2R R2, SR_TID.X ;  /* 0x0000000000027919 */ /* 0x000e620000002100 */
[----:B0-----:R-:W-:-:S05]  /*11500*/  LOP3.LUT R0, R0, 0x7, RZ, 0xc0, !PT ;  /* 0x0000000700007812 */ /* 0x001fca00078ec0ff */
[----:B------:R-:W-:Y:S02]  /*11510*/  IMAD R0, R0, 0x110, RZ ;  /* 0x0000011000007824 */ /* 0x000fe400078e02ff */
[----:B------:R-:W-:Y:S02]  /*11520*/  IMAD.MOV.U32 R29, RZ, RZ, R11 ;  /* 0x000000ffff1d7224 */ /* 0x000fe400078e000b */
[----:B-1----:R-:W-:-:S05]  /*11530*/  IMAD.SHL.U32 R2, R2, 0x2, RZ ;  /* 0x0000000202027824 */ /* 0x002fca00078e00ff */
[----:B------:R-:W-:-:S04]  /*11540*/  LOP3.LUT R3, R0, 0x30, R2, 0x78, !PT ;  /* 0x0000003000037812 */ /* 0x000fc800078e7802 */
[----:B------:R-:W-:-:S05]  /*11550*/  LOP3.LUT R3, R3, 0x40, RZ, 0x3c, !PT ;  /* 0x0000004003037812 */ /* 0x000fca00078e3cff */
[----:B------:R-:W0:Y:S04]  /*11560*/  LDSM.16.M88.4 R12, [R3+0x4800] ;  /* 0x00480000030c783b */ /* 0x000e280000000200 */
[----:B------:R-:W-:Y:S01]  /*11570*/  LDSM.16.M88.4 R20, [R3+0x4000] ;  /* 0x004000000314783b */ /* 0x000fe20000000200 */
[----:B0-----:R-:W-:Y:S02]  /*11580*/  IMAD.MOV.U32 R4, RZ, RZ, R13 ;  /* 0x000000ffff047224 */ /* 0x001fe400078e000d */
[----:B------:R-:W-:Y:S02]  /*11590*/  IMAD.MOV.U32 R2, RZ, RZ, R14 ;  /* 0x000000ffff027224 */ /* 0x000fe400078e000e */
[----:B------:R-:W-:Y:S01]  /*115a0*/  IMAD.MOV.U32 R0, RZ, RZ, R15 ;  /* 0x000000ffff007224 */ /* 0x000fe200078e000f */
[----:B--2---:R-:W0:Y:S04]  /*115b0*/  LDSM.16.MT88.4 R8, [R5+0x1000] ;  /* 0x001000000508783b */ /* 0x004e280000004200 */
[----:B------:R-:W-:Y:S04]  /*115c0*/  STL [R1+0xdd8], R5 ;  /* 0x000dd80501007387 */ /* 0x000fe80000100800 */
[----:B0-----:R-:W-:Y:S01]  /*115d0*/  STL [R1+0xdd4], R8 ;  /* 0x000dd40801007387 */ /* 0x001fe20000100800 */
[----:B------:R-:W-:Y:S02]  /*115e0*/  STL [R1+0xdd0], R9 ;  /* 0x000dd00901007387 */ /* 0x000fe40000100800 */
[----:B------:R0:W-:Y:S02]  /*115f0*/  STL [R1+0xdcc], R10 ;  /* 0x000dcc0a01007387 */ /* 0x0001e40000100800 */
[----:B0-----:R-:W-:-:S02]  /*11600*/  IMAD.MOV.U32 R10, RZ, RZ, R12 ;  /* 0x000000ffff0a7224 */ /* 0x001fc400078e000c */
[----:B------:R-:W0:Y:S04]  /*11610*/  LDSM.16.M88.4 R12, [R3+0x5000] ;  /* 0x00500000030c783b */ /* 0x000e280000000200 */
[----:B------:R-:W-:Y:S01]  /*11620*/  STL [R1+0xdc8], R11 ;  /* 0x000dc80b01007387 */ /* 0x000fe20000100800 */
[----:B------:R-:W-:Y:S02]  /*11630*/  STL.64 [R1+0xa0], R20 ;  /* 0x0000a01401007387 */ /* 0x000fe40000100a00 */
[----:B------:R-:W-:Y:S02]  /*11640*/  STL.64 [R1+0xa8], R22 ;  /* 0x0000a81601007387 */ /* 0x000fe40000100a00 */
[----:B------:R-:W-:Y:S01]  /*11650*/  STL [R1+0xde0], R4 ;  /* 0x000de00401007387 */ /* 0x000fe20000100800 */
[----:B------:R1:W-:Y:S04]  /*11660*/  STL.64 [R1+0xe80], R6 ;  /* 0x000e800601007387 */ /* 0x0003e80000100a00 */
[----:B-1----:R-:W2:Y:S01]  /*11670*/  LDL.LU.64 R6, [R1+0x18] ;  /* 0x0000180001067983 */ /* 0x002ea20000300a00 */
[----:B------:R-:W-:Y:S02]  /*11680*/  STL [R1+0xddc], R10 ;  /* 0x000ddc0a01007387 */ /* 0x000fe40000100800 */
[----:B------:R1:W-:Y:S02]  /*11690*/  STL [R1+0xd64], R0 ;  /* 0x000d640001007387 */ /* 0x0003e40000100800 */
[----:B-1----:R-:W2:Y:S01]  /*116a0*/  LDL R0, [R1+0x8d4] ;  /* 0x0008d40001007983 */ /* 0x002ea20000100800 */
[----:B------:R1:W-:Y:S03]  /*116b0*/  STL [R1+0xd60], R2 ;  /* 0x000d600201007387 */ /* 0x0003e60000100800 */
[----:B0-----:R-:W-:Y:S01]  /*116c0*/  STL.64 [R1+0xd8], R14 ;  /* 0x0000d80e01007387 */ /* 0x001fe20000100a00 */
[----:B------:R-:W2:Y:S02]  /*116d0*/  LDL.LU R24, [R1+0x80] ;  /* 0x0000800001187983 */ /* 0x000ea40000300800 */
[----:B------:R-:W2:Y:S02]  /*116e0*/  LDL.LU R25, [R1+0x84] ;  /* 0x0000840001197983 */ /* 0x000ea40000300800 */
[----:B------:R-:W2:Y:S01]  /*116f0*/  LDL.LU R26, [R1+0x88] ;  /* 0x00008800011a7983 */ /* 0x000ea20000300800 */
[----:B------:R-:W2:Y:S01]  /*11700*/  LDL.LU R27, [R1+0x8c] ;  /* 0x00008c00011b7983 */ /* 0x000ea20000300800 */
[----:B------:R-:W2:Y:S02]  /*11710*/  LDL.LU R20, [R1+0x60] ;  /* 0x0000600001147983 */ /* 0x000ea40000300800 */
[----:B------:R-:W2:Y:S02]  /*11720*/  LDL.LU R21, [R1+0x64] ;  /* 0x0000640001157983 */ /* 0x000ea40000300800 */
[----:B------:R-:W2:Y:S02]  /*11730*/  LDL.LU R22, [R1+0x68] ;  /* 0x0000680001167983 */ /* 0x000ea40000300800 */
[----:B------:R-:W-:-:S02]  /*11740*/  IMAD.MOV.U32 R23, RZ, RZ, R28 ;  /* 0x000000ffff177224 */ /* 0x000fc400078e001c */
[----:B------:R-:W3:Y:S01]  /*11750*/  LDL.LU R28, [R1+0xe98] ;  /* 0x000e9800011c7983 */ /* 0x000ee20000300800 */
[----:B-1----:R-:W-:Y:S02]  /*11760*/  IMAD.MOV.U32 R2, RZ, RZ, R13 ;  /* 0x000000ffff027224 */ /* 0x002fe400078e000d */
[----:B------:R-:W-:Y:S02]  /*11770*/  IMAD.MOV.U32 R11, RZ, RZ, R12 ;  /* 0x000000ffff0b7224 */ /* 0x000fe400078e000c */
[----:B------:R-:W0:Y:S04]  /*11780*/  LDSM.16.M88.4 R12, [R3+0x5800] ;  /* 0x00580000030c783b */ /* 0x000e280000000200 */
[----:B--2---:R3:W-:Y:S01]  /*11790*/  STL.64 [R1+0xe60], R22 ;  /* 0x000e601601007387 */ /* 0x0047e20000100a00 */
[----:B------:R4:W-:Y:S02]  /*117a0*/  STL.64 [R1+0xe58], R20 ;  /* 0x000e581401007387 */ /* 0x0009e40000100a00 */
[----:B---3--:R-:W-:-:S02]  /*117b0*/  IMAD.MOV.U32 R22, RZ, RZ, R18 ;  /* 0x000000ffff167224 */ /* 0x008fc400078e0012 */
[----:B----4-:R-:W-:Y:S02]  /*117c0*/  IMAD.MOV.U32 R20, RZ, RZ, R16 ;  /* 0x000000ffff147224 */ /* 0x010fe400078e0010 */
[----:B------:R-:W-:Y:S01]  /*117d0*/  IMAD.MOV.U32 R23, RZ, RZ, R19 ;  /* 0x000000ffff177224 */ /* 0x000fe200078e0013 */
[----:B------:R-:W2:Y:S01]  /*117e0*/  LDL.LU R16, [R1+0xe94] ;  /* 0x000e940001107983 */ /* 0x000ea20000300800 */
[----:B------:R-:W-:Y:S02]  /*117f0*/  IMAD.MOV.U32 R21, RZ, RZ, R17 ;  /* 0x000000ffff157224 */ /* 0x000fe400078e0011 */
[----:B------:R-:W2:Y:S02]  /*11800*/  LDL.LU R17, [R1+0xe90] ;  /* 0x000e900001117983 */ /* 0x000ea40000300800 */
[----:B------:R-:W2:Y:S01]  /*11810*/  LDL.LU R18, [R1+0xe8c] ;  /* 0x000e8c0001127983 */ /* 0x000ea20000300800 */
[----:B------:R-:W2:Y:S01]  /*11820*/  LDL.LU R19, [R1+0xe88] ;  /* 0x000e880001137983 */ /* 0x000ea20000300800 */
[----:B------:R1:W-:Y:S02]  /*11830*/  STL.64 [R1+0xe78], R22 ;  /* 0x000e781601007387 */ /* 0x0003e40000100a00 */
[----:B------:R-:W-:Y:S01]  /*11840*/  STL.64 [R1+0xe70], R20 ;  /* 0x000e701401007387 */ /* 0x000fe20000100a00 */
[----:B-1----:R-:W3:Y:S01]  /*11850*/  LDL.LU.64 R22, [R1+0x8] ;  /* 0x0000080001167983 */ /* 0x002ee20000300a00 */
[----:B------:R-:W-:Y:S02]  /*11860*/  STL [R1+0xde8], R2 ;  /* 0x000de80201007387 */ /* 0x000fe40000100800 */
[----:B------:R1:W-:Y:S02]  /*11870*/  STL [R1+0xde4], R11 ;  /* 0x000de40b01007387 */ /* 0x0003e40000100800 */
[----:B------:R-:W2:Y:S01]  /*11880*/  LDL.LU R8, [R1+0x90] ;  /* 0x0000900001087983 */ /* 0x000ea20000300800 */
[----:B------:R-:W2:Y:S01]  /*11890*/  LDL.LU R9, [R1+0x94] ;  /* 0x0000940001097983 */ /* 0x000ea20000300800 */
[----:B------:R-:W2:Y:S02]  /*118a0*/  LDL.LU R10, [R1+0x98] ;  /* 0x00009800010a7983 */ /* 0x000ea40000300800 */
[----:B0-----:R-:W-:Y:S02]  /*118b0*/  STL.64 [R1+0xe0], R12 ;  /* 0x0000e00c01007387 */ /* 0x001fe40000100a00 */
[----:B------:R-:W-:-:S02]  /*118c0*/  IMAD.MOV.U32 R3, RZ, RZ, R15 ;  /* 0x000000ffff037224 */ /* 0x000fc400078e000f */
[----:B-1----:R-:W-:Y:S02]  /*118d0*/  IMAD.MOV.U32 R11, RZ, RZ, R28 ;  /* 0x000000ffff0b7224 */ /* 0x002fe400078e001c */
[----:B------:R-:W-:Y:S02]  /*118e0*/  IMAD.MOV.U32 R28, RZ, RZ, R14 ;  /* 0x000000ffff1c7224 */ /* 0x000fe400078e000e */
[----:B------:R-:W0:Y:S04]  /*118f0*/  LDSM.16.MT88.4 R12, [R0+0x1000] ;  /* 0x00100000000c783b */ /* 0x000e280000004200 */
[----:B------:R1:W-:Y:S01]  /*11900*/  STL [R1+0xd10], R3 ;  /* 0x000d100301007387 */ /* 0x0003e20000100800 */
[----:B------:R-:W-:Y:S02]  /*11910*/  STL [R1+0xd0c], R28 ;  /* 0x000d0c1c01007387 */ /* 0x000fe40000100800 */
[----:B------:R-:W-:Y:S02]  /*11920*/  STL [R1+0xdec], R0 ;  /* 0x000dec0001007387 */ /* 0x000fe40000100800 */
[----:B-1----:R-:W-:Y:S01]  /*11930*/  IMAD.MOV.U32 R3, RZ, RZ, R7 ;  /* 0x000000ffff037224 */ /* 0x002fe200078e0007 */
[----:B0-----:R-:W-:Y:S01]  /*11940*/  STL.64 [R1+0xd98], R14 ;  /* 0x000d980e01007387 */ /* 0x001fe20000100a00 */
[----:B------:R2:W-:Y:S02]  /*11950*/  STL.64 [R1+0xd90], R12 ;  /* 0x000d900c01007387 */ /* 0x0005e40000100a00 */
[C---:B--2---:R-:W-:Y:S08]  /*11960*/  HMMA.16816.F32 R12, R16.reuse, R6, R8 ;  /* 0x00000006100c723c */ /* 0x044ff00000001808 */
[----:B---3--:R-:W-:Y:S01]  /*11970*/  HMMA.16816.F32 R24, R16, R22, R24 ;  /* 0x000000161018723c */ /* 0x008fe20000001818 */
[----:B------:R-:W-:-:S02]  /*11980*/  IMAD.MOV.U32 R8, RZ, RZ, R6 ;  /* 0x000000ffff087224 */ /* 0x000fc400078e0006 */
[----:B------:R-:W2:Y:S01]  /*11990*/  LDL.LU.64 R6, [R1+0xe80] ;  /* 0x000e800001067983 */ /* 0x000ea20000300a00 */
[----:B------:R-:W-:Y:S11]  /*119a0*/  IMAD.MOV.U32 R9, RZ, RZ, R23 ;  /* 0x000000ffff097224 */ /* 0x000ff600078e0017 */
[----:B------:R-:W-:Y:S01]  /*119b0*/  @!UPT UIADD3 URZ, URZ, URZ, URZ ;  /* 0x0000003f3f3ff290 */ /* 0x000fe2000fffe03f */
[----:B------:R-:W-:Y:S02]  /*119c0*/  IMAD.MOV.U32 R4, RZ, RZ, R13 ;  /* 0x000000ffff047224 */ /* 0x000fe400078e000d */
[----:B------:R-:W-:Y:S02]  /*119d0*/  IMAD.MOV.U32 R11, RZ, RZ, R12 ;  /* 0x000000ffff0b7224 */ /* 0x000fe400078e000c */
[----:B------:R-:W-:Y:S01]  /*119e0*/  IMAD.MOV.U32 R12, RZ, RZ, R22 ;  /* 0x000000ffff0c7224 */ /* 0x000fe200078e0016 */
[----:B------:R0:W-:Y:S02]  /*119f0*/  STL [R1+0xdf4], R4 ;  /* 0x000df40401007387 */ /* 0x0001e40000100800 */
[----:B------:R1:W-:Y:S02]  /*11a00*/  STL [R1+0xdf0], R11 ;  /* 0x000df00b01007387 */ /* 0x0003e40000100800 */
[----:B------:R-:W3:Y:S02]  /*11a10*/  LDL.LU.64 R22, [R1+0xe78] ;  /* 0x000e780001167983 */ /* 0x000ee40000300a00 */
[----:B------:R-:W3:Y:S02]  /*11a20*/  LDL.LU.64 R20, [R1+0xe70] ;  /* 0x000e700001147983 */ /* 0x000ee40000300a00 */
[----:B------:R-:W-:Y:S01]  /*11a30*/  IMAD.MOV.U32 R0, RZ, RZ, R26 ;  /* 0x000000ffff007224 */ /* 0x000fe200078e001a */
[----:B------:R-:W-:Y:S01]  /*11a40*/  STL.64 [R1+0x80], R24 ;  /* 0x0000801801007387 */ /* 0x000fe20000100a00 */
[----:B------:R-:W-:-:S02]  /*11a50*/  IMAD.MOV.U32 R2, RZ, RZ, R27 ;  /* 0x000000ffff027224 */ /* 0x000fc400078e001b */
[----:B------:R-:W3:Y:S02]  /*11a60*/  LDL.LU.64 R26, [R1+0xe68] ;  /* 0x000e6800011a7983 */ /* 0x000ee40000300a00 */
[----:B------:R-:W-:Y:S02]  /*11a70*/  IMAD.MOV.U32 R10, RZ, RZ, R14 ;  /* 0x000000ffff0a7224 */ /* 0x000fe400078e000e */
[----:B------:R-:W-:Y:S01]  /*11a80*/  IMAD.MOV.U32 R5, RZ, RZ, R15 ;  /* 0x000000ffff057224 */ /* 0x000fe200078e000f */
[----:B---3--:R-:W-:Y:S11]  /*11a90*/  HMMA.16816.F32 R20, R16, R26, R20 ;  /* 0x0000001a1014723c */ /* 0x008ff60000001814 */
[----:B------:R-:W-:Y:S11]  /*11aa0*/  @!UPT UIADD3 URZ, URZ, URZ, URZ ;  /* 0x0000003f3f3ff290 */ /* 0x000ff6000fffe03f */
[----:B------:R-:W-:Y:S02]  /*11ab0*/  @!UPT UIADD3 URZ, URZ, URZ, URZ ;  /* 0x0000003f3f3ff290 */ /* 0x000fe4000fffe03f */
[----:B------:R-:W-:Y:S02]  /*11ac0*/  IMAD.MOV.U32 R14, RZ, RZ, R22 ;  /* 0x000000ffff0e7224 */ /* 0x000fe400078e0016 */
[----:B------:R-:W-:Y:S02]  /*11ad0*/  IMAD.MOV.U32 R15, RZ, RZ, R23 ;  /* 0x000000ffff0f7224 */ /* 0x000fe400078e0017 */
[----:B0-----:R-:W-:Y:S02]  /*11ae0*/  IMAD.MOV.U32 R4, RZ, RZ, R20 ;  /* 0x000000ffff047224 */ /* 0x001fe400078e0014 */
[----:B-1----:R-:W-:Y:S01]  /*11af0*/  IMAD.MOV.U32 R11, RZ, RZ, R21 ;  /* 0x000000ffff0b7224 */ /* 0x002fe200078e0015 */
[----:B------:R-:W2:Y:S01]  /*11b00*/  LDL.LU.64 R22, [R1+0xe60] ;  /* 0x000e600001167983 */ /* 0x000ea20000300a00 */
[----:B------:R-:W2:Y:S02]  /*11b10*/  LDL.LU.64 R20, [R1+0xe58] ;  /* 0x000e580001147983 */ /* 0x000ea40000300a00 */
[----:B------:R0:W-:Y:S02]  /*11b20*/  STL.64 [R1+0xe08], R14 ;  /* 0x000e080e01007387 */ /* 0x0001e40000100a00 */
[----:B0-----:R-:W-:-:S02]  /*11b30*/  IMAD.MOV.U32 R14, RZ, RZ, R12 ;  /* 0x000000ffff0e7224 */ /* 0x001fc400078e000c */
[----:B------:R-:W-:-:S05]  /*11b40*/  IMAD.MOV.U32 R15, RZ, RZ, R9 ;  /* 0x000000ffff0f7224 */ /* 0x000fca00078e0009 */
[----:B------:R0:W-:Y:S01]  /*11b50*/  STL.64 [R1+0xe20], R14 ;  /* 0x000e200e01007387 */ /* 0x0001e20000100a00 */
[----:B--2---:R-:W-:Y:S03]  /*11b60*/  HMMA.16816.F32 R16, R16, R6, R20 ;  /* 0x000000061010723c */ /* 0x004fe60000001814 */
[----:B------:R-:W2:Y:S01]  /*11b70*/  LDL.LU.64 R22, [R1+0xe50] ;  /* 0x000e500001167983 */ /* 0x000ea20000300a00 */
[----:B------:R-:W3:Y:S02]  /*11b80*/  LDL.LU.64 R20, [R1+0xe48] ;  /* 0x000e480001147983 */ /* 0x000ee40000300a00 */
[----:B0-----:R-:W-:Y:S02]  /*11b90*/  IMAD.MOV.U32 R14, RZ, RZ, R8 ;  /* 0x000000ffff0e7224 */ /* 0x001fe400078e0008 */
[----:B------:R-:W-:Y:S11]  /*11ba0*/  STL.64 [R1+0xe30], R10 ;  /* 0x000e300a01007387 */ /* 0x000ff60000100a00 */
[----:B------:R-:W-:Y:S05]  /*11bb0*/  @!UPT UIADD3 URZ, URZ, URZ, URZ ;  /* 0x0000003f3f3ff290 */ /* 0x000fea000fffe03f */
[----:B------:R-:W-:Y:S02]  /*11bc0*/  IMAD.MOV.U32 R8, RZ, RZ, R18 ;  /* 0x000000ffff087224 */ /* 0x000fe400078e0012 */
[----:B------:R-:W-:Y:S02]  /*11bd0*/  IMAD.MOV.U32 R9, RZ, RZ, R19 ;  /* 0x000000ffff097224 */ /* 0x000fe400078e0013 */
[----:B------:R-:W-:Y:S02]  /*11be0*/  IMAD.MOV.U32 R24, RZ, RZ, R16 ;  /* 0x000000ffff187224 */ /* 0x000fe400078e0010 */
[----:B------:R-:W-:Y:S01]  /*11bf0*/  IMAD.MOV.U32 R25, RZ, RZ, R17 ;  /* 0x000000ffff197224 */ /* 0x000fe200078e0011 */
[----:B------:R0:W-:Y:S04]  /*11c00*/  STL.64 [R1+0xe28], R8 ;  /* 0x000e280801007387 */ /* 0x0001e80000100a00 */
[----:B0-----:R-:W4:Y:S01]  /*11c10*/  LDL.LU R8, [R1+0x50] ;  /* 0x0000500001087983 */ /* 0x001f220000300800 */
[----:B------:R-:W4:Y:S02]  /*11c20*/  LDL.LU R9, [R1+0x54] ;  /* 0x0000540001097983 */ /* 0x000f240000300800 */
[----:B------:R-:W4:Y:S02]  /*11c30*/  LDL.LU R10, [R1+0x58] ;  /* 0x00005800010a7983 */ /* 0x000f240000300800 */
[----:B------:R-:W4:Y:S01]  /*11c40*/  LDL.LU R11, [R1+0x5c] ;  /* 0x00005c00010b7983 */ /* 0x000f220000300800 */
[----:B------:R-:W-:Y:S01]  /*11c50*/  STL.64 [R1+0xe18], R26 ;  /* 0x000e181a01007387 */ /* 0x000fe20000100a00 */
[----:B------:R0:W-:Y:S03]  /*11c60*/  STL.64 [R1+0xe10], R24 ;  /* 0x000e101801007387 */ /* 0x0001e60000100a00 */
[----:B0-----:R-:W4:Y:S01]  /*11c70*/  LDL.LU R24, [R1+0x40] ;  /* 0x0000400001187983 */ /* 0x001f220000300800 */
[----:B------:R-:W4:Y:S02]  /*11c80*/  LDL.LU R25, [R1+0x44] ;  /* 0x0000440001197983 */ /* 0x000f240000300800 */
[----:B---3--:R-:W-:-:S02]  /*11c90*/  IMAD.MOV.U32 R26, RZ, RZ, R20 ;  /* 0x000000ffff1a7224 */ /* 0x008fc400078e0014 */
[----:B------:R-:W-:Y:S01]  /*11ca0*/  IMAD.MOV.U32 R27, RZ, RZ, R21 ;  /* 0x000000ffff1b7224 */ /* 0x000fe200078e0015 */
[----:B------:R-:W4:Y:S01]  /*11cb0*/  LDL.LU R20, [R1+0xe44] ;  /* 0x000e440001147983 */ /* 0x000f220000300800 */
[----:B------:R-:W4:Y:S02]  /*11cc0*/  LDL.LU R21, [R1+0xe40] ;  /* 0x000e400001157983 */ /* 0x000f240000300800 */
[----:B------:R-:W-:Y:S02]  /*11cd0*/  STL.64 [R1+0xe00], R6 ;  /* 0x000e000601007387 */ /* 0x000fe40000100a00 */
[----:B------:R2:W-:Y:S02]  /*11ce0*/  STL.64 [R1+0xdf8], R4 ;  /* 0x000df80401007387 */ /* 0x0005e40000100a00 */
[----:B--2---:R-:W-:Y:S02]  /*11cf0*/  IMAD.MOV.U32 R4, RZ, RZ, R22 ;  /* 0x000000ffff047224 */ /* 0x004fe400078e0016 */
[----:B------:R-:W-:Y:S01]  /*11d00*/  IMAD.MOV.U32 R5, RZ, RZ, R23 ;  /* 0x000000ffff057224 */ /* 0x000fe200078e0017 */
[----:B------:R-:W4:Y:S01]  /*11d10*/  LDL.LU R22, [R1+0xe3c] ;  /* 0x000e3c0001167983 */ /* 0x000f220000300800 */
[----:B------:R-:W4:Y:S02]  /*11d20*/  LDL.LU R23, [R1+0xe38] ;  /* 0x000e380001177983 */ /* 0x000f240000300800 */
[----:B------:R-:W-:-:S02]  /*11d30*/  IMAD.MOV.U32 R15, RZ, RZ, R3 ;  /* 0x000000ffff0f7224 */ /* 0x000fc400078e0003 */
[----:B------:R-:W2:Y:S01]  /*11d40*/  LDL.LU R6, [R1+0x38] ;  /* 0x0000380001067983 */ /* 0x000ea20000300800 */
[----:B------:R-:W2:Y:S01]  /*11d50*/  LDL.LU R7, [R1+0x3c] ;  /* 0x00003c0001077983 */ /* 0x000ea20000300800 */
[----:B------:R-:W3:Y:S02]  /*11d60*/  LDL.LU R16, [R1+0x20] ;  /* 0x0000200001107983 */ /* 0x000ee40000300800 */
[----:B------:R-:W3:Y:S02]  /*11d70*/  LDL.LU R17, [R1+0x24] ;  /* 0x0000240001117983 */ /* 0x000ee40000300800 */
[----:B------:R-:W3:Y:S01]  /*11d80*/  LDL.LU R18, [R1+0x28] ;  /* 0x0000280001127983 */ /* 0x000ee20000300800 */
[C---:B----4-:R-:W-:Y:S01]  /*11d90*/  HMMA.16816.F32 R12, R20.reuse, R14, R8 ;  /* 0x0000000e140c723c */ /* 0x050fe20000001808 */
[----:B------:R-:W4:Y:S01]  /*11da0*/  LDL.LU.64 R10, [R1+0xe30] ;  /* 0x000e3000010a7983 */ /* 0x000f220000300a00 */
[----:B------:R-:W2:Y:S11]  /*11db0*/  LDL.LU.64 R8, [R1+0xe28] ;  /* 0x000e280001087983 */ /* 0x000eb60000300a00 */
[----:B------:R-:W-:Y:S10]  /*11dc0*/  @!UPT UIADD3 URZ, URZ, URZ, URZ ;  /* 0x0000003f3f3ff290 */ /* 0x000ff4000fffe03f */
[----:B------:R-:W-:Y:S01]  /*11dd0*/  STL.64 [R1+0x50], R12 ;  /* 0x0000500c01007387 */ /* 0x000fe20000100a00 */
[----:B------:R0:W-:Y:S03]  /*11de0*/  STL.64 [R1+0x58], R14 ;  /* 0x0000580e01007387 */ /* 0x0001e60000100a00 */
[----:B0-----:R-:W2:Y:S01]  /*11df0*/  LDL.LU.64 R14, [R1+0xe20] ;  /* 0x000e2000010e7983 */ /* 0x001ea20000300a00 */
[----:B------:R-:W-:Y:S01]  /*11e00*/  IMAD.MOV.U32 R19, RZ, RZ, R29 ;  /* 0x000000ffff137224 */ /* 0x000fe200078e001d */
[C---:B--2---:R-:W-:Y:S02]  /*11e10*/  HMMA.16816.F32 R12, R20.reuse, R14, R24 ;  /* 0x0000000e140c723c */ /* 0x044fe40000001818 */
[----:B------:R-:W2:Y:S01]  /*11e20*/  LDL.LU.64 R26, [R1+0xe18] ;  /* 0x000e1800011a7983 */ /* 0x000ea20000300a00 */
[----:B------:R-:W3:Y:S11]  /*11e30*/  LDL.LU.64 R24, [R1+0xe10] ;  /* 0x000e100001187983 */ /* 0x000ef60000300a00 */
[----:B------:R-:W-:Y:S09]  /*11e40*/  @!UPT UIADD3 URZ, URZ, URZ, URZ ;  /* 0x0000003f3f3ff290 */ /* 0x000ff2000fffe03f */
[----:B------:R0:W-:Y:S01]  /*11e50*/  STL [R1+0x40], R12 ;  /* 0x0000400c01007387 */ /* 0x0001e20000100800 */
[----:B------:R-:W-:Y:S02]  /*11e60*/  IMAD.MOV.U32 R28, RZ, RZ, R14 ;  /* 0x000000ffff1c7224 */ /* 0x000fe400078e000e */
[----:B------:R-:W-:Y:S02]  /*11e70*/  IMAD.MOV.U32 R3, RZ, RZ, R15 ;  /* 0x000000ffff037224 */ /* 0x000fe400078e000f */
[----:B------:R-:W-:Y:S01]  /*11e80*/  IMAD.MOV.U32 R29, RZ, RZ, R13 ;  /* 0x000000ffff1d7224 */ /* 0x000fe200078e000d */
[----:B------:R-:W3:Y:S04]  /*11e90*/  LDL.LU.64 R14, [R1+0xe08] ;  /* 0x000e0800010e7983 */ /* 0x000ee80000300a00 */
[----:B0-----:R-:W3:Y:S01]  /*11ea0*/  LDL.LU.64 R12, [R1+0xe0] ;  /* 0x0000e000010c7983 */ /* 0x001ee20000300a00 */
[----:B--2---:R-:W-:Y:S03]  /*11eb0*/  HMMA.16816.F32 R4, R20, R26, R4 ;  /* 0x0000001a1404723c */ /* 0x004fe60000001804 */
[----:B---3--:R-:W-:Y:S11]  /*11ec0*/  STL.64 [R1+0xda0], R12 ;  /* 0x000da00c01007387 */ /* 0x008ff60000100a00 */
[----:B------:R-:W-:Y:S09]  /*11ed0*/  @!UPT UIADD3 URZ, URZ, URZ, URZ ;  /* 0x0000003f3f3ff290 */ /* 0x000ff2000fffe03f */
[----:B------:R-:W-:Y:S02]  /*11ee0*/  STL.64 [R1+0x30], R4 ;  /* 0x0000300401007387 */ /* 0x000fe40000100a00 */
[----:B------:R0:W-:Y:S02]  /*11ef0*/  STL.64 [R1+0x38], R6 ;  /* 0x0000380601007387 */ /* 0x0001e40000100a00 */
[----:B0-----:R-:W2:Y:S01]  /*11f00*/  LDL.LU.64 R6, [R1+0xe00] ;  /* 0x000e000001067983 */ /* 0x001ea20000300a00 */
[----:B------:R-:W3:Y:S02]  /*11f10*/  LDL.LU.64 R4, [R1+0xdf8] ;  /* 0x000df80001047983 */ /* 0x000ee40000300a00 */
[----:B----4-:R-:W-:Y:S02]  /*11f20*/  IMAD.MOV.U32 R13, RZ, RZ, R11 ;  /* 0x000000ffff0d7224 */ /* 0x010fe400078e000b */
[----:B---3--:R-:W-:Y:S02]  /*11f30*/  IMAD.MOV.U32 R12, RZ, RZ, R4 ;  /* 0x000000ffff0c7224 */ /* 0x008fe400078e0004 */
[----:B------:R-:W3:Y:S01]  /*11f40*/  LDL.LU R4, [R1+0xdf4] ;  /* 0x000df40001047983 */ /* 0x000ee20000300800 */
[----:B------:R-:W4:Y:S02]  /*11f50*/  LDL.LU R11, [R1+0xdf0] ;  /* 0x000df000010b7983 */ /* 0x000f240000300800 */
[----:B------:R-:W-:Y:S02]  /*11f60*/  STL.64 [R1+0xdb0], R14 ;  /* 0x000db00e01007387 */ /* 0x000fe40000100a00 */
[----:B------:R0:W-:Y:S02]  /*11f70*/  STL.64 [R1+0xda8], R12 ;  /* 0x000da80c01007387 */ /* 0x0001e40000100a00 */
[----:B0-----:R-:W3:Y:S01]  /*11f80*/  LDL.LU R12, [R1+0x80] ;  /* 0x00008000010c7983 */ /* 0x001ee20000300800 */
[----:B------:R-:W3:Y:S02]  /*11f90*/  LDL.LU R13, [R1+0x84] ;  /* 0x00008400010d7983 */ /* 0x000ee40000300800 */
[----:B------:R-:W-:-:S02]  /*11fa0*/  IMAD.MOV.U32 R14, RZ, RZ, R0 ;  /* 0x000000ffff0e7224 */ /* 0x000fc400078e0000 */
[----:B------:R-:W-:Y:S01]  /*11fb0*/  IMAD.MOV.U32 R15, RZ, RZ, R2 ;  /* 0x000000ffff0f7224 */ /* 0x000fe200078e0002 */
[----:B------:R-:W4:Y:S01]  /*11fc0*/  LDL.LU R0, [R1+0xdec] ;  /* 0x000dec0001007983 */ /* 0x000f220000300800 */
[----:B------:R-:W4:Y:S03]  /*11fd0*/  LDL.LU R2, [R1+0xde8] ;  /* 0x000de80001027983 */ /* 0x000f260000300800 */
[----:B------:R0:W-:Y:S02]  /*11fe0*/  STL.64 [R1+0xdc0], R14 ;  /* 0x000dc00e01007387 */ /* 0x0001e40000100a00 */
[----:B0-----:R-:W-:Y:S02]  /*11ff0*/  IMAD.MOV.U32 R14, RZ, RZ, R10 ;  /* 0x000000ffff0e7224 */ /* 0x001fe400078e000a */
[----:B------:R-:W-:Y:S01]  /*12000*/  IMAD.MOV.U32 R15, RZ, RZ, R5 ;  /* 0x000000ffff0f7224 */ /* 0x000fe200078e0005 */
[----:B--2---:R-:W-:Y:S01]  /*12010*/  HMMA.16816.F32 R20, R20, R6, R16 ;  /* 0x000000061414723c */ /* 0x004fe20000001810 */
[----:B---3--:R0:W-:Y:S01]  /*12020*/  STL.64 [R1+0xdb8], R12 ;  /* 0x000db80c01007387 */ /* 0x0081e20000100a00 */
[----:B------:R-:W-:-:S02]  /*12030*/  IMAD.MOV.U32 R26, RZ, RZ, R8 ;  /* 0x000000ffff1a7224 */ /* 0x000fc400078e0008 */
[----:B------:R-:W-:Y:S01]  /*12040*/  IMAD.MOV.U32 R27, RZ, RZ, R9 ;  /* 0x000000ffff1b7224 */ /* 0x000fe200078e0009 */
[----:B----4-:R-:W-:Y:S01]  /*12050*/  LDSM.16.MT88.4 R16, [R0+0x1800] ;  /* 0x001800000010783b */ /* 0x010fe20000004200 */
[----:B0-----:R-:W-:Y:S02]  /*12060*/  IMAD.MOV.U32 R12, RZ, RZ, R11 ;  /* 0x000000ffff0c7224 */ /* 0x001fe400078e000b */
[----:B------:R-:W-:Y:S01]  /*12070*/  IMAD.MOV.U32 R13, RZ, RZ, R4 ;  /* 0x000000ffff0d7224 */ /* 0x000fe200078e0004 */
[----:B------:R-:W2:Y:S01]  /*12080*/  LDL.LU R11, [R1+0xde4] ;  /* 0x000de400010b7983 */ /* 0x000ea20000300800 */
[----:B------:R-:W3:Y:S02]  /*12090*/  LDL.LU R4, [R1+0xde0] ;  /* 0x000de00001047983 */ /* 0x000ee40000300800 */
[----:B------:R-:W4:Y:S02]  /*120a0*/  LDL.LU R10, [R1+0xddc] ;  /* 0x000ddc00010a7983 */ /* 0x000f240000300800 */
[----:B------:R-:W2:Y:S01]  /*120b0*/  LDL.LU R5, [R1+0xdd8] ;  /* 0x000dd80001057983 */ /* 0x000ea20000300800 */
[----:B------:R-:W4:Y:S01]  /*120c0*/  LDL.LU R8, [R1+0xdd4] ;  /* 0x000dd40001087983 */ /* 0x000f220000300800 */
[----:B------:R-:W4:Y:S07]  /*120d0*/  LDL.LU R9, [R1+0xdd0] ;  /* 0x000dd00001097983 */ /* 0x000f2e0000300800 */
[----:B------:R-:W-:Y:S02]  /*120e0*/  STL.64 [R1+0xd70], R22 ;  /* 0x000d701601007387 */ /* 0x000fe40000100a00 */
[----:B------:R3:W-:Y:S02]  /*120f0*/  STL.64 [R1+0xd68], R20 ;  /* 0x000d681401007387 */ /* 0x0007e40000100a00 */
[----:B---3--:R-:W-:-:S02]  /*12100*/  IMAD.MOV.U32 R21, RZ, RZ, R4 ;  /* 0x000000ffff157224 */ /* 0x008fc400078e0004 */
[----:B--2---:R-:W0:Y:S01]  /*12110*/  LDSM.16.MT88.4 R4, [R5+0x1800] ;  /* 0x001800000504783b */ /* 0x004e220000004200 */
[----:B----4-:R-:W-:Y:S02]  /*12120*/  IMAD.MOV.U32 R20, RZ, RZ, R10 ;  /* 0x000000ffff147224 */ /* 0x010fe400078e000a */
[----:B------:R-:W2:Y:S01]  /*12130*/  LDL.LU R10, [R1+0xdcc] ;  /* 0x000dcc00010a7983 */ /* 0x000ea20000300800 */
[----:B0-----:R0:W-:Y:S01]  /*12140*/  STL [R1+0xd5c], R4 ;  /* 0x000d5c0401007387 */ /* 0x0011e20000100800 */
[----:B------:R-:W-:Y:S02]  /*12150*/  STL [R1+0xd58], R5 ;  /* 0x000d580501007387 */ /* 0x000fe40000100800 */
[----:B------:R-:W-:Y:S02]  /*12160*/  STL [R1+0xd54], R6 ;  /* 0x000d540601007387 */ /* 0x000fe40000100800 */
[----:B------:R-:W-:Y:S02]  /*12170*/  STL [R1+0xd50], R7 ;  /* 0x000d500701007387 */ /* 0x000fe40000100800 */
[----:B0-----:R-:W-:-:S02]  /*12180*/  IMAD.MOV.U32 R4, RZ, RZ, R11 ;  /* 0x000000ffff047224 */ /* 0x001fc400078e000b */
[----:B------:R-:W2:Y:S01]  /*12190*/  LDL.LU R11, [R1+0xdc8] ;  /* 0x000dc800010b7983 */ /* 0x000ea20000300800 */
[----:B------:R0:W-:Y:S02]  /*121a0*/  STL [R1+0xd14], R16 ;  /* 0x000d141001007387 */ /* 0x0001e40000100800 */
[----:B------:R1:W-:Y:S02]  /*121b0*/  STL [R1+0xd08], R17 ;  /* 0x000d081101007387 */ /* 0x0003e40000100800 */
[----:B------:R-:W-:Y:S01]  /*121c0*/  STL [R1+0xd04], R18 ;  /* 0x000d041201007387 */ /* 0x000fe20000100800 */
[----:B------:R-:W-:Y:S04]  /*121d0*/  STL [R1+0xd00], R19 ;  /* 0x000d001301007387 */ /* 0x000fe80000100800 */
[----:B0-----:R-:W2:Y:S01]  /*121e0*/  LDL.LU R16, [R1+0xa0] ;  /* 0x0000a00001107983 */ /* 0x001ea20000300800 */
[----:B-1----:R-:W2:Y:S02]  /*121f0*/  LDL.LU R17, [R1+0xa4] ;  /* 0x0000a40001117983 */ /* 0x002ea40000300800 */
[C---:B--2---:R-:W-:Y:S11]  /*12200*/  HMMA.16816.F32 R12, R8.reuse, R16, R12 ;  /* 0x00000010080c723c */ /* 0x044ff6000000180c */
[----:B------:R-:W-:Y:S11]  /*12210*/  @!UPT UIADD3 URZ, URZ, URZ, URZ ;  /* 0x0000003f3f3ff290 */ /* 0x000ff6000fffe03f */
[----:B------:R-:W-:Y:S01]  /*12220*/  @!UPT UIADD3 URZ, URZ, URZ, URZ ;  /* 0x0000003f3f3ff290 */ /* 0x000fe2000fffe03f */
[----:B------:R-:W-:Y:S01]  /*12230*/  STL.64 [R1+0x20], R12 ;  /* 0x0000200c01007387 */ /* 0x000fe20000100a00 */
[----:B------:R0:W-:Y:S03]  /*12240*/  STL.64 [R1+0x28], R14 ;  /* 0x0000280e01007387 */ /* 0x0001e60000100a00 */
[----:B0-----:R-:W2:Y:S01]  /*12250*/  LDL.LU.64 R14, [R1+0xdc0] ;  /* 0x000dc000010e7983 */ /* 0x001ea20000300a00 */
[----:B------:R-:W2:Y:S02]  /*12260*/  LDL.LU.64 R12, [R1+0xdb8] ;  /* 0x000db800010c7983 */ /* 0x000ea40000300a00 */
[----:B------:R-:W-:Y:S01]  /*12270*/  IMAD.MOV.U32 R5, RZ, RZ, R2 ;  /* 0x000000ffff057224 */ /* 0x000fe200078e0002 */
[C---:B--2---:R-:W-:Y:S11]  /*12280*/  HMMA.16816.F32 R12, R8.reuse, R20, R12 ;  /* 0x00000014080c723c */ /* 0x044ff6000000180c */
[----:B------:R-:W-:Y:S11]  /*12290*/  @!UPT UIADD3 URZ, URZ, URZ, URZ ;  /* 0x0000003f3f3ff290 */ /* 0x000ff6000fffe03f */
[----:B------:R-:W-:Y:S01]  /*122a0*/  @!UPT UIADD3 URZ, URZ, URZ, URZ ;  /* 0x0000003f3f3ff290 */ /* 0x000fe2000fffe03f */
[----:B------:R0:W-:Y:S01]  /*122b0*/  STL.64 [R1+0x10], R12 ;  /* 0x0000100c01007387 */ /* 0x0001e20000100a00 */
[----:B------:R-:W-:Y:S02]  /*122c0*/  IMAD.MOV.U32 R0, RZ, RZ, R14 ;  /* 0x000000ffff007224 */ /* 0x000fe400078e000e */
[----:B------:R-:W-:Y:S02]  /*122d0*/  IMAD.MOV.U32 R2, RZ, RZ, R15 ;  /* 0x000000ffff027224 */ /* 0x000fe400078e000f */
[----:B------:R-:W2:Y:S04]  /*122e0*/  LDL.LU.64 R14, [R1+0xdb0] ;  /* 0x000db000010e7983 */ /* 0x000ea80000300a00 */
[----:B0-----:R-:W2:Y:S01]  /*122f0*/  LDL.LU.64 R12, [R1+0xda8] ;  /* 0x000da800010c7983 */ /* 0x001ea20000300a00 */
[----:B------:R0:W-:Y:S03]  /*12300*/  STL.64 [R1+0xd88], R20 ;  /* 0x000d881401007387 */ /* 0x0001e60000100a00 */
[----:B0-----:R-:W3:Y:S01]  /*12310*/  LDL.LU R20, [R1+0x50] ;  /* 0x0000500001147983 */ /* 0x001ee20000300800 */
[----:B------:R-:W3:Y:S02]  /*12320*/  LDL.LU R21, [R1+0x54] ;  /* 0x0000540001157983 */ /* 0x000ee40000300800 */
[----:B------:R-:W3:Y:S02]  /*12330*/  LDL.LU R22, [R1+0x58] ;  /* 0x0000580001167983 */ /* 0x000ee40000300800 */
[----:B------:R-:W3:Y:S01]  /*12340*/  LDL.LU R23, [R1+0x5c] ;  /* 0x00005c0001177983 */ /* 0x000ee20000300800 */
[C---:B--2---:R-:W-:Y:S11]  /*12350*/  HMMA.16816.F32 R12, R8.reuse, R4, R12 ;  /* 0x00000004080c723c */ /* 0x044ff6000000180c */
[----:B------:R-:W-:Y:S11]  /*12360*/  @!UPT UIADD3 URZ, URZ, URZ, URZ ;  /* 0x0000003f3f3ff290 */ /* 0x000ff6000fffe03f */
[----:B------:R-:W-:Y:S01]  /*12370*/  @!UPT UIADD3 URZ, URZ, URZ, URZ ;  /* 0x0000003f3f3ff290 */ /* 0x000fe2000fffe03f */
[----:B------:R0:W-:Y:S01]  /*12380*/  STL.64 [R1], R12 ;  /* 0x0000000c01007387 */ /* 0x0001e20000100a00 */
[----:B------:R1:W-:Y:S03]  /*12390*/  STL.64 [R1+0x8], R14 ;  /* 0x0000080e01007387 */ /* 0x0003e60000100a00 */
[----:B0-----:R-:W2:Y:S01]  /*123a0*/  LDL.LU.64 R12, [R1+0xda0] ;  /* 0x000da000010c7983 */ /* 0x001ea20000300a00 */
[----:B-1----:R-:W3:Y:S01]  /*123b0*/  LDL.LU.64 R14, [R1+0xd98] ;  /* 0x000d9800010e7983 */ /* 0x002ee20000300a00 */
[----:B--2---:R-:W-:Y:S01]  /*123c0*/  HMMA.16816.F32 R24, R8, R12, R24 ;  /* 0x0000000c0818723c */ /* 0x004fe20000001818 */
[----:B------:R-:W-:Y:S02]  /*123d0*/  IMAD.MOV.U32 R7, RZ, RZ, R12 ;  /* 0x000000ffff077224 */ /* 0x000fe400078e000c */
[----:B------:R-:W-:Y:S02]  /*123e0*/  IMAD.MOV.U32 R6, RZ, RZ, R13 ;  /* 0x000000ffff067224 */ /* 0x000fe400078e000d */
[----:B------:R-:W3:Y:S03]  /*123f0*/  LDL.LU.64 R12, [R1+0xd90] ;  /* 0x000d9000010c7983 */ /* 0x000ee60000300a00 */
[----:B------:R-:W-:Y:S02]  /*12400*/  STL.64 [R1+0xd80], R6 ;  /* 0x000d800601007387 */ /* 0x000fe40000100a00 */
[----:B------:R0:W-:Y:S02]  /*12410*/  STL.64 [R1+0xd78], R4 ;  /* 0x000d780401007387 */ /* 0x0001e40000100a00 */
[----:B0-----:R-:W2:Y:S01]  /*12420*/  LDL.LU R4, [R1+0x40] ;  /* 0x0000400001047983 */ /* 0x001ea20000300800 */
[----:B------:R-:W4:Y:S10]  /*12430*/  LDL R11, [R1+0x134] ;  /* 0x00013400010b7983 */ /* 0x000f340000100800 */
[----:B------:R0:W-:Y:S01]  /*12440*/  STL [R1+0xd18], R27 ;  /* 0x000d181b01007387 */ /* 0x0001e20000100800 */
[----:B---3--:R-:W-:Y:S01]  /*12450*/  HMMA.16816.F32 R20, R12, R16, R20 ;  /* 0x000000100c14723c */ /* 0x008fe20000001814 */
[----:B------:R-:W-:-:S02]  /*12460*/  IMAD.MOV.U32 R5, RZ, RZ, R29 ;  /* 0x000000ffff057224 */ /* 0x000fc400078e001d */
[----:B------:R-:W-:Y:S02]  /*12470*/  IMAD.MOV.U32 R6, RZ, RZ, R28 ;  /* 0x000000ffff067224 */ /* 0x000fe400078e001c */
[----:B------:R-:W-:Y:S01]  /*12480*/  IMAD.MOV.U32 R7, RZ, RZ, R3 ;  /* 0x000000ffff077224 */ /* 0x000fe200078e0003 */
[----:B----4-:R-:W1:Y:S11]  /*12490*/  LDSM.16.MT88.4 R8, [R11+0x2000] ;  /* 0x002000000b08783b */ /* 0x010e760000004200 */
[----:B------:R-:W-:Y:S07]  /*124a0*/  @!UPT UIADD3 URZ, URZ, URZ, URZ ;  /* 0x0000003f3f3ff290 */ /* 0x000fee000fffe03f */
[----:B------:R-:W-:Y:S02]  /*124b0*/  IMAD.MOV.U32 R17, RZ, RZ, R20 ;  /* 0x000000ffff117224 */ /* 0x000fe400078e0014 */
[----:B------:R-:W-:Y:S02]  /*124c0*/  IMAD.MOV.U32 R18, RZ, RZ, R21 ;  /* 0x000000ffff127224 */ /* 0x000fe400078e0015 */
[----:B------:R-:W2:Y:S01]  /*124d0*/  LDL.LU.64 R20, [R1+0xd88] ;  /* 0x000d880001147983 */ /* 0x000ea20000300a00 */
[----:B------:R-:W-:Y:S02]  /*124e0*/  IMAD.MOV.U32 R19, RZ, RZ, R22 ;  /* 0x000000ffff137224 */ /* 0x000fe400078e0016 */
[----:B------:R-:W-:Y:S02]  /*124f0*/  IMAD.MOV.U32 R29, RZ, RZ, R23 ;  /* 0x000000ffff1d7224 */ /* 0x000fe400078e0017 */
[----:B--2---:R-:W-:Y:S01]  /*12500*/  HMMA.16816.F32 R20, R12, R20, R4 ;  /* 0x000000140c14723c */ /* 0x004fe20000001804 */
[----:B------:R-:W2:Y:S01]  /*12510*/  LDL.LU.64 R6, [R1+0xd80] ;  /* 0x000d800001067983 */ /* 0x000ea20000300a00 */
[----:B------:R-:W3:Y:S11]  /*12520*/  LDL.LU.64 R4, [R1+0xd78] ;  /* 0x000d780001047983 */ /* 0x000ef60000300a00 */
[----:B------:R-:W-:Y:S11]  /*12530*/  @!UPT UIADD3 URZ, URZ, URZ, URZ ;  /* 0x0000003f3f3ff290 */ /* 0x000ff6000fffe03f */
[----:B------:R-:W-:Y:S02]  /*12540*/  IMAD.MOV.U32 R16, RZ, RZ, R21 ;  /* 0x000000ffff107224 */ /* 0x000fe400078e0015 */
[----:B0-----:R-:W-:Y:S02]  /*12550*/  IMAD.MOV.U32 R27, RZ, RZ, R20 ;  /* 0x000000ffff1b7224 */ /* 0x001fe400078e0014 */
[----:B------:R-:W-:Y:S02]  /*12560*/  IMAD.MOV.U32 R3, RZ, RZ, R22 ;  /* 0x000000ffff037224 */ /* 0x000fe400078e0016 */
[----:B------:R-:W-:Y:S02]  /*12570*/  IMAD.MOV.U32 R28, RZ, RZ, R23 ;  /* 0x000000ffff1c7224 */ /* 0x000fe400078e0017 */
[----:B------:R-:W4:Y:S01]  /*12580*/  LDL.LU.64 R22, [R1+0xd70] ;  /* 0x000d700001167983 */ /* 0x000f220000300a00 */
[----:B------:R-:W4:Y:S02]  /*12590*/  LDL.LU.64 R20, [R1+0xd68] ;  /* 0x000d680001147983 */ /* 0x000f240000300a00 */
[----:B------:R-:W-:Y:S02]  /*125a0*/  STL.64 [R1+0xd38], R18 ;  /* 0x000d381201007387 */ /* 0x000fe40000100a00 */
[----:B------:R-:W-:Y:S01]  /*125b0*/  STL.64 [R1+0xd30], R16 ;  /* 0x000d301001007387 */ /* 0x000fe20000100a00 */
[----:B------:R-:W-:Y:S01]  /*125c0*/  STL.64 [R1+0xd28], R26 ;  /* 0x000d281a01007387 */ /* 0x000fe20000100a00 */
[----:B------:R0:W-:Y:S03]  /*125d0*/  STL.64 [R1+0xd20], R24 ;  /* 0x000d201801007387 */ /* 0x0001e60000100a00 */
[----:B0-----:R-:W3:Y:S01]  /*125e0*/  LDL.LU R24, [R1+0x30] ;  /* 0x0000300001187983 */ /* 0x001ee20000300800 */
[----:B------:R-:W3:Y:S02]  /*125f0*/  LDL.LU R25, [R1+0x34] ;  /* 0x0000340001197983 */ /* 0x000ee40000300800 */
[----:B------:R-:W3:Y:S02]  /*12600*/  LDL.LU R26, [R1+0x38] ;  /* 0x00003800011a7983 */ /* 0x000ee40000300800 */
[----:B------:R-:W3:Y:S02]  /*12610*/  LDL.LU R27, [R1+0x3c] ;  /* 0x00003c00011b7983 */ /* 0x000ee40000300800 */
[----:B--2---:R-:W-:-:S02]  /*12620*/  IMAD.MOV.U32 R16, RZ, RZ, R7 ;  /* 0x000000ffff107224 */ /* 0x004fc400078e0007 */
[----:B------:R-:W-:-:S07]  /*12630*/  IMAD.MOV.U32 R17, RZ, RZ, R6 ;  /* 0x000000ffff117224 */ /* 0x000fce00078e0006 */
[C---:B----4-:R-:W-:Y:S08]  /*12640*/  HMMA.16816.F32 R20, R12.reuse, R16, R20 ;  /* 0x000000100c14723c */ /* 0x050ff00000001814 */
[----:B---3--:R-:W-:Y:S11]  /*12650*/  HMMA.16816.F32 R24, R12, R4, R24 ;  /* 0x000000040c18723c */ /* 0x008ff60000001818 */
[----:B------:R-:W-:Y:S04]  /*12660*/  @!UPT UIADD3 URZ, URZ, URZ, URZ ;  /* 0x0000003f3f3ff290 */ /* 0x000fe8000fffe03f */
[----:B------:R-:W-:Y:S01]  /*12670*/  STL.64 [R1+0xcc0], R22 ;  /* 0x000cc01601007387 */ /* 0x000fe20000100a00 */
[----:B------:R-:W-:Y:S08]  /*12680*/  STL.64 [R1+0xcb8], R20 ;  /* 0x000cb81401007387 */ /* 0x000ff00000100a00 */
[----:B------:R-:W-:Y:S02]  /*12690*/  IMAD.MOV.U32 R4, RZ, RZ, R24 ;  /* 0x000000ffff047224 */ /* 0x000fe400078e0018 */
[----:B------:R-:W-:Y:S01]  /*126a0*/  IMAD.MOV.U32 R5, RZ, RZ, R25 ;  /* 0x000000ffff057224 */ /* 0x000fe200078e0019 */
[----:B------:R-:W2:Y:S01]  /*126b0*/  LDL.LU R24, [R1] ;  /* 0x0000000001187983 */ /* 0x000ea20000300800 */
[----:B------:R-:W-:-:S02]  /*126c0*/  IMAD.MOV.U32 R6, RZ, RZ, R26 ;  /* 0x000000ffff067224 */ /* 0x000fc400078e001a */
[----:B------:R-:W2:Y:S02]  /*126d0*/  LDL.LU R25, [R1+0x4] ;  /* 0x0000040001197983 */ /* 0x000ea40000300800 */
[----:B------:R-:W-:Y:S01]  /*126e0*/  IMAD.MOV.U32 R7, RZ, RZ, R27 ;  /* 0x000000ffff077224 */ /* 0x000fe200078e001b */
[----:B------:R-:W3:Y:S01]  /*126f0*/  LDL.LU R26, [R1+0x8] ;  /* 0x00000800011a7983 */ /* 0x000ee20000300800 */
[----:B------:R-:W3:Y:S03]  /*12700*/  LDL.LU R27, [R1+0xc] ;  /* 0x00000c00011b7983 */ /* 0x000ee60000300800 */
[----:B------:R-:W0:Y:S01]  /*12710*/  S2R R19, SR_TID.X ;  /* 0x0000000000137919 */ /* 0x000e220000002100 */
[----:B------:R-:W-:Y:S01]  /*12720*/  IMAD.MOV.U32 R18, RZ, RZ, R0 ;  /* 0x000000ffff127224 */ /* 0x000fe200078e0000 */
[C---:B0-----:R-:W-:Y:S01]  /*12730*/  LOP3.LUT R15, R19.reuse, 0x7, RZ, 0xc0, !PT ;  /* 0x00000007130f7812 */ /* 0x041fe200078ec0ff */
[----:B------:R-:W-:-:S02]  /*12740*/  IMAD.SHL.U32 R14, R19, 0x2, RZ ;  /* 0x00000002130e7824 */ /* 0x000fc400078e00ff */
[----:B------:R-:W-:Y:S02]  /*12750*/  IMAD.MOV.U32 R19, RZ, RZ, R2 ;  /* 0x000000ffff137224 */ /* 0x000fe400078e0002 */
[----:B------:R-:W-:-:S05]  /*12760*/  IMAD R15, R15, 0x110, RZ ;  /* 0x000001100f0f7824 */ /* 0x000fca00078e02ff */
[----:B------:R-:W-:-:S05]  /*12770*/  LOP3.LUT R15, R15, 0x30, R14, 0x78, !PT ;  /* 0x000000300f0f7812 */ /* 0x000fca00078e780e */
[----:B------:R-:W0:Y:S04]  /*12780*/  LDSM.16.M88.4 R20, [R15+0x4080] ;  /* 0x004080000f14783b */ /* 0x000e280000000200 */
[----:B---3--:R-:W-:Y:S01]  /*12790*/  STL.64 [R1+0xd48], R26 ;  /* 0x000d481a01007387 */ /* 0x008fe20000100a00 */
[----:B--2---:R2:W-:Y:S03]  /*127a0*/  STL.64 [R1+0xd40], R24 ;  /* 0x000d401801007387 */ /* 0x0045e60000100a00 */
[----:B--2---:R-:W2:Y:S01]  /*127b0*/  LDL.LU R24, [R1+0x20] ;  /* 0x0000200001187983 */ /* 0x004ea20000300800 */
[----:B------:R-:W2:Y:S02]  /*127c0*/  LDL.LU R25, [R1+0x24] ;  /* 0x0000240001197983 */ /* 0x000ea40000300800 */
[----:B------:R-:W2:Y:S02]  /*127d0*/  LDL.LU R26, [R1+0x28] ;  /* 0x00002800011a7983 */ /* 0x000ea40000300800 */
[----:B------:R-:W2:Y:S01]  /*127e0*/  LDL.LU R27, [R1+0x2c] ;  /* 0x00002c00011b7983 */ /* 0x000ea20000300800 */
[----:B------:R-:W3:Y:S01]  /*127f0*/  LDL.LU R16, [R1+0x10] ;  /* 0x0000100001107983 */ /* 0x000ee20000300800 */
[----:B------:R-:W3:Y:S02]  /*12800*/  LDL.LU R17, [R1+0x14] ;  /* 0x0000140001117983 */ /* 0x000ee40000300800 */
[----:B------:R-:W4:Y:S02]  /*12810*/  LDL.LU R0, [R1+0xd64] ;  /* 0x000d640001007983 */ /* 0x000f240000300800 */
[----:B------:R-:W2:Y:S01]  /*12820*/  LDL.LU R2, [R1+0xd60] ;  /* 0x000d600001027983 */ /* 0x000ea20000300800 */
[----:B-1----:R-:W-:Y:S01]  /*12830*/  STL [R1+0xc9c], R8 ;  /* 0x000c9c0801007387 */ /* 0x002fe20000100800 */
[----:B------:R-:W-:Y:S02]  /*12840*/  STL [R1+0xc98], R9 ;  /* 0x000c980901007387 */ /* 0x000fe40000100800 */
[----:B------:R-:W-:Y:S02]  /*12850*/  STL [R1+0xc94], R10 ;  /* 0x000c940a01007387 */ /* 0x000fe40000100800 */
[----:B------:R1:W-:Y:S02]  /*12860*/  STL [R1+0xc90], R11 ;  /* 0x000c900b01007387 */ /* 0x0003e40000100800 */
[----:B-1----:R-:W2:Y:S01]  /*12870*/  LDL R11, [R1+0x8d4] ;  /* 0x0008d400010b7983 */ /* 0x002ea20000100800 */
[----:B0-----:R-:W-:Y:S02]  /*12880*/  STL.64 [R1+0xb0], R20 ;  /* 0x0000b01401007387 */ /* 0x001fe40000100a00 */
[----:B------:R-:W-:Y:S02]  /*12890*/  STL.64 [R1+0xb8], R22 ;  /* 0x0000b81601007387 */ /* 0x000fe40000100a00 */
[----:B------:R-:W0:Y:S04]  /*128a0*/  LDSM.16.M88.4 R20, [R15+0x4880] ;  /* 0x004880000f14783b */ /* 0x000e280000000200 */
[----:B0-----:R-:W-:Y:S01]  /*128b0*/  STL.64 [R1+0x100], R20 ;  /* 0x0001001401007387 */ /* 0x001fe20000100a00 */
[----:B------:R-:W-:Y:S02]  /*128c0*/  STL.64 [R1+0x108], R22 ;  /* 0x0001081601007387 */ /* 0x000fe40000100a00 */
[----:B------:R-:W0:Y:S02]  /*128d0*/  LDSM.16.M88.4 R20, [R15+0x5080] ;  /* 0x005080000f14783b */ /* 0x000e240000000200 */
[----:B------:R-:W1:Y:S04]  /*128e0*/  LDSM.16.M88.4 R12, [R15+0x5880] ;  /* 0x005880000f0c783b */ /* 0x000e680000000200 */
[----:B0-----:R0:W-:Y:S01]  /*128f0*/  STL.64 [R1+0x110], R20 ;  /* 0x0001101401007387 */ /* 0x0011e20000100a00 */
[----:B------:R1:W-:Y:S02]  /*12900*/  STL.64 [R1+0x118], R22 ;  /* 0x0001181601007387 */ /* 0x0003e40000100a00 */
[----:B0-----:R-:W-:-:S02]  /*12910*/  IMAD.MOV.U32 R20, RZ, RZ, R4 ;  /* 0x000000ffff147224 */ /* 0x001fc400078e0004 */
[----:B-1----:R-:W-:Y:S01]  /*12920*/  IMAD.MOV.U32 R22, RZ, RZ, R6 ;  /* 0x000000ffff167224 */ /* 0x002fe200078e0006 */
[----:B------:R-:W3:Y:S01]  /*12930*/  LDL.LU R4, [R1+0xd5c] ;  /* 0x000d5c0001047983 */ /* 0x000ee20000300800 */
[----:B------:R-:W-:Y:S02]  /*12940*/  STL.64 [R1+0x120], R12 ;  /* 0x0001200c01007387 */ /* 0x000fe40000100a00 */
[----:B------:R-:W-:Y:S02]  /*12950*/  IMAD.MOV.U32 R23, RZ, RZ, R7 ;  /* 0x000000ffff177224 */ /* 0x000fe400078e0007 */
[----:B------:R-:W-:Y:S02]  /*12960*/  STL.64 [R1+0x128], R14 ;  /* 0x0001280e01007387 */ /* 0x000fe40000100a00 */
[----:B------:R-:W-:Y:S02]  /*12970*/  IMAD.MOV.U32 R21, RZ, RZ, R5 ;  /* 0x000000ffff157224 */ /* 0x000fe400078e0005 */
[----:B------:R-:W3:Y:S01]  /*12980*/  LDL.LU R5, [R1+0xd58] ;  /* 0x000d580001057983 */ /* 0x000ee20000300800 */
[----:B------:R-:W3:Y:S02]  /*12990*/  LDL.LU R6, [R1+0xd54] ;  /* 0x000d540001067983 */ /* 0x000ee40000300800 */
[----:B------:R-:W3:Y:S02]  /*129a0*/  LDL.LU R7, [R1+0xd50] ;  /* 0x000d500001077983 */ /* 0x000ee40000300800 */
[----:B------:R-:W-:Y:S01]  /*129b0*/  STL.64 [R1+0xcd0], R22 ;  /* 0x000cd01601007387 */ /* 0x000fe20000100a00 */
[----:B------:R-:W-:Y:S04]  /*129c0*/  STL.64 [R1+0xcc8], R20 ;  /* 0x000cc81401007387 */ /* 0x000fe80000100a00 */
[----:B--2---:R-:W0:Y:S04]  /*129d0*/  LDSM.16.MT88.4 R12, [R11+0x2000] ;  /* 0x002000000b0c783b */ /* 0x004e280000004200 */
[----:B------:R1:W-:Y:S04]  /*129e0*/  STL [R1+0xca0], R11 ;  /* 0x000ca00b01007387 */ /* 0x0003e80000100800 */
[----:B-1----:R-:W3:Y:S01]  /*129f0*/  LDL.LU.64 R10, [R1+0xa8] ;  /* 0x0000a800010a7983 */ /* 0x002ee20000300a00 */
[----:B------:R-:W-:-:S03]  /*12a00*/  IMAD.MOV.U32 R22, RZ, RZ, R2 ;  /* 0x000000ffff167224 */ /* 0x000fc600078e0002 */
[----:B0-----:R0:W-:Y:S01]  /*12a10*/  STL.64 [R1+0xc60], R14 ;  /* 0x000c600e01007387 */ /* 0x0011e20000100a00 */
[----:B------:R-:W-:Y:S03]  /*12a20*/  STL.64 [R1+0xc58], R12 ;  /* 0x000c580c01007387 */ /* 0x000fe60000100a00 */
[----:B0-----:R-:W2:Y:S01]  /*12a30*/  LDL.LU.64 R14, [R1+0xd8] ;  /* 0x0000d800010e7983 */ /* 0x001ea20000300a00 */
[----:B---3--:R-:W-:Y:S01]  /*12a40*/  HMMA.16816.F32 R24, R4, R10, R24 ;  /* 0x0000000a0418723c */ /* 0x008fe20000001818 */
[----:B------:R-:W-:Y:S11]  /*12a50*/  IMAD.MOV.U32 R2, RZ, RZ, R10 ;  /* 0x000000ffff027224 */ /* 0x000ff600078e000a */
[----:B------:R-:W-:Y:S11]  /*12a60*/  @!UPT UIADD3 URZ, URZ, URZ, URZ ;  /* 0x0000003f3f3ff290 */ /* 0x000ff6000fffe03f */
[----:B------:R0:W-:Y:S01]  /*12a70*/  STL [R1+0x80], R24 ;  /* 0x0000801801007387 */ /* 0x0001e20000100800 */
[----:B------:R-:W-:Y:S02]  /*12a80*/  IMAD.MOV.U32 R9, RZ, RZ, R26 ;  /* 0x000000ffff097224 */ /* 0x000fe400078e001a */
[----:B------:R-:W-:Y:S02]  /*12a90*/  IMAD.MOV.U32 R10, RZ, RZ, R27 ;  /* 0x000000ffff0a7224 */ /* 0x000fe400078e001b */
[----:B------:R-:W-:Y:S01]  /*12aa0*/  IMAD.MOV.U32 R8, RZ, RZ, R25 ;  /* 0x000000ffff087224 */ /* 0x000fe200078e0019 */
[----:B------:R-:W3:Y:S04]  /*12ab0*/  LDL.LU.64 R26, [R1+0xd48] ;  /* 0x000d4800011a7983 */ /* 0x000ee80000300a00 */
[----:B0-----:R-:W3:Y:S01]  /*12ac0*/  LDL.LU.64 R24, [R1+0xd40] ;  /* 0x000d400001187983 */ /* 0x001ee20000300a00 */
[----:B----4-:R-:W-:-:S07]  /*12ad0*/  IMAD.MOV.U32 R23, RZ, RZ, R0 ;  /* 0x000000ffff177224 */ /* 0x010fce00078e0000 */
[----:B------:R-:W-:Y:S01]  /*12ae0*/  HMMA.16816.F32 R16, R4, R22, R16 ;  /* 0x000000160410723c */ /* 0x000fe20000001810 */
[----:B------:R-:W-:Y:S01]  /*12af0*/  STL [R1+0xca8], R9 ;  /* 0x000ca80901007387 */ /* 0x000fe20000100800 */
[----:B------:R-:W-:Y:S02]  /*12b00*/  STL [R1+0xca4], R8 ;  /* 0x000ca40801007387 */ /* 0x000fe40000100800 */
[----:B------:R-:W-:Y:S11]  /*12b10*/  IMAD.MOV.U32 R0, RZ, RZ, R11 ;  /* 0x000000ffff007224 */ /* 0x000ff600078e000b */
[----:B------:R-:W-:Y:S08]  /*12b20*/  @!UPT UIADD3 URZ, URZ, URZ, URZ ;  /* 0x0000003f3f3ff290 */ /* 0x000ff0000fffe03f */
[----:B------:R-:W-:Y:S01]  /*12b30*/  STL.64 [R1+0x40], R16 ;  /* 0x0000401001007387 */ /* 0x000fe20000100a00 */
[----:B------:R0:W-:Y:S03]  /*12b40*/  STL.64 [R1+0x48], R18 ;  /* 0x0000481201007387 */ /* 0x0001e60000100a00 */
[----:B0-----:R-:W4:Y:S01]  /*12b50*/  LDL.LU.64 R18, [R1+0xd38] ;  /* 0x000d380001127983 */ /* 0x001f220000300a00 */
[----:B------:R-:W4:Y:S02]  /*12b60*/  LDL.LU.64 R16, [R1+0xd30] ;  /* 0x000d300001107983 */ /* 0x000f240000300a00 */
[----:B------:R0:W-:Y:S02]  /*12b70*/  STL.64 [R1+0xce8], R22 ;  /* 0x000ce81601007387 */ /* 0x0001e40000100a00 */
[----:B0-----:R-:W-:Y:S02]  /*12b80*/  IMAD.MOV.U32 R22, RZ, RZ, R2 ;  /* 0x000000ffff167224 */ /* 0x001fe400078e0002 */
[----:B------:R-:W-:-:S02]  /*12b90*/  IMAD.MOV.U32 R23, RZ, RZ, R0 ;  /* 0x000000ffff177224 */ /* 0x000fc400078e0000 */
[----:B--2---:R-:W-:Y:S02]  /*12ba0*/  IMAD.MOV.U32 R2, RZ, RZ, R14 ;  /* 0x000000ffff027224 */ /* 0x004fe400078e000e */
[----:B------:R-:W-:Y:S01]  /*12bb0*/  IMAD.MOV.U32 R0, RZ, RZ, R15 ;  /* 0x000000ffff007224 */ /* 0x000fe200078e000f */
[----:B---3--:R-:W-:Y:S11]  /*12bc0*/  HMMA.16816.F32 R24, R4, R14, R24 ;  /* 0x0000000e0418723c */ /* 0x008ff60000001818 */
[----:B------:R-:W-:Y:S11]  /*12bd0*/  @!UPT UIADD3 URZ, URZ, URZ, URZ ;  /* 0x0000003f3f3ff290 */ /* 0x000ff6000fffe03f */
[----:B------:R-:W-:Y:S02]  /*12be0*/  @!UPT UIADD3 URZ, URZ, URZ, URZ ;  /* 0x0000003f3f3ff290 */ /* 0x000fe4000fffe03f */
[----:B------:R-:W-:Y:S02]  /*12bf0*/  IMAD.MOV.U32 R14, RZ, RZ, R26 ;  /* 0x000000ffff0e7224 */ /* 0x000fe400078e001a */
[----:B------:R-:W-:Y:S02]  /*12c00*/  IMAD.MOV.U32 R15, RZ, RZ, R27 ;  /* 0x000000ffff0f7224 */ /* 0x000fe400078e001b */
[----:B------:R-:W2:Y:S01]  /*12c10*/  LDL.LU.64 R26, [R1+0xd28] ;  /* 0x000d2800011a7983 */ /* 0x000ea20000300a00 */
[----:B------:R-:W-:Y:S02]  /*12c20*/  IMAD.MOV.U32 R9, RZ, RZ, R24 ;  /* 0x000000ffff097224 */ /* 0x000fe400078e0018 */
[----:B------:R-:W-:Y:S02]  /*12c30*/  IMAD.MOV.U32 R8, RZ, RZ, R25 ;  /* 0x000000ffff087224 */ /* 0x000fe400078e0019 */
[----:B------:R-:W3:Y:S01]  /*12c40*/  LDL.LU.64 R24, [R1+0xd20] ;  /* 0x000d200001187983 */ /* 0x000ee20000300a00 */
[----:B------:R0:W-:Y:S02]  /*12c50*/  STL [R1+0xce0], R10 ;  /* 0x000ce00a01007387 */ /* 0x0001e40000100800 */
[----:B------:R4:W-:Y:S02]  /*12c60*/  STL.64 [R1+0xcd8], R8 ;  /* 0x000cd80801007387 */ /* 0x0009e40000100a00 */
[----:B------:R-:W-:-:S02]  /*12c70*/  IMAD.MOV.U32 R11, RZ, RZ, R28 ;  /* 0x000000ffff0b7224 */ /* 0x000fc400078e001c */
[----:B0-----:R-:W-:Y:S02]  /*12c80*/  IMAD.MOV.U32 R10, RZ, RZ, R3 ;  /* 0x000000ffff0a7224 */ /* 0x001fe400078e0003 */
[----:B----4-:R-:W-:Y:S02]  /*12c90*/  IMAD.MOV.U32 R9, RZ, RZ, R16 ;  /* 0x000000ffff097224 */ /* 0x010fe400078e0010 */
[----:B--2---:R-:W-:Y:S02]  /*12ca0*/  IMAD.MOV.U32 R8, RZ, RZ, R27 ;  /* 0x000000ffff087224 */ /* 0x004fe400078e001b */
[----:B------:R-:W3:Y:S01]  /*12cb0*/  LDL.LU R27, [R1+0xd18] ;  /* 0x000d1800011b7983 */ /* 0x000ee20000300800 */
[----:B------:R-:W2:Y:S02]  /*12cc0*/  LDL.LU R16, [R1+0xd14] ;  /* 0x000d140001107983 */ /* 0x000ea40000300800 */
[----:B------:R-:W4:Y:S02]  /*12cd0*/  LDL.LU R3, [R1+0xd10] ;  /* 0x000d100001037983 */ /* 0x000f240000300800 */
[----:B------:R-:W2:Y:S01]  /*12ce0*/  LDL.LU R28, [R1+0xd0c] ;  /* 0x000d0c00011c7983 */ /* 0x000ea20000300800 */
[----:B------:R-:W-:Y:S01]  /*12cf0*/  STL.64 [R1+0xcf8], R10 ;  /* 0x000cf80a01007387 */ /* 0x000fe20000100a00 */
[----:B------:R0:W-:Y:S02]  /*12d00*/  STL.64 [R1+0xcf0], R8 ;  /* 0x000cf00801007387 */ /* 0x0001e40000100a00 */
[----:B0-----:R-:W-:-:S02]  /*12d10*/  IMAD.MOV.U32 R8, RZ, RZ, R17 ;  /* 0x000000ffff087224 */ /* 0x001fc400078e0011 */
[----:B------:R-:W-:Y:S01]  /*12d20*/  IMAD.MOV.U32 R9, RZ, RZ, R18 ;  /* 0x000000ffff097224 */ /* 0x000fe200078e0012 */
[----:B------:R-:W3:Y:S01]  /*12d30*/  LDL.LU R17, [R1+0xd08] ;  /* 0x000d080001117983 */ /* 0x000ee20000300800 */
[----:B------:R-:W3:Y:S02]  /*12d40*/  LDL.LU R18, [R1+0xd04] ;  /* 0x000d040001127983 */ /* 0x000ee40000300800 */
[----:B------:R-:W-:Y:S02]  /*12d50*/  IMAD.MOV.U32 R10, RZ, RZ, R19 ;  /* 0x000000ffff0a7224 */ /* 0x000fe400078e0013 */
[----:B------:R-:W3:Y:S01]  /*12d60*/  LDL.LU R19, [R1+0xd00] ;  /* 0x000d000001137983 */ /* 0x000ee20000300800 */
[----:B------:R4:W-:Y:S02]  /*12d70*/  STL.64 [R1+0xcb0], R14 ;  /* 0x000cb00e01007387 */ /* 0x0009e40000100a00 */
[----:B------:R-:W-:Y:S02]  /*12d80*/  IMAD.MOV.U32 R11, RZ, RZ, R29 ;  /* 0x000000ffff0b7224 */ /* 0x000fe400078e001d */
[----:B----4-:R-:W-:-:S02]  /*12d90*/  IMAD.MOV.U32 R15, RZ, RZ, R3 ;  /* 0x000000ffff0f7224 */ /* 0x010fc400078e0003 */
[----:B--2---:R-:W-:-:S07]  /*12da0*/  IMAD.MOV.U32 R14, RZ, RZ, R28 ;  /* 0x000000ffff0e7224 */ /* 0x004fce00078e001c */
[----:B---3--:R-:W-:Y:S08]  /*12db0*/  HMMA.16816.F32 R4, R4, R14, R24 ;  /* 0x0000000e0404723c */ /* 0x008ff00000001818 */
[----:B------:R-:W-:Y:S01]  /*12dc0*/  HMMA.16816.F32 R20, R16, R22, R8 ;  /* 0x000000161014723c */ /* 0x000fe20000001808 */
[----:B------:R-:W-:Y:S02]  /*12dd0*/  IMAD.MOV.U32 R26, RZ, RZ, R2 ;  /* 0x000000ffff1a7224 */ /* 0x000fe400078e0002 */
[----:B------:R-:W-:Y:S11]  /*12de0*/  IMAD.MOV.U32 R27, RZ, RZ, R0 ;  /* 0x000000ffff1b7224 */ /* 0x000ff600078e0000 */
[----:B------:R-:W-:Y:S01]  /*12df0*/  @!UPT UIADD3 URZ, URZ, URZ, URZ ;  /* 0x0000003f3f3ff290 */ /* 0x000fe2000fffe03f */
[----:B------:R0:W-:Y:S01]  /*12e00*/  STL.64 [R1+0x20], R4 ;  /* 0x0000200401007387 */ /* 0x0001e20000100a00 */
[----:B------:R1:W-:Y:S02]  /*12e10*/  STL [R1+0x28], R6 ;  /* 0x0000280601007387 */ /* 0x0003e40000100800 */
[----:B------:R-:W-:Y:S02]  /*12e20*/  IMAD.MOV.U32 R29, RZ, RZ, R7 ;  /* 0x000000ffff1d7224 */ /* 0x000fe400078e0007 */
[----:B------:R-:W2:Y:S01]  /*12e30*/  LDL R7, [R1+0x134] ;  /* 0x0001340001077983 */ /* 0x000ea20000100800 */
[----:B------:R-:W3:Y:S02]  /*12e40*/  LDL.LU.64 R10, [R1+0xcf8] ;  /* 0x000cf800010a7983 */ /* 0x000ee40000300a00 */
[----:B------:R-:W3:Y:S02]  /*12e50*/  LDL.LU.64 R8, [R1+0xcf0] ;  /* 0x000cf00001087983 */ /* 0x000ee40000300a00 */
[----:B------:R-:W-:-:S02]  /*12e60*/  IMAD.MOV.U32 R2, RZ, RZ, R22 ;  /* 0x000000ffff027224 */ /* 0x000fc400078e0016 */
[----:B------:R-:W-:Y:S02]  /*12e70*/  IMAD.MOV.U32 R0, RZ, RZ, R23 ;  /* 0x000000ffff007224 */ /* 0x000fe400078e0017 */
[----:B------:R-:W3:Y:S01]  /*12e80*/  LDL.LU.64 R22, [R1+0xce8] ;  /* 0x000ce80001167983 */ /* 0x000ee20000300a00 */
[----:B------:R-:W-:Y:S02]  /*12e90*/  IMAD.MOV.U32 R28, RZ, RZ, R20 ;  /* 0x000000ffff1c7224 */ /* 0x000fe400078e0014 */
[----:B------:R-:W-:Y:S02]  /*12ea0*/  IMAD.MOV.U32 R3, RZ, RZ, R21 ;  /* 0x000000ffff037224 */ /* 0x000fe400078e0015 */
[C---:B---3--:R-:W-:Y:S01]  /*12eb0*/  HMMA.16816.F32 R20, R16.reuse, R22, R8 ;  /* 0x000000161014723c */ /* 0x048fe20000001808 */
[----:B------:R-:W3:Y:S01]  /*12ec0*/  LDL.LU R10, [R1+0xce0] ;  /* 0x000ce000010a7983 */ /* 0x000ee20000300800 */
[----:B------:R-:W4:Y:S11]  /*12ed0*/  LDL.LU.64 R8, [R1+0xcd8] ;  /* 0x000cd80001087983 */ /* 0x000f360000300a00 */
[----:B------:R-:W-:Y:S11]  /*12ee0*/  @!UPT UIADD3 URZ, URZ, URZ, URZ ;  /* 0x0000003f3f3ff290 */ /* 0x000ff6000fffe03f */
[----:B0-----:R-:W-:Y:S02]  /*12ef0*/  IMAD.MOV.U32 R5, RZ, RZ, R22 ;  /* 0x000000ffff057224 */ /* 0x001fe400078e0016 */
[----:B------:R-:W-:Y:S02]  /*12f00*/  IMAD.MOV.U32 R4, RZ, RZ, R23 ;  /* 0x000000ffff047224 */ /* 0x000fe400078e0017 */
[----:B------:R-:W-:Y:S02]  /*12f10*/  IMAD.MOV.U32 R11, RZ, RZ, R20 ;  /* 0x000000ffff0b7224 */ /* 0x000fe400078e0014 */
[----:B-1----:R-:W-:Y:S01]  /*12f20*/  IMAD.MOV.U32 R6, RZ, RZ, R21 ;  /* 0x000000ffff067224 */ /* 0x002fe200078e0015 */
[----:B------:R-:W2:Y:S01]  /*12f30*/  LDL.LU.64 R22, [R1+0xcd0] ;  /* 0x000cd00001167983 */ /* 0x000ea20000300a00 */
[----:B------:R-:W2:Y:S02]  /*12f40*/  LDL.LU.64 R20, [R1+0xcc8] ;  /* 0x000cc80001147983 */ /* 0x000ea40000300a00 */
[C---:B--2---:R-:W-:Y:S01]  /*12f50*/  HMMA.16816.F32 R24, R16.reuse, R26, R20 ;  /* 0x0000001a1018723c */ /* 0x044fe20000001814 */
[----:B------:R-:W2:Y:S01]  /*12f60*/  LDL.LU.64 R22, [R1+0xcc0] ;  /* 0x000cc00001167983 */ /* 0x000ea20000300a00 */
[----:B------:R-:W2:Y:S11]  /*12f70*/  LDL.LU.64 R20, [R1+0xcb8] ;  /* 0x000cb80001147983 */ /* 0x000eb60000300a00 */
[----:B------:R-:W-:Y:S10]  /*12f80*/  @!UPT UIADD3 URZ, URZ, URZ, URZ ;  /* 0x0000003f3f3ff290 */ /* 0x000ff4000fffe03f */
[----:B------:R-:W-:Y:S01]  /*12f90*/  STL.64 [R1+0xc28], R26 ;  /* 0x000c281a01007387 */ /* 0x000fe20000100a00 */
[----:B------:R0:W-:Y:S03]  /*12fa0*/  STL.64 [R1+0xc20], R24 ;  /* 0x000c201801007387 */ /* 0x0001e60000100a00 */
[----:B0-----:R-:W3:Y:S01]  /*12fb0*/  LDL.LU R24, [R1+0x100] ;  /* 0x0001000001187983 */ /* 0x001ee20000300800 */
[----:B------:R-:W3:Y:S01]  /*12fc0*/  LDL.LU R25, [R1+0x104] ;  /* 0x0001040001197983 */ /* 0x000ee20000300800 */
[----:B--2---:R-:W-:Y:S02]  /*12fd0*/  HMMA.16816.F32 R16, R16, R14, R20 ;  /* 0x0000000e1010723c */ /* 0x004fe40000001814 */
[----:B------:R-:W2:Y:S01]  /*12fe0*/  LDL.LU.64 R14, [R1+0xcb0] ;  /* 0x000cb000010e7983 */ /* 0x000ea20000300a00 */
[----:B------:R-:W2:Y:S03]  /*12ff0*/  LDL.LU.64 R12, [R1+0x120] ;  /* 0x00012000010c7983 */ /* 0x000ea60000300a00 */
[----:B------:R-:W0:Y:S04]  /*13000*/  LDSM.16.MT88.4 R20, [R7+0x2800] ;  /* 0x002800000714783b */ /* 0x000e280000004200 */
[----:B--2---:R4:W-:Y:S02]  /*13010*/  STL.64 [R1+0xc68], R12 ;  /* 0x000c680c01007387 */ /* 0x0049e40000100a00 */
[----:B----4-:R-:W-:-:S02]  /*13020*/  IMAD.MOV.U32 R12, RZ, RZ, R9 ;  /* 0x000000ffff0c7224 */ /* 0x010fc400078e0009 */
[----:B------:R-:W-:Y:S01]  /*13030*/  IMAD.MOV.U32 R13, RZ, RZ, R8 ;  /* 0x000000ffff0d7224 */ /* 0x000fe200078e0008 */
[----:B------:R-:W2:Y:S01]  /*13040*/  LDL.LU R9, [R1+0xca8] ;  /* 0x000ca80001097983 */ /* 0x000ea20000300800 */
[----:B------:R-:W4:Y:S02]  /*13050*/  LDL.LU R8, [R1+0xca4] ;  /* 0x000ca40001087983 */ /* 0x000f240000300800 */
[----:B------:R-:W-:Y:S01]  /*13060*/  STL.64 [R1+0xc88], R14 ;  /* 0x000c880e01007387 */ /* 0x000fe20000100a00 */
[----:B------:R1:W-:Y:S04]  /*13070*/  STL.64 [R1+0xc80], R12 ;  /* 0x000c800c01007387 */ /* 0x0003e80000100a00 */
[----:B-1----:R-:W4:Y:S01]  /*13080*/  LDL.LU R12, [R1+0x40] ;  /* 0x00004000010c7983 */ /* 0x002f220000300800 */
[----:B------:R-:W4:Y:S02]  /*13090*/  LDL.LU R13, [R1+0x44] ;  /* 0x00004400010d7983 */ /* 0x000f240000300800 */
[----:B------:R-:W4:Y:S02]  /*130a0*/  LDL.LU R14, [R1+0x48] ;  /* 0x00004800010e7983 */ /* 0x000f240000300800 */
[----:B------:R-:W4:Y:S01]  /*130b0*/  LDL.LU R15, [R1+0x4c] ;  /* 0x00004c00010f7983 */ /* 0x000f220000300800 */
[----:B------:R-:W-:Y:S01]  /*130c0*/  STL.64 [R1+0xc38], R18 ;  /* 0x000c381201007387 */ /* 0x000fe20000100a00 */
[----:B------:R1:W-:Y:S02]  /*130d0*/  STL.64 [R1+0xc30], R16 ;  /* 0x000c301001007387 */ /* 0x0003e40000100a00 */
[----:B-1----:R-:W-:-:S02]  /*130e0*/  IMAD.MOV.U32 R16, RZ, RZ, R11 ;  /* 0x000000ffff107224 */ /* 0x002fc400078e000b */
[----:B------:R-:W4:Y:S01]  /*130f0*/  LDL.LU R11, [R1+0xca0] ;  /* 0x000ca000010b7983 */ /* 0x000f220000300800 */
[----:B------:R-:W-:Y:S02]  /*13100*/  IMAD.MOV.U32 R17, RZ, RZ, R6 ;  /* 0x000000ffff117224 */ /* 0x000fe400078e0006 */
[----:B------:R-:W-:Y:S02]  /*13110*/  IMAD.MOV.U32 R18, RZ, RZ, R5 ;  /* 0x000000ffff127224 */ /* 0x000fe400078e0005 */
[----:B------:R-:W-:-:S05]  /*13120*/  IMAD.MOV.U32 R19, RZ, RZ, R4 ;  /* 0x000000ffff137224 */ /* 0x000fca00078e0004 */
[----:B------:R-:W-:Y:S01]  /*13130*/  STL.64 [R1+0xc48], R18 ;  /* 0x000c481201007387 */ /* 0x000fe20000100a00 */
[----:B------:R1:W-:Y:S03]  /*13140*/  STL.64 [R1+0xc40], R16 ;  /* 0x000c401001007387 */ /* 0x0003e60000100a00 */
[----:B-1----:R-:W4:Y:S01]  /*13150*/  LDL.LU R16, [R1+0xb0] ;  /* 0x0000b00001107983 */ /* 0x002f220000300800 */
[----:B------:R-:W4:Y:S02]  /*13160*/  LDL.LU R17, [R1+0xb4] ;  /* 0x0000b40001117983 */ /* 0x000f240000300800 */
[----:B0-----:R-:W-:Y:S02]  /*13170*/  STL.64 [R1+0xc18], R22 ;  /* 0x000c181601007387 */ /* 0x001fe40000100a00 */
[----:B------:R0:W-:Y:S02]  /*13180*/  STL.64 [R1+0xc10], R20 ;  /* 0x000c101401007387 */ /* 0x0001e40000100a00 */
[----:B0-----:R-:W4:Y:S01]  /*13190*/  LDL.LU R20, [R1+0x80] ;  /* 0x0000800001147983 */ /* 0x001f220000300800 */
[----:B---3--:R-:W-:-:S02]  /*131a0*/  IMAD.MOV.U32 R23, RZ, RZ, R10 ;  /* 0x000000ffff177224 */ /* 0x008fc400078e000a */
[----:B--2---:R-:W-:Y:S02]  /*131b0*/  IMAD.MOV.U32 R22, RZ, RZ, R9 ;  /* 0x000000ffff167224 */ /* 0x004fe400078e0009 */
[----:B----4-:R-:W-:Y:S02]  /*131c0*/  IMAD.MOV.U32 R21, RZ, RZ, R8 ;  /* 0x000000ffff157224 */ /* 0x010fe400078e0008 */
[----:B------:R-:W2:Y:S01]  /*131d0*/  LDL.LU R8, [R1+0xc9c] ;  /* 0x000c9c0001087983 */ /* 0x000ea20000300800 */
[----:B------:R-:W2:Y:S02]  /*131e0*/  LDL.LU R9, [R1+0xc98] ;  /* 0x000c980001097983 */ /* 0x000ea40000300800 */
[----:B------:R-:W2:Y:S01]  /*131f0*/  LDL.LU R10, [R1+0xc94] ;  /* 0x000c9400010a7983 */ /* 0x000ea20000300800 */
[----:B------:R0:W1:Y:S04]  /*13200*/  LDSM.16.MT88.4 R4, [R11+0x2800] ;  /* 0x002800000b04783b */ /* 0x0000680000004200 */
[----:B0-----:R-:W2:Y:S04]  /*13210*/  LDL.LU R11, [R1+0xc90] ;  /* 0x000c9000010b7983 */ /* 0x001ea80000300800 */
[----:B-1----:R-:W-:Y:S01]  /*13220*/  STL.64 [R1+0xbd0], R6 ;  /* 0x000bd00601007387 */ /* 0x002fe20000100a00 */
[----:B------:R0:W-:Y:S03]  /*13230*/  STL.64 [R1+0xbc8], R4 ;  /* 0x000bc80401007387 */ /* 0x0001e60000100a00 */
[----:B0-----:R-:W3:Y:S01]  /*13240*/  LDL.LU R4, [R1+0x20] ;  /* 0x0000200001047983 */ /* 0x001ee20000300800 */
[----:B------:R-:W3:Y:S02]  /*13250*/  LDL.LU R5, [R1+0x24] ;  /* 0x0000240001057983 */ /* 0x000ee40000300800 */
[----:B------:R-:W4:Y:S02]  /*13260*/  LDL.LU R6, [R1+0x28] ;  /* 0x0000280001067983 */ /* 0x000f240000300800 */
[----:B------:R-:W-:Y:S01]  /*13270*/  IMAD.MOV.U32 R7, RZ, RZ, R29 ;  /* 0x000000ffff077224 */ /* 0x000fe200078e001d */
[C---:B--2---:R-:W-:Y:S08]  /*13280*/  HMMA.16816.F32 R20, R8.reuse, R16, R20 ;  /* 0x000000100814723c */ /* 0x044ff00000001814 */
[----:B------:R-:W-:Y:S01]  /*13290*/  HMMA.16816.F32 R12, R8, R24, R12 ;  /* 0x00000018080c723c */ /* 0x000fe2000000180c */
[----:B----4-:R-:W-:Y:S01]  /*132a0*/  STL.64 [R1+0xc78], R6 ;  /* 0x000c780601007387 */ /* 0x010fe20000100a00 */
[----:B---3--:R0:W-:Y:S03]  /*132b0*/  STL.64 [R1+0xc70], R4 ;  /* 0x000c700401007387 */ /* 0x0081e60000100a00 */
[----:B0-----:R-:W2:Y:S10]  /*132c0*/  LDL.LU.64 R4, [R1+0x110] ;  /* 0x0001100001047983 */ /* 0x001eb40000300a00 */
[----:B------:R0:W-:Y:S02]  /*132d0*/  STL.64 [R1+0x80], R20 ;  /* 0x0000801401007387 */ /* 0x0001e40000100a00 */
[----:B------:R1:W-:Y:S07]  /*132e0*/  STL.64 [R1+0x88], R22 ;  /* 0x0000881601007387 */ /* 0x0003ee0000100a00 */
[----:B0-----:R-:W-:-:S02]  /*132f0*/  IMAD.MOV.U32 R21, RZ, RZ, R14 ;  /* 0x000000ffff157224 */ /* 0x001fc400078e000e */
[----:B------:R-:W-:Y:S02]  /*13300*/  IMAD.MOV.U32 R20, RZ, RZ, R15 ;  /* 0x000000ffff147224 */ /* 0x000fe400078e000f */
[----:B-1----:R-:W-:Y:S02]  /*13310*/  IMAD.MOV.U32 R23, RZ, RZ, R12 ;  /* 0x000000ffff177224 */ /* 0x002fe400078e000c */
[----:B------:R-:W-:Y:S01]  /*13320*/  IMAD.MOV.U32 R22, RZ, RZ, R13 ;  /* 0x000000ffff167224 */ /* 0x000fe200078e000d */
[----:B------:R-:W2:Y:S01]  /*13330*/  LDL.LU.64 R14, [R1+0xc88] ;  /* 0x000c8800010e7983 */ /* 0x000ea20000300a00 */
[----:B------:R-:W2:Y:S02]  /*13340*/  LDL.LU.64 R12, [R1+0xc80] ;  /* 0x000c8000010c7983 */ /* 0x000ea40000300a00 */
[----:B------:R-:W-:Y:S02]  /*13350*/  STL.64 [R1+0xc50], R24 ;  /* 0x000c501801007387 */ /* 0x000fe40000100a00 */
[----:B------:R-:W-:Y:S01]  /*13360*/  IMAD.MOV.U32 R27, RZ, RZ, R0 ;  /* 0x000000ffff1b7224 */ /* 0x000fe200078e0000 */
[----:B------:R-:W3:Y:S01]  /*13370*/  LDL.LU.64 R6, [R1+0xc78] ;  /* 0x000c780001067983 */ /* 0x000ee20000300a00 */
[----:B--2---:R-:W-:Y:S01]  /*13380*/  HMMA.16816.F32 R12, R8, R4, R12 ;  /* 0x00000004080c723c */ /* 0x004fe2000000180c */
[----:B------:R-:W-:-:S02]  /*13390*/  IMAD.MOV.U32 R18, RZ, RZ, R4 ;  /* 0x000000ffff127224 */ /* 0x000fc400078e0004 */
[----:B------:R-:W-:Y:S02]  /*133a0*/  IMAD.MOV.U32 R0, RZ, RZ, R5 ;  /* 0x000000ffff007224 */ /* 0x000fe400078e0005 */
[----:B------:R-:W3:Y:S11]  /*133b0*/  LDL.LU.64 R4, [R1+0xc70] ;  /* 0x000c700001047983 */ /* 0x000ef60000300a00 */
[----:B------:R-:W-:Y:S07]  /*133c0*/  @!UPT UIADD3 URZ, URZ, URZ, URZ ;  /* 0x0000003f3f3ff290 */ /* 0x000fee000fffe03f */
[----:B------:R0:W-:Y:S04]  /*133d0*/  STL.64 [R1+0x60], R12 ;  /* 0x0000600c01007387 */ /* 0x0001e80000100a00 */
[----:B0-----:R-:W3:Y:S01]  /*133e0*/  LDL.LU.64 R12, [R1+0xc68] ;  /* 0x000c6800010c7983 */ /* 0x001ee20000300a00 */
[----:B------:R-:W-:Y:S02]  /*133f0*/  IMAD.MOV.U32 R25, RZ, RZ, R3 ;  /* 0x000000ffff197224 */ /* 0x000fe400078e0003 */
[----:B------:R-:W-:Y:S02]  /*13400*/  IMAD.MOV.U32 R26, RZ, RZ, R2 ;  /* 0x000000ffff1a7224 */ /* 0x000fe400078e0002 */
[----:B------:R-:W-:Y:S02]  /*13410*/  IMAD.MOV.U32 R24, RZ, RZ, R28 ;  /* 0x000000ffff187224 */ /* 0x000fe400078e001c */
[----:B------:R-:W-:-:S02]  /*13420*/  IMAD.MOV.U32 R2, RZ, RZ, R14 ;  /* 0x000000ffff027224 */ /* 0x000fc400078e000e */
[----:B------:R-:W-:Y:S02]  /*13430*/  IMAD.MOV.U32 R3, RZ, RZ, R15 ;  /* 0x000000ffff037224 */ /* 0x000fe400078e000f */
[----:B------:R-:W2:Y:S01]  /*13440*/  LDL.LU.64 R14, [R1+0xc60] ;  /* 0x000c6000010e7983 */ /* 0x000ea20000300a00 */
[----:B---3--:R-:W-:Y:S01]  /*13450*/  HMMA.16816.F32 R4, R8, R12, R4 ;  /* 0x0000000c0804723c */ /* 0x008fe20000001804 */
[----:B------:R-:W-:Y:S02]  /*13460*/  IMAD.MOV.U32 R29, RZ, RZ, R12 ;  /* 0x000000ffff1d7224 */ /* 0x000fe400078e000c */
[----:B------:R-:W-:Y:S02]  /*13470*/  IMAD.MOV.U32 R28, RZ, RZ, R13 ;  /* 0x000000ffff1c7224 */ /* 0x000fe400078e000d */
[----:B------:R-:W2:Y:S01]  /*13480*/  LDL.LU.64 R12, [R1+0xc58] ;  /* 0x000c5800010c7983 */ /* 0x000ea20000300a00 */
[----:B------:R-:W3:Y:S11]  /*13490*/  LDL R11, [R1+0x134] ;  /* 0x00013400010b7983 */ /* 0x000ef60000100800 */
[----:B------:R-:W-:Y:S06]  /*134a0*/  @!UPT UIADD3 URZ, URZ, URZ, URZ ;  /* 0x0000003f3f3ff290 */ /* 0x000fec000fffe03f */
[----:B------:R0:W-:Y:S02]  /*134b0*/  STL [R1+0xbe4], R4 ;  /* 0x000be40401007387 */ /* 0x0001e40000100800 */
[----:B0-----:R-:W-:Y:S02]  /*134c0*/  IMAD.MOV.U32 R4, RZ, RZ, R18 ;  /* 0x000000ffff047224 */ /* 0x001fe400078e0012 */
[----:B------:R0:W-:Y:S01]  /*134d0*/  STL [R1+0xbe0], R5 ;  /* 0x000be00501007387 */ /* 0x0001e20000100800 */
[----:B------:R-:W-:Y:S02]  /*134e0*/  STL [R1+0xbdc], R6 ;  /* 0x000bdc0601007387 */ /* 0x000fe40000100800 */
[----:B------:R-:W-:Y:S02]  /*134f0*/  STL [R1+0xbd8], R7 ;  /* 0x000bd80701007387 */ /* 0x000fe40000100800 */
[----:B0-----:R-:W-:Y:S01]  /*13500*/  IMAD.MOV.U32 R5, RZ, RZ, R0 ;  /* 0x000000ffff057224 */ /* 0x001fe200078e0000 */
[C---:B--2---:R-:W-:Y:S01]  /*13510*/  HMMA.16816.F32 R16, R12.reuse, R16, R24 ;  /* 0x000000100c10723c */ /* 0x044fe20000001818 */
[----:B------:R-:W2:Y:S04]  /*13520*/  LDL.LU.64 R24, [R1+0xc50] ;  /* 0x000c500001187983 */ /* 0x000ea80000300a00 */
[----:B---3--:R-:W0:Y:S11]  /*13530*/  LDSM.16.MT88.4 R8, [R11+0x3000] ;  /* 0x003000000b08783b */ /* 0x008e360000004200 */
[----:B------:R-:W-:Y:S07]  /*13540*/  @!UPT UIADD3 URZ, URZ, URZ, URZ ;  /* 0x0000003f3f3ff290 */ /* 0x000fee000fffe03f */
[----:B------:R-:W-:Y:S01]  /*13550*/  STL.64 [R1+0x40], R16 ;  /* 0x0000401001007387 */ /* 0x000fe20000100a00 */
[----:B------:R1:W-:Y:S02]  /*13560*/  STL [R1+0x48], R18 ;  /* 0x0000481201007387 */ /* 0x0003e40000100800 */
[----:B------:R-:W-:Y:S02]  /*13570*/  IMAD.MOV.U32 R0, RZ, RZ, R19 ;  /* 0x000000ffff007224 */ /* 0x000fe400078e0013 */
[----:B-1----:R-:W2:Y:S01]  /*13580*/  LDL.LU.64 R18, [R1+0xc48] ;  /* 0x000c480001127983 */ /* 0x002ea20000300a00 */
[----:B------:R-:W2:Y:S02]  /*13590*/  LDL.LU.64 R16, [R1+0xc40] ;  /* 0x000c400001107983 */ /* 0x000ea40000300a00 */
[C---:B--2---:R-:W-:Y:S01]  /*135a0*/  HMMA.16816.F32 R24, R12.reuse, R24, R16 ;  /* 0x000000180c18723c */ /* 0x044fe20000001810 */
[----:B------:R-:W2:Y:S01]  /*135b0*/  LDL.LU.64 R18, [R1+0xc38] ;  /* 0x000c380001127983 */ /* 0x000ea20000300a00 */
[----:B------:R-:W2:Y:S11]  /*135c0*/  LDL.LU.64 R16, [R1+0xc30] ;  /* 0x000c300001107983 */ /* 0x000eb60000300a00 */
[----:B------:R-:W-:Y:S10]  /*135d0*/  @!UPT UIADD3 URZ, URZ, URZ, URZ ;  /* 0x0000003f3f3ff290 */ /* 0x000ff4000fffe03f */
[----:B------:R-:W-:Y:S01]  /*135e0*/  STL.64 [R1+0x30], R24 ;  /* 0x0000301801007387 */ /* 0x000fe20000100a00 */
[----:B------:R1:W-:Y:S03]  /*135f0*/  STL.64 [R1+0x38], R26 ;  /* 0x0000381a01007387 */ /* 0x0003e60000100a00 */
[----:B-1----:R-:W3:Y:S01]  /*13600*/  LDL.LU.64 R26, [R1+0xc28] ;  /* 0x000c2800011a7983 */ /* 0x002ee20000300a00 */
[----:B------:R-:W3:Y:S02]  /*13610*/  LDL.LU.64 R24, [R1+0xc20] ;  /* 0x000c200001187983 */ /* 0x000ee40000300a00 */
[----:B---3--:R-:W-:Y:S11]  /*13620*/  HMMA.16816.F32 R24, R12, R4, R24 ;  /* 0x000000040c18723c */ /* 0x008ff60000001818 */
[----:B------:R-:W-:Y:S11]  /*13630*/  @!UPT UIADD3 URZ, URZ, URZ, URZ ;  /* 0x0000003f3f3ff290 */ /* 0x000ff6000fffe03f */
[----:B------:R-:W-:Y:S02]  /*13640*/  @!UPT UIADD3 URZ, URZ, URZ, URZ ;  /* 0x0000003f3f3ff290 */ /* 0x000fe4000fffe03f */
[----:B------:R-:W-:Y:S02]  /*13650*/  IMAD.MOV.U32 R4, RZ, RZ, R24 ;  /* 0x000000ffff047224 */ /* 0x000fe400078e0018 */
[----:B------:R-:W-:Y:S02]  /*13660*/  IMAD.MOV.U32 R5, RZ, RZ, R25 ;  /* 0x000000ffff057224 */ /* 0x000fe400078e0019 */
[----:B------:R-:W-:Y:S02]  /*13670*/  IMAD.MOV.U32 R24, RZ, RZ, R29 ;  /* 0x000000ffff187224 */ /* 0x000fe400078e001d */
[----:B------:R-:W-:-:S07]  /*13680*/  IMAD.MOV.U32 R25, RZ, RZ, R28 ;  /* 0x000000ffff197224 */ /* 0x000fce00078e001c */
[----:B--2---:R-:W-:Y:S01]  /*13690*/  HMMA.16816.F32 R12, R12, R24, R16 ;  /* 0x000000180c0c723c */ /* 0x004fe20000001810 */
[----:B------:R-:W-:Y:S02]  /*136a0*/  IMAD.MOV.U32 R6, RZ, RZ, R26 ;  /* 0x000000ffff067224 */ /* 0x000fe400078e001a */
[----:B------:R-:W-:-:S05]  /*136b0*/  IMAD.MOV.U32 R7, RZ, RZ, R27 ;  /* 0x000000ffff077224 */ /* 0x000fca00078e001b */
[----:B------:R-:W-:Y:S01]  /*136c0*/  STL.64 [R1+0xbf0], R6 ;  /* 0x000bf00601007387 */ /* 0x000fe20000100a00 */
[----:B------:R1:W-:Y:S11]  /*136d0*/  STL.64 [R1+0xbe8], R4 ;  /* 0x000be80401007387 */ /* 0x0003f60000100a00 */
[----:B------:R-:W-:Y:S04]  /*136e0*/  @!UPT UIADD3 URZ, URZ, URZ, URZ ;  /* 0x0000003f3f3ff290 */ /* 0x000fe8000fffe03f */
[----:B------:R-:W-:Y:S01]  /*136f0*/  IMAD.MOV.U32 R29, RZ, RZ, R14 ;  /* 0x000000ffff1d7224 */ /* 0x000fe200078e000e */
[----:B------:R-:W-:Y:S04]  /*13700*/  STL.64 [R1+0x10], R12 ;  /* 0x0000100c01007387 */ /* 0x000fe80000100a00 */
[----:B------:R-:W-:Y:S01]  /*13710*/  STL [R1+0xbc0], R29 ;  /* 0x000bc01d01007387 */ /* 0x000fe20000100800 */
[----:B------:R-:W2:Y:S02]  /*13720*/  LDL R19, [R1+0x8d4] ;  /* 0x0008d40001137983 */ /* 0x000ea40000100800 */
[----:B-1----:R-:W3:Y:S02]  /*13730*/  LDL.LU R4, [R1+0x60] ;  /* 0x0000600001047983 */ /* 0x002ee40000300800 */
[----:B------:R-:W3:Y:S02]  /*13740*/  LDL.LU R5, [R1+0x64] ;  /* 0x0000640001057983 */ /* 0x000ee40000300800 */
[----:B------:R-:W-:-:S02]  /*13750*/  IMAD.MOV.U32 R6, RZ, RZ, R2 ;  /* 0x000000ffff067224 */ /* 0x000fc400078e0002 */
[----:B------:R-:W1:Y:S01]  /*13760*/  S2R R2, SR_TID.X ;  /* 0x0000000000027919 */ /* 0x000e620000002100 */
[----:B------:R-:W-:Y:S02]  /*13770*/  IMAD.MOV.U32 R7, RZ, RZ, R3 ;  /* 0x000000ffff077224 */ /* 0x000fe400078e0003 */
[----:B------:R-:W4:Y:S03]  /*13780*/  S2R R3, SR_TID.X ;  /* 0x0000000000037919 */ /* 0x000f260000002100 */
[----:B------:R-:W-:Y:S01]  /*13790*/  STL.64 [R1+0xc00], R6 ;  /* 0x000c000601007387 */ /* 0x000fe20000100a00 */
[----:B-1----:R-:W-:Y:S01]  /*137a0*/  LOP3.LUT R2, R2, 0x7, RZ, 0xc0, !PT ;  /* 0x0000000702027812 */ /* 0x002fe200078ec0ff */
[----:B----4-:R-:W-:-:S04]  /*137b0*/  IMAD.SHL.U32 R3, R3, 0x2, RZ ;  /* 0x0000000203037824 */ /* 0x010fc800078e00ff */
[----:B------:R-:W-:Y:S02]  /*137c0*/  IMAD R2, R2, 0x110, RZ ;  /* 0x0000011002027824 */ /* 0x000fe400078e02ff */
[----:B------:R-:W-:Y:S01]  /*137d0*/  IMAD.MOV.U32 R28, RZ, RZ, R15 ;  /* 0x000000ffff1c7224 */ /* 0x000fe200078e000f */
[----:B--2---:R-:W-:Y:S04]  /*137e0*/  LDSM.16.MT88.4 R16, [R19+0x3000] ;  /* 0x003000001310783b */ /* 0x004fe80000004200 */
[----:B---3--:R1:W-:Y:S02]  /*137f0*/  STL.64 [R1+0xbf8], R4 ;  /* 0x000bf80401007387 */ /* 0x0083e40000100a00 */
[----:B-1----:R-:W-:Y:S01]  /*13800*/  IMAD.MOV.U32 R4, RZ, RZ, R23 ;  /* 0x000000ffff047224 */ /* 0x002fe200078e0017 */
[----:B------:R-:W-:-:S04]  /*13810*/  LOP3.LUT R23, R2, 0x30, R3, 0x78, !PT ;  /* 0x0000003002177812 */ /* 0x000fc800078e7803 */
[----:B------:R-:W-:-:S05]  /*13820*/  LOP3.LUT R23, R23, 0x40, RZ, 0x3c, !PT ;  /* 0x0000004017177812 */ /* 0x000fca00078e3cff */
[----:B------:R-:W1:Y:S04]  /*13830*/  LDSM.16.M88.4 R12, [R23+0x4080] ;  /* 0x00408000170c783b */ /* 0x000e680000000200 */
[----:B0-----:R-:W-:Y:S01]  /*13840*/  STL [R1+0xb7c], R8 ;  /* 0x000b7c0801007387 */ /* 0x001fe20000100800 */
[----:B------:R-:W-:Y:S02]  /*13850*/  STL [R1+0xb78], R9 ;  /* 0x000b780901007387 */ /* 0x000fe40000100800 */
[----:B------:R-:W-:Y:S02]  /*13860*/  STL [R1+0xb74], R10 ;  /* 0x000b740a01007387 */ /* 0x000fe40000100800 */
[----:B------:R0:W-:Y:S01]  /*13870*/  STL [R1+0xb70], R11 ;  /* 0x000b700b01007387 */ /* 0x0001e20000100800 */
[----:B------:R-:W2:Y:S04]  /*13880*/  LDSM.16.M88.4 R24, [R23+0x4880] ;  /* 0x004880001718783b */ /* 0x000ea80000000200 */
[----:B-1----:R-:W-:Y:S01]  /*13890*/  STL.64 [R1], R12 ;  /* 0x0000000c01007387 */ /* 0x002fe20000100a00 */
[----:B0-----:R-:W3:Y:S02]  /*138a0*/  LDL.LU.64 R10, [R1+0x128] ;  /* 0x00012800010a7983 */ /* 0x001ee40000300a00 */
[----:B------:R-:W-:-:S02]  /*138b0*/  IMAD.MOV.U32 R3, RZ, RZ, R14 ;  /* 0x000000ffff037224 */ /* 0x000fc400078e000e */
[----:B------:R-:W-:Y:S02]  /*138c0*/  IMAD.MOV.U32 R2, RZ, RZ, R15 ;  /* 0x000000ffff027224 */ /* 0x000fe400078e000f */
[----:B------:R-:W-:Y:S01]  /*138d0*/  IMAD.MOV.U32 R5, RZ, RZ, R22 ;  /* 0x000000ffff057224 */ /* 0x000fe200078e0016 */
[----:B------:R-:W0:Y:S01]  /*138e0*/  LDSM.16.M88.4 R12, [R23+0x5080] ;  /* 0x00508000170c783b */ /* 0x000e220000000200 */
[----:B------:R-:W-:Y:S02]  /*138f0*/  IMAD.MOV.U32 R6, RZ, RZ, R21 ;  /* 0x000000ffff067224 */ /* 0x000fe400078e0015 */
[----:B------:R-:W-:Y:S02]  /*13900*/  IMAD.MOV.U32 R7, RZ, RZ, R20 ;  /* 0x000000ffff077224 */ /* 0x000fe400078e0014 */
[----:B------:R-:W1:Y:S04]  /*13910*/  LDSM.16.M88.4 R20, [R23+0x5880] ;  /* 0x005880001714783b */ /* 0x000e680000000200 */
[----:B---3--:R3:W-:Y:S04]  /*13920*/  STL.64 [R1+0xc08], R10 ;  /* 0x000c080a01007387 */ /* 0x0087e80000100a00 */
[----:B---3--:R-:W3:Y:S01]  /*13930*/  LDL.LU.64 R10, [R1+0x108] ;  /* 0x00010800010a7983 */ /* 0x008ee20000300a00 */
[----:B------:R-:W-:Y:S02]  /*13940*/  STL [R1+0xacc], R2 ;  /* 0x000acc0201007387 */ /* 0x000fe40000100800 */
[----:B------:R-:W-:Y:S02]  /*13950*/  STL [R1+0xac8], R3 ;  /* 0x000ac80301007387 */ /* 0x000fe40000100800 */
[----:B--2---:R-:W-:Y:S01]  /*13960*/  STL [R1+0xab8], R26 ;  /* 0x000ab81a01007387 */ /* 0x004fe20000100800 */
[----:B------:R2:W-:Y:S01]  /*13970*/  STL [R1+0xab4], R27 ;  /* 0x000ab41b01007387 */ /* 0x0005e20000100800 */
[----:B------:R-:W-:Y:S03]  /*13980*/  STL.64 [R1+0xbb8], R24 ;  /* 0x000bb81801007387 */ /* 0x000fe60000100a00 */
[----:B--2---:R-:W2:Y:S01]  /*13990*/  LDL.LU.64 R26, [R1+0xb8] ;  /* 0x0000b800011a7983 */ /* 0x004ea20000300a00 */
[----:B0-----:R-:W-:Y:S02]  /*139a0*/  STL [R1+0xac0], R14 ;  /* 0x000ac00e01007387 */ /* 0x001fe40000100800 */
[----:B------:R-:W-:Y:S02]  /*139b0*/  STL [R1+0xabc], R15 ;  /* 0x000abc0f01007387 */ /* 0x000fe40000100800 */
[----:B-1----:R-:W-:Y:S01]  /*139c0*/  STL.64 [R1+0x90], R20 ;  /* 0x0000901401007387 */ /* 0x002fe20000100a00 */
[----:B------:R0:W-:Y:S04]  /*139d0*/  STL.64 [R1+0x98], R22 ;  /* 0x0000981601007387 */ /* 0x0001e80000100a00 */
[----:B0-----:R-:W3:Y:S01]  /*139e0*/  LDL.LU.64 R22, [R1+0xc18] ;  /* 0x000c180001167983 */ /* 0x001ee20000300a00 */
[----:B------:R-:W3:Y:S02]  /*139f0*/  LDL.LU.64 R20, [R1+0xc10] ;  /* 0x000c100001147983 */ /* 0x000ee40000300a00 */
[----:B------:R-:W-:Y:S02]  /*13a00*/  STL.64 [R1+0xb18], R18 ;  /* 0x000b181201007387 */ /* 0x000fe40000100a00 */
[----:B------:R0:W-:Y:S02]  /*13a10*/  STL.64 [R1+0xb10], R16 ;  /* 0x000b101001007387 */ /* 0x0001e40000100a00 */
[----:B0-----:R-:W2:Y:S01]  /*13a20*/  LDL.LU R16, [R1+0x80] ;  /* 0x0000800001107983 */ /* 0x001ea20000300800 */
[----:B------:R-:W2:Y:S02]  /*13a30*/  LDL.LU R17, [R1+0x84] ;  /* 0x0000840001117983 */ /* 0x000ea40000300800 */
[----:B------:R-:W2:Y:S02]  /*13a40*/  LDL.LU R18, [R1+0x88] ;  /* 0x0000880001127983 */ /* 0x000ea40000300800 */
[----:B------:R-:W2:Y:S01]  /*13a50*/  LDL.LU R19, [R1+0x8c] ;  /* 0x00008c0001137983 */ /* 0x000ea20000300800 */
[C---:B---3--:R-:W-:Y:S08]  /*13a60*/  HMMA.16816.F32 R4, R20.reuse, R10, R4 ;  /* 0x0000000a1404723c */ /* 0x048ff00000001804 */
[----:B--2---:R-:W-:Y:S01]  /*13a70*/  HMMA.16816.F32 R16, R20, R26, R16 ;  /* 0x0000001a1410723c */ /* 0x004fe20000001810 */
[----:B------:R-:W-:-:S02]  /*13a80*/  IMAD.MOV.U32 R2, RZ, RZ, R27 ;  /* 0x000000ffff027224 */ /* 0x000fc400078e001b */
[----:B------:R-:W-:-:S04]  /*13a90*/  IMAD.MOV.U32 R3, RZ, RZ, R26 ;  /* 0x000000ffff037224 */ /* 0x000fc800078e001a */
[----:B------:R-:W-:Y:S02]  /*13aa0*/  IMAD.MOV.U32 R27, RZ, RZ, R0 ;  /* 0x000000ffff1b7224 */ /* 0x000fe400078e0000 */
[----:B------:R-:W-:-:S07]  /*13ab0*/  IMAD.MOV.U32 R0, RZ, RZ, R11 ;  /* 0x000000ffff007224 */ /* 0x000fce00078e000b */
[----:B------:R-:W-:-:S07]  /*13ac0*/  IMAD.MOV.U32 R14, RZ, RZ, R6 ;  /* 0x000000ffff0e7224 */ /* 0x000fce00078e0006 */
[----:B------:R-:W-:Y:S01]  /*13ad0*/  STL.64 [R1+0xf0], R16 ;  /* 0x0000f01001007387 */ /* 0x000fe20000100a00 */
[----:B------:R0:W-:Y:S02]  /*13ae0*/  STL.64 [R1+0xf8], R18 ;  /* 0x0000f81201007387 */ /* 0x0001e40000100a00 */
[----:B------:R-:W2:Y:S02]  /*13af0*/  LDL.LU R24, [R1+0x40] ;  /* 0x0000400001187983 */ /* 0x000ea40000300800 */
[----:B------:R-:W2:Y:S01]  /*13b00*/  LDL.LU R25, [R1+0x44] ;  /* 0x0000440001197983 */ /* 0x000ea20000300800 */
[----:B------:R-:W2:Y:S01]  /*13b10*/  LDL.LU R26, [R1+0x48] ;  /* 0x00004800011a7983 */ /* 0x000ea20000300800 */
[----:B0-----:R-:W-:-:S03]  /*13b20*/  IMAD.MOV.U32 R18, RZ, RZ, R10 ;  /* 0x000000ffff127224 */ /* 0x001fc600078e000a */
[----:B------:R-:W3:Y:S01]  /*13b30*/  LDL.LU.64 R10, [R1+0xc08] ;  /* 0x000c0800010a7983 */ /* 0x000ee20000300a00 */
[----:B------:R-:W-:Y:S02]  /*13b40*/  STL.64 [R1+0xe0], R4 ;  /* 0x0000e00401007387 */ /* 0x000fe40000100a00 */
[----:B------:R0:W-:Y:S02]  /*13b50*/  STL [R1+0xec], R7 ;  /* 0x0000ec0701007387 */ /* 0x0001e40000100800 */
[----:B0-----:R-:W4:Y:S01]  /*13b60*/  LDL.LU.64 R6, [R1+0xc00] ;  /* 0x000c000001067983 */ /* 0x001f220000300a00 */
[----:B------:R-:W4:Y:S02]  /*13b70*/  LDL.LU.64 R4, [R1+0xbf8] ;  /* 0x000bf80001047983 */ /* 0x000f240000300a00 */
[----:B------:R0:W-:Y:S02]  /*13b80*/  STL [R1+0xba0], R14 ;  /* 0x000ba00e01007387 */ /* 0x0001e40000100800 */
[----:B------:R-:W-:Y:S01]  /*13b90*/  STL.64 [R1+0xb98], R12 ;  /* 0x000b980c01007387 */ /* 0x000fe20000100a00 */
[----:B0-----:R-:W4:Y:S02]  /*13ba0*/  LDL.LU.64 R14, [R1+0x118] ;  /* 0x00011800010e7983 */ /* 0x001f240000300a00 */
[----:B----4-:R-:W-:Y:S11]  /*13bb0*/  HMMA.16816.F32 R4, R20, R14, R4 ;  /* 0x0000000e1404723c */ /* 0x010ff60000001804 */
[----:B------:R-:W-:Y:S11]  /*13bc0*/  @!UPT UIADD3 URZ, URZ, URZ, URZ ;  /* 0x0000003f3f3ff290 */ /* 0x000ff6000fffe03f */
[----:B------:R-:W-:Y:S01]  /*13bd0*/  @!UPT UIADD3 URZ, URZ, URZ, URZ ;  /* 0x0000003f3f3ff290 */ /* 0x000fe2000fffe03f */
[----:B------:R-:W-:Y:S01]  /*13be0*/  STL.64 [R1+0xd0], R4 ;  /* 0x0000d00401007387 */ /* 0x000fe20000100a00 */
[----:B------:R0:W-:Y:S03]  /*13bf0*/  STL.64 [R1+0xd8], R6 ;  /* 0x0000d80601007387 */ /* 0x0001e60000100a00 */
[----:B0-----:R-:W4:Y:S01]  /*13c00*/  LDL.LU.64 R6, [R1+0xbf0] ;  /* 0x000bf00001067983 */ /* 0x001f220000300a00 */
[----:B------:R-:W2:Y:S02]  /*13c10*/  LDL.LU.64 R4, [R1+0xbe8] ;  /* 0x000be80001047983 */ /* 0x000ea40000300a00 */
[----:B------:R-:W-:Y:S02]  /*13c20*/  IMAD.MOV.U32 R29, RZ, RZ, R14 ;  /* 0x000000ffff1d7224 */ /* 0x000fe400078e000e */
[----:B------:R-:W-:Y:S02]  /*13c30*/  IMAD.MOV.U32 R19, RZ, RZ, R15 ;  /* 0x000000ffff137224 */ /* 0x000fe400078e000f */
[----:B--2---:R-:W-:-:S02]  /*13c40*/  IMAD.MOV.U32 R12, RZ, RZ, R4 ;  /* 0x000000ffff0c7224 */ /* 0x004fc400078e0004 */
[----:B------:R-:W-:Y:S01]  /*13c50*/  IMAD.MOV.U32 R13, RZ, RZ, R5 ;  /* 0x000000ffff0d7224 */ /* 0x000fe200078e0005 */
[----:B------:R-:W3:Y:S01]  /*13c60*/  LDL.LU R4, [R1+0xbe4] ;  /* 0x000be40001047983 */ /* 0x000ee20000300800 */
[----:B------:R-:W3:Y:S02]  /*13c70*/  LDL.LU R5, [R1+0xbe0] ;  /* 0x000be00001057983 */ /* 0x000ee40000300800 */
[----:B----4-:R-:W-:Y:S02]  /*13c80*/  IMAD.MOV.U32 R14, RZ, RZ, R6 ;  /* 0x000000ffff0e7224 */ /* 0x010fe400078e0006 */
[----:B------:R-:W-:Y:S01]  /*13c90*/  IMAD.MOV.U32 R15, RZ, RZ, R7 ;  /* 0x000000ffff0f7224 */ /* 0x000fe200078e0007 */
[----:B------:R-:W3:Y:S01]  /*13ca0*/  LDL.LU R6, [R1+0xbdc] ;  /* 0x000bdc0001067983 */ /* 0x000ee20000300800 */
[----:B------:R-:W3:Y:S03]  /*13cb0*/  LDL.LU R7, [R1+0xbd8] ;  /* 0x000bd80001077983 */ /* 0x000ee60000300800 */
[----:B------:R-:W-:Y:S01]  /*13cc0*/  STL.64 [R1+0xbb0], R14 ;  /* 0x000bb00e01007387 */ /* 0x000fe20000100a00 */
[----:B------:R0:W-:Y:S03]  /*13cd0*/  STL.64 [R1+0xba8], R12 ;  /* 0x000ba80c01007387 */ /* 0x0001e60000100a00 */
[----:B0-----:R-:W2:Y:S01]  /*13ce0*/  LDL.LU R12, [R1+0x30] ;  /* 0x00003000010c7983 */ /* 0x001ea20000300800 */
[----:B------:R-:W2:Y:S02]  /*13cf0*/  LDL.LU R13, [R1+0x34] ;  /* 0x00003400010d7983 */ /* 0x000ea40000300800 */
[----:B------:R-:W2:Y:S02]  /*13d00*/  LDL.LU R14, [R1+0x38] ;  /* 0x00003800010e7983 */ /* 0x000ea40000300800 */
[----:B------:R-:W2:Y:S01]  /*13d10*/  LDL.LU R15, [R1+0x3c] ;  /* 0x00003c00010f7983 */ /* 0x000ea20000300800 */
[----:B---3--:R-:W-:Y:S01]  /*13d20*/  HMMA.16816.F32 R20, R20, R10, R4 ;  /* 0x0000000a1414723c */ /* 0x008fe20000001804 */
[----:B------:R-:W3:Y:S01]  /*13d30*/  LDL.LU.64 R6, [R1+0xbd0] ;  /* 0x000bd00001067983 */ /* 0x000ee20000300a00 */
[----:B------:R-:W3:Y:S02]  /*13d40*/  LDL.LU.64 R4, [R1+0xbc8] ;  /* 0x000bc80001047983 */ /* 0x000ee40000300a00 */
[----:B------:R-:W-:-:S02]  /*13d50*/  IMAD.MOV.U32 R17, RZ, RZ, R10 ;  /* 0x000000ffff117224 */ /* 0x000fc400078e000a */
[----:B------:R-:W-:Y:S11]  /*13d60*/  IMAD.MOV.U32 R16, RZ, RZ, R11 ;  /* 0x000000ffff107224 */ /* 0x000ff600078e000b */
[----:B------:R-:W-:Y:S07]  /*13d70*/  @!UPT UIADD3 URZ, URZ, URZ, URZ ;  /* 0x0000003f3f3ff290 */ /* 0x000fee000fffe03f */
[----:B------:R-:W-:Y:S02]  /*13d80*/  IMAD.MOV.U32 R10, RZ, RZ, R22 ;  /* 0x000000ffff0a7224 */ /* 0x000fe400078e0016 */
[----:B------:R-:W-:Y:S02]  /*13d90*/  IMAD.MOV.U32 R11, RZ, RZ, R23 ;  /* 0x000000ffff0b7224 */ /* 0x000fe400078e0017 */
[----:B------:R-:W-:Y:S02]  /*13da0*/  IMAD.MOV.U32 R22, RZ, RZ, R29 ;  /* 0x000000ffff167224 */ /* 0x000fe400078e001d */
[----:B------:R-:W4:Y:S01]  /*13db0*/  LDL.LU R29, [R1+0xbc0] ;  /* 0x000bc000011d7983 */ /* 0x000f220000300800 */
[----:B------:R0:W-:Y:S02]  /*13dc0*/  STL.64 [R1+0xb88], R10 ;  /* 0x000b880a01007387 */ /* 0x0001e40000100a00 */
[----:B------:R-:W-:Y:S02]  /*13dd0*/  IMAD.MOV.U32 R8, RZ, RZ, R20 ;  /* 0x000000ffff087224 */ /* 0x000fe400078e0014 */
[----:B------:R-:W-:-:S02]  /*13de0*/  IMAD.MOV.U32 R9, RZ, RZ, R21 ;  /* 0x000000ffff097224 */ /* 0x000fc400078e0015 */
[----:B0-----:R-:W-:Y:S02]  /*13df0*/  IMAD.MOV.U32 R10, RZ, RZ, R3 ;  /* 0x000000ffff0a7224 */ /* 0x001fe400078e0003 */
[----:B------:R-:W-:Y:S01]  /*13e00*/  IMAD.MOV.U32 R11, RZ, RZ, R2 ;  /* 0x000000ffff0b7224 */ /* 0x000fe200078e0002 */
[----:B------:R3:W-:Y:S06]  /*13e10*/  STL.64 [R1+0xb80], R8 ;  /* 0x000b800801007387 */ /* 0x0007ec0000100a00 */
[----:B---3--:R-:W-:Y:S01]  /*13e20*/  HMMA.16816.F32 R8, R4, R10, R24 ;  /* 0x0000000a0408723c */ /* 0x008fe20000001818 */
[----:B------:R-:W3:Y:S11]  /*13e30*/  LDL.LU.64 R24, [R1+0xbb8] ;  /* 0x000bb80001187983 */ /* 0x000ef60000300a00 */
[----:B------:R-:W-:Y:S11]  /*13e40*/  @!UPT UIADD3 URZ, URZ, URZ, URZ ;  /* 0x0000003f3f3ff290 */ /* 0x000ff6000fffe03f */
[----:B------:R-:W-:Y:S01]  /*13e50*/  @!UPT UIADD3 URZ, URZ, URZ, URZ ;  /* 0x0000003f3f3ff290 */ /* 0x000fe2000fffe03f */
[----:B------:R-:W-:Y:S02]  /*13e60*/  IMAD.MOV.U32 R27, RZ, RZ, R8 ;  /* 0x000000ffff1b7224 */ /* 0x000fe400078e0008 */
[----:B------:R-:W-:Y:S02]  /*13e70*/  IMAD.MOV.U32 R26, RZ, RZ, R9 ;  /* 0x000000ffff1a7224 */ /* 0x000fe400078e0009 */
[----:B------:R-:W-:Y:S02]  /*13e80*/  IMAD.MOV.U32 R3, RZ, RZ, R10 ;  /* 0x000000ffff037224 */ /* 0x000fe400078e000a */
[----:B------:R-:W-:Y:S02]  /*13e90*/  IMAD.MOV.U32 R2, RZ, RZ, R11 ;  /* 0x000000ffff027224 */ /* 0x000fe400078e000b */
[----:B------:R-:W-:Y:S02]  /*13ea0*/  IMAD.MOV.U32 R10, RZ, RZ, R17 ;  /* 0x000000ffff0a7224 */ /* 0x000fe400078e0011 */
[----:B------:R-:W-:Y:S01]  /*13eb0*/  IMAD.MOV.U32 R11, RZ, RZ, R16 ;  /* 0x000000ffff0b7224 */ /* 0x000fe200078e0010 */
[----:B------:R-:W4:Y:S04]  /*13ec0*/  LDL R17, [R1+0x8d4] ;  /* 0x0008d40001117983 */ /* 0x000f280000100800 */
[----:B------:R-:W4:Y:S01]  /*13ed0*/  LDL R16, [R1+0x134] ;  /* 0x0001340001107983 */ /* 0x000f220000100800 */
[----:B------:R0:W-:Y:S02]  /*13ee0*/  STL.64 [R1+0xb58], R26 ;  /* 0x000b581a01007387 */ /* 0x0001e40000100a00 */
[----:B0-----:R-:W-:-:S02]  /*13ef0*/  IMAD.MOV.U32 R26, RZ, RZ, R18 ;  /* 0x000000ffff1a7224 */ /* 0x001fc400078e0012 */
[----:B------:R-:W-:Y:S02]  /*13f00*/  IMAD.MOV.U32 R27, RZ, RZ, R0 ;  /* 0x000000ffff1b7224 */ /* 0x000fe400078e0000 */
[----:B------:R-:W-:Y:S01]  /*13f10*/  IMAD.MOV.U32 R23, RZ, RZ, R19 ;  /* 0x000000ffff177224 */ /* 0x000fe200078e0013 */
[----:B---3--:R2:W-:Y:S04]  /*13f20*/  STL.64 [R1+0xb50], R24 ;  /* 0x000b501801007387 */ /* 0x0085e80000100a00 */
[----:B--2---:R-:W-:Y:S01]  /*13f30*/  HMMA.16816.F32 R24, R4, R26, R12 ;  /* 0x0000001a0418723c */ /* 0x004fe2000000180c */
[----:B------:R-:W2:Y:S01]  /*13f40*/  LDL.LU.64 R14, [R1+0xbb0] ;  /* 0x000bb000010e7983 */ /* 0x000ea20000300a00 */
[----:B------:R-:W2:Y:S11]  /*13f50*/  LDL.LU.64 R12, [R1+0xba8] ;  /* 0x000ba800010c7983 */ /* 0x000eb60000300a00 */
[----:B------:R-:W-:Y:S10]  /*13f60*/  @!UPT UIADD3 URZ, URZ, URZ, URZ ;  /* 0x0000003f3f3ff290 */ /* 0x000ff4000fffe03f */
[----:B------:R0:W-:Y:S01]  /*13f70*/  STL [R1+0xa0], R24 ;  /* 0x0000a01801007387 */ /* 0x0001e20000100800 */
[----:B------:R-:W-:-:S03]  /*13f80*/  IMAD.MOV.U32 R19, RZ, RZ, R25 ;  /* 0x000000ffff137224 */ /* 0x000fc600078e0019 */
[----:B0-----:R-:W3:Y:S01]  /*13f90*/  LDL.LU.64 R24, [R1] ;  /* 0x0000000001187983 */ /* 0x001ee20000300a00 */
[----:B------:R-:W-:Y:S02]  /*13fa0*/  IMAD.MOV.U32 R18, RZ, RZ, R26 ;  /* 0x000000ffff127224 */ /* 0x000fe400078e001a */
[----:B------:R-:W-:Y:S01]  /*13fb0*/  IMAD.MOV.U32 R0, RZ, RZ, R27 ;  /* 0x000000ffff007224 */ /* 0x000fe200078e001b */
[----:B--2---:R-:W-:Y:S01]  /*13fc0*/  HMMA.16816.F32 R20, R4, R22, R12 ;  /* 0x000000160414723c */ /* 0x004fe2000000180c */
[----:B---3--:R0:W-:Y:S04]  /*13fd0*/  STL.64 [R1+0xb90], R24 ;  /* 0x000b901801007387 */ /* 0x0081e80000100a00 */
[----:B0-----:R-:W2:Y:S01]  /*13fe0*/  LDL.LU R24, [R1+0x10] ;  /* 0x0000100001187983 */ /* 0x001ea20000300800 */
[----:B------:R-:W2:Y:S02]  /*13ff0*/  LDL.LU R25, [R1+0x14] ;  /* 0x0000140001197983 */ /* 0x000ea40000300800 */
[----:B------:R-:W-:Y:S02]  /*14000*/  STL [R1+0xb28], R18 ;  /* 0x000b281201007387 */ /* 0x000fe40000100800 */
[----:B------:R-:W-:Y:S01]  /*14010*/  STL [R1+0xb24], R19 ;  /* 0x000b241301007387 */ /* 0x000fe20000100800 */
[----:B------:R-:W-:Y:S01]  /*14020*/  STL [R1+0xb20], R0 ;  /* 0x000b200001007387 */ /* 0x000fe20000100800 */
[----:B------:R-:W3:Y:S02]  /*14030*/  LDL.LU R14, [R1+0xba0] ;  /* 0x000ba000010e7983 */ /* 0x000ee40000300800 */
[----:B------:R-:W2:Y:S10]  /*14040*/  LDL.LU.64 R12, [R1+0xb98] ;  /* 0x000b9800010c7983 */ /* 0x000eb40000300a00 */
[----:B------:R-:W-:Y:S01]  /*14050*/  IMAD.MOV.U32 R15, RZ, RZ, R23 ;  /* 0x000000ffff0f7224 */ /* 0x000fe200078e0017 */
[----:B------:R-:W-:Y:S04]  /*14060*/  STL [R1+0x80], R20 ;  /* 0x0000801401007387 */ /* 0x000fe80000100800 */
[----:B------:R-:W-:Y:S01]  /*14070*/  STL [R1+0xb48], R15 ;  /* 0x000b480f01007387 */ /* 0x000fe20000100800 */
[----:B----4-:R-:W-:-:S02]  /*14080*/  IMAD.MOV.U32 R26, RZ, RZ, R29 ;  /* 0x000000ffff1a7224 */ /* 0x010fc400078e001d */
[----:B------:R-:W-:Y:S02]  /*14090*/  IMAD.MOV.U32 R27, RZ, RZ, R28 ;  /* 0x000000ffff1b7224 */ /* 0x000fe400078e001c */
[----:B------:R-:W-:Y:S02]  /*140a0*/  IMAD.MOV.U32 R29, RZ, RZ, R21 ;  /* 0x000000ffff1d7224 */ /* 0x000fe400078e0015 */
[----:B------:R-:W-:Y:S02]  /*140b0*/  IMAD.MOV.U32 R28, RZ, RZ, R22 ;  /* 0x000000ffff1c7224 */ /* 0x000fe400078e0016 */
[----:B------:R-:W0:Y:S04]  /*140c0*/  LDSM.16.MT88.4 R20, [R16+0x3800] ;  /* 0x003800001014783b */ /* 0x000e280000004200 */
[----:B--2---:R1:W-:Y:S04]  /*140d0*/  STL.64 [R1+0xb40], R12 ;  /* 0x000b400c01007387 */ /* 0x0043e80000100a00 */
[----:B-1----:R-:W2:Y:S01]  /*140e0*/  LDL.LU R12, [R1+0xe0] ;  /* 0x0000e000010c7983 */ /* 0x002ea20000300800 */
[----:B------:R-:W2:Y:S02]  /*140f0*/  LDL.LU R13, [R1+0xe4] ;  /* 0x0000e400010d7983 */ /* 0x000ea40000300800 */
[----:B------:R-:W3:Y:S01]  /*14100*/  LDL.LU R15, [R1+0xec] ;  /* 0x0000ec00010f7983 */ /* 0x000ee20000300800 */
[----:B------:R-:W-:Y:S11]  /*14110*/  HMMA.16816.F32 R4, R4, R10, R24 ;  /* 0x0000000a0404723c */ /* 0x000ff60000001818 */
[----:B------:R-:W-:Y:S11]  /*14120*/  @!UPT UIADD3 URZ, URZ, URZ, URZ ;  /* 0x0000003f3f3ff290 */ /* 0x000ff6000fffe03f */
[----:B------:R-:W-:Y:S02]  /*14130*/  @!UPT UIADD3 URZ, URZ, URZ, URZ ;  /* 0x0000003f3f3ff290 */ /* 0x000fe4000fffe03f */
[----:B------:R-:W-:Y:S02]  /*14140*/  IMAD.MOV.U32 R19, RZ, RZ, R4 ;  /* 0x000000ffff137224 */ /* 0x000fe400078e0004 */
[----:B------:R-:W-:Y:S01]  /*14150*/  IMAD.MOV.U32 R0, RZ, RZ, R5 ;  /* 0x000000ffff007224 */ /* 0x000fe200078e0005 */
[----:B---3--:R-:W-:Y:S01]  /*14160*/  STL.64 [R1+0xb68], R14 ;  /* 0x000b680e01007387 */ /* 0x008fe20000100a00 */
[----:B--2---:R1:W-:Y:S03]  /*14170*/  STL.64 [R1+0xb60], R12 ;  /* 0x000b600c01007387 */ /* 0x0043e60000100a00 */
[----:B-1----:R-:W2:Y:S01]  /*14180*/  LDL.LU R12, [R1+0xf0] ;  /* 0x0000f000010c7983 */ /* 0x002ea20000300800 */
[----:B------:R-:W2:Y:S02]  /*14190*/  LDL.LU R13, [R1+0xf4] ;  /* 0x0000f400010d7983 */ /* 0x000ea40000300800 */
[----:B------:R-:W2:Y:S02]  /*141a0*/  LDL.LU R14, [R1+0xf8] ;  /* 0x0000f800010e7983 */ /* 0x000ea40000300800 */
[----:B------:R-:W2:Y:S01]  /*141b0*/  LDL.LU R15, [R1+0xfc] ;  /* 0x0000fc00010f7983 */ /* 0x000ea20000300800 */
[----:B------:R-:W-:Y:S01]  /*141c0*/  STL [R1+0xb2c], R29 ;  /* 0x000b2c1d01007387 */ /* 0x000fe20000100800 */
[----:B0-----:R-:W-:Y:S02]  /*141d0*/  STL [R1+0xad4], R21 ;  /* 0x000ad41501007387 */ /* 0x001fe40000100800 */
[----:B------:R-:W-:Y:S02]  /*141e0*/  STL [R1+0xad0], R22 ;  /* 0x000ad01601007387 */ /* 0x000fe40000100800 */
[----:B------:R-:W-:Y:S01]  /*141f0*/  STL [R1+0xac4], R23 ;  /* 0x000ac41701007387 */ /* 0x000fe20000100800 */
[----:B------:R-:W3:Y:S01]  /*14200*/  LDL.LU.64 R24, [R1+0xb90] ;  /* 0x000b900001187983 */ /* 0x000ee20000300a00 */
[----:B------:R-:W4:Y:S02]  /*14210*/  LDL.LU.64 R10, [R1+0xb88] ;  /* 0x000b8800010a7983 */ /* 0x000f240000300a00 */
[----:B------:R-:W2:Y:S02]  /*14220*/  LDL.LU.64 R8, [R1+0xb80] ;  /* 0x000b800001087983 */ /* 0x000ea40000300a00 */
[----:B------:R-:W-:Y:S02]  /*14230*/  STL.64 [R1+0x48], R6 ;  /* 0x0000480601007387 */ /* 0x000fe40000100a00 */
[----:B------:R0:W1:Y:S04]  /*14240*/  LDSM.16.MT88.4 R4, [R17+0x3800] ;  /* 0x003800001104783b */ /* 0x0000680000004200 */
[----:B0-----:R-:W3:Y:S04]  /*14250*/  LDL.LU.64 R16, [R1+0x90] ;  /* 0x0000900001107983 */ /* 0x001ee80000300a00 */
[----:B-1----:R-:W-:Y:S01]  /*14260*/  STL.64 [R1+0xa78], R6 ;  /* 0x000a780601007387 */ /* 0x002fe20000100a00 */
[----:B------:R2:W-:Y:S02]  /*14270*/  STL.64 [R1+0xa70], R4 ;  /* 0x000a700401007387 */ /* 0x0005e40000100a00 */
[----:B--2---:R-:W-:-:S02]  /*14280*/  IMAD.MOV.U32 R4, RZ, RZ, R8 ;  /* 0x000000ffff047224 */ /* 0x004fc400078e0008 */
[----:B------:R-:W-:Y:S01]  /*14290*/  IMAD.MOV.U32 R5, RZ, RZ, R9 ;  /* 0x000000ffff057224 */ /* 0x000fe200078e0009 */
[----:B------:R-:W2:Y:S01]  /*142a0*/  LDL.LU R8, [R1+0xb7c] ;  /* 0x000b7c0001087983 */ /* 0x000ea20000300800 */
[----:B------:R-:W2:Y:S02]  /*142b0*/  LDL.LU R9, [R1+0xb78] ;  /* 0x000b780001097983 */ /* 0x000ea40000300800 */
[----:B----4-:R-:W-:Y:S02]  /*142c0*/  IMAD.MOV.U32 R6, RZ, RZ, R10 ;  /* 0x000000ffff067224 */ /* 0x010fe400078e000a */
[----:B------:R-:W-:Y:S01]  /*142d0*/  IMAD.MOV.U32 R7, RZ, RZ, R11 ;  /* 0x000000ffff077224 */ /* 0x000fe200078e000b */
[----:B------:R-:W2:Y:S01]  /*142e0*/  LDL.LU R10, [R1+0xb74] ;  /* 0x000b7400010a7983 */ /* 0x000ea20000300800 */
[----:B------:R-:W2:Y:S03]  /*142f0*/  LDL.LU R11, [R1+0xb70] ;  /* 0x000b7000010b7983 */ /* 0x000ea60000300800 */
[----:B------:R-:W-:Y:S01]  /*14300*/  STL.64 [R1+0xb38], R6 ;  /* 0x000b380601007387 */ /* 0x000fe20000100a00 */
[----:B------:R0:W-:Y:S02]  /*14310*/  STL.64 [R1+0xb30], R4 ;  /* 0x000b300401007387 */ /* 0x0001e40000100a00 */
[----:B---3--:R-:W-:-:S02]  /*14320*/  IMAD.MOV.U32 R29, RZ, RZ, R24 ;  /* 0x000000ffff1d7224 */ /* 0x008fc400078e0018 */
[----:B------:R-:W-:Y:S01]  /*14330*/  IMAD.MOV.U32 R18, RZ, RZ, R25 ;  /* 0x000000ffff127224 */ /* 0x000fe200078e0019 */
[----:B0-----:R-:W3:Y:S01]  /*14340*/  LDL.LU R4, [R1+0xd0] ;  /* 0x0000d00001047983 */ /* 0x001ee20000300800 */
[----:B------:R-:W3:Y:S02]  /*14350*/  LDL.LU R5, [R1+0xd4] ;  /* 0x0000d40001057983 */ /* 0x000ee40000300800 */
[----:B------:R-:W3:Y:S02]  /*14360*/  LDL.LU R6, [R1+0xd8] ;  /* 0x0000d80001067983 */ /* 0x000ee40000300800 */
[----:B------:R-:W3:Y:S01]  /*14370*/  LDL.LU R7, [R1+0xdc] ;  /* 0x0000dc0001077983 */ /* 0x000ee20000300800 */
[C---:B--2---:R-:W-:Y:S11]  /*14380*/  HMMA.16816.F32 R12, R8.reuse, R24, R12 ;  /* 0x00000018080c723c */ /* 0x044ff6000000180c */
[----:B------:R-:W-:Y:S11]  /*14390*/  @!UPT UIADD3 URZ, URZ, URZ, URZ ;  /* 0x0000003f3f3ff290 */ /* 0x000ff6000fffe03f */
[----:B------:R-:W-:Y:S01]  /*143a0*/  @!UPT UIADD3 URZ, URZ, URZ, URZ ;  /* 0x0000003f3f3ff290 */ /* 0x000fe2000fffe03f */
[----:B------:R-:W-:Y:S01]  /*143b0*/  STL.64 [R1+0x70], R12 ;  /* 0x0000700c01007387 */ /* 0x000fe20000100a00 */
[----:B------:R0:W-:Y:S03]  /*143c0*/  STL.64 [R1+0x78], R14 ;  /* 0x0000780e01007387 */ /* 0x0001e60000100a00 */
[----:B0-----:R-:W2:Y:S01]  /*143d0*/  LDL.LU.64 R14, [R1+0xb68] ;  /* 0x000b6800010e7983 */ /* 0x001ea20000300a00 */
[----:B------:R-:W2:Y:S02]  /*143e0*/  LDL.LU.64 R12, [R1+0xb60] ;  /* 0x000b6000010c7983 */ /* 0x000ea40000300a00 */
[----:B------:R-:W4:Y:S02]  /*143f0*/  LDL.LU.64 R26, [R1+0xb58] ;  /* 0x000b5800011a7983 */ /* 0x000f240000300a00 */
[----:B------:R-:W2:Y:S02]  /*14400*/  LDL.LU.64 R24, [R1+0xb50] ;  /* 0x000b500001187983 */ /* 0x000ea40000300a00 */
[----:B--2---:R-:W-:Y:S11]  /*14410*/  HMMA.16816.F32 R12, R8, R24, R12 ;  /* 0x00000018080c723c */ /* 0x004ff6000000180c */
[----:B------:R-:W-:Y:S11]  /*14420*/  @!UPT UIADD3 URZ, URZ, URZ, URZ ;  /* 0x0000003f3f3ff290 */ /* 0x000ff6000fffe03f */
[----:B------:R-:W-:Y:S01]  /*14430*/  @!UPT UIADD3 URZ, URZ, URZ, URZ ;  /* 0x0000003f3f3ff290 */ /* 0x000fe2000fffe03f */
[----:B------:R-:W-:Y:S01]  /*14440*/  STL [R1+0x64], R13 ;  /* 0x0000640d01007387 */ /* 0x000fe20000100800 */
[----:B------:R0:W-:Y:S02]  /*14450*/  STL [R1+0x68], R14 ;  /* 0x0000680e01007387 */ /* 0x0001e40000100800 */
[----:B------:R-:W-:Y:S02]  /*14460*/  IMAD.MOV.U32 R23, RZ, RZ, R12 ;  /* 0x000000ffff177224 */ /* 0x000fe400078e000c */
[----:B0-----:R-:W-:Y:S02]  /*14470*/  IMAD.MOV.U32 R14, RZ, RZ, R15 ;  /* 0x000000ffff0e7224 */ /* 0x001fe400078e000f */
[----:B------:R-:W2:Y:S01]  /*14480*/  LDL.LU R15, [R1+0xb48] ;  /* 0x000b4800010f7983 */ /* 0x000ea20000300800 */
[----:B------:R-:W3:Y:S02]  /*14490*/  LDL.LU.64 R12, [R1+0xb40] ;  /* 0x000b4000010c7983 */ /* 0x000ee40000300a00 */
[----:B------:R4:W-:Y:S02]  /*144a0*/  STL.64 [R1+0xb08], R24 ;  /* 0x000b081801007387 */ /* 0x0009e40000100a00 */
[----:B----4-:R-:W-:-:S02]  /*144b0*/  IMAD.MOV.U32 R24, RZ, RZ, R27 ;  /* 0x000000ffff187224 */ /* 0x010fc400078e001b */
[----:B------:R-:W-:Y:S02]  /*144c0*/  IMAD.MOV.U32 R25, RZ, RZ, R26 ;  /* 0x000000ffff197224 */ /* 0x000fe400078e001a */
[----:B------:R-:W-:Y:S02]  /*144d0*/  IMAD.MOV.U32 R26, RZ, RZ, R3 ;  /* 0x000000ffff1a7224 */ /* 0x000fe400078e0003 */
[----:B------:R-:W-:Y:S01]  /*144e0*/  IMAD.MOV.U32 R27, RZ, RZ, R2 ;  /* 0x000000ffff1b7224 */ /* 0x000fe200078e0002 */
[----:B---3--:R-:W-:Y:S11]  /*144f0*/  HMMA.16816.F32 R4, R8, R12, R4 ;  /* 0x0000000c0804723c */ /* 0x008ff60000001804 */
[----:B------:R-:W-:Y:S11]  /*14500*/  @!UPT UIADD3 URZ, URZ, URZ, URZ ;  /* 0x0000003f3f3ff290 */ /* 0x000ff6000fffe03f */
[----:B------:R-:W-:Y:S02]  /*14510*/  @!UPT UIADD3 URZ, URZ, URZ, URZ ;  /* 0x0000003f3f3ff290 */ /* 0x000fe4000fffe03f */
[----:B------:R-:W-:Y:S02]  /*14520*/  IMAD.MOV.U32 R2, RZ, RZ, R6 ;  /* 0x000000ffff027224 */ /* 0x000fe400078e0006 */
[----:B------:R-:W-:Y:S02]  /*14530*/  IMAD.MOV.U32 R3, RZ, RZ, R7 ;  /* 0x000000ffff037224 */ /* 0x000fe400078e0007 */
[----:B------:R-:W-:Y:S02]  /*14540*/  IMAD.MOV.U32 R21, RZ, RZ, R4 ;  /* 0x000000ffff157224 */ /* 0x000fe400078e0004 */
[----:B------:R-:W-:Y:S01]  /*14550*/  IMAD.MOV.U32 R22, RZ, RZ, R5 ;  /* 0x000000ffff167224 */ /* 0x000fe200078e0005 */
[----:B------:R-:W3:Y:S01]  /*14560*/  LDL.LU.64 R6, [R1+0xb38] ;  /* 0x000b380001067983 */ /* 0x000ee20000300a00 */
[----:B------:R-:W3:Y:S02]  /*14570*/  LDL.LU.64 R4, [R1+0xb30] ;  /* 0x000b300001047983 */ /* 0x000ee40000300a00 */
[----:B------:R-:W-:Y:S02]  /*14580*/  STL [R1+0xb00], R14 ;  /* 0x000b000e01007387 */ /* 0x000fe40000100800 */
[----:B------:R0:W-:Y:S02]  /*14590*/  STL.64 [R1+0xaf8], R12 ;  /* 0x000af80c01007387 */ /* 0x0001e40000100a00 */
[----:B0-----:R-:W-:-:S02]  /*145a0*/  IMAD.MOV.U32 R12, RZ, RZ, R29 ;  /* 0x000000ffff0c7224 */ /* 0x001fc400078e001d */
[----:B------:R-:W-:Y:S01]  /*145b0*/  IMAD.MOV.U32 R13, RZ, RZ, R18 ;  /* 0x000000ffff0d7224 */ /* 0x000fe200078e0012 */
[----:B------:R-:W4:Y:S01]  /*145c0*/  LDL.LU R29, [R1+0xb2c] ;  /* 0x000b2c00011d7983 */ /* 0x000f220000300800 */
[----:B------:R-:W2:Y:S02]  /*145d0*/  LDL.LU R18, [R1+0xb28] ;  /* 0x000b280001127983 */ /* 0x000ea40000300800 */
[----:B------:R-:W-:Y:S02]  /*145e0*/  STL.64 [R1+0xae0], R22 ;  /* 0x000ae01601007387 */ /* 0x000fe40000100a00 */
[----:B------:R0:W-:Y:S02]  /*145f0*/  STL.64 [R1+0xad8], R20 ;  /* 0x000ad81401007387 */ /* 0x0001e40000100a00 */
[----:B0-----:R-:W-:Y:S02]  /*14600*/  IMAD.MOV.U32 R20, RZ, RZ, R19 ;  /* 0x000000ffff147224 */ /* 0x001fe400078e0013 */
[----:B------:R-:W-:Y:S01]  /*14610*/  IMAD.MOV.U32 R21, RZ, RZ, R0 ;  /* 0x000000ffff157224 */ /* 0x000fe200078e0000 */
[----:B------:R-:W2:Y:S01]  /*14620*/  LDL.LU R19, [R1+0xb24] ;  /* 0x000b240001137983 */ /* 0x000ea20000300800 */
[----:B------:R-:W2:Y:S02]  /*14630*/  LDL.LU R0, [R1+0xb20] ;  /* 0x000b200001007983 */ /* 0x000ea40000300800 */
[----:B------:R-:W2:Y:S02]  /*14640*/  LDL.LU R22, [R1+0x48] ;  /* 0x0000480001167983 */ /* 0x000ea40000300800 */
[----:B------:R-:W2:Y:S02]  /*14650*/  LDL.LU R23, [R1+0x4c] ;  /* 0x00004c0001177983 */ /* 0x000ea40000300800 */
[----:B------:R-:W-:Y:S01]  /*14660*/  IMAD.MOV.U32 R14, RZ, RZ, R16 ;  /* 0x000000ffff0e7224 */ /* 0x000fe200078e0010 */
[----:B---3--:R-:W-:Y:S01]  /*14670*/  HMMA.16816.F32 R4, R8, R16, R4 ;  /* 0x000000100804723c */ /* 0x008fe20000001804 */
[----:B--2---:R0:W-:Y:S01]  /*14680*/  STL.64 [R1+0xaf0], R22 ;  /* 0x000af01601007387 */ /* 0x0041e20000100a00 */
[----:B------:R1:W-:Y:S02]  /*14690*/  STL.64 [R1+0xae8], R20 ;  /* 0x000ae81401007387 */ /* 0x0003e40000100a00 */
[----:B0-----:R-:W-:Y:S01]  /*146a0*/  IMAD.MOV.U32 R22, RZ, RZ, R18 ;  /* 0x000000ffff167224 */ /* 0x001fe200078e0012 */
[----:B-1----:R-:W2:Y:S01]  /*146b0*/  LDL.LU R20, [R1+0xa0] ;  /* 0x0000a00001147983 */ /* 0x002ea20000300800 */
[----:B------:R-:W-:-:S02]  /*146c0*/  IMAD.MOV.U32 R21, RZ, RZ, R19 ;  /* 0x000000ffff157224 */ /* 0x000fc400078e0013 */
[----:B------:R-:W-:Y:S02]  /*146d0*/  IMAD.MOV.U32 R23, RZ, RZ, R0 ;  /* 0x000000ffff177224 */ /* 0x000fe400078e0000 */
[----:B------:R-:W-:Y:S01]  /*146e0*/  IMAD.MOV.U32 R0, RZ, RZ, R17 ;  /* 0x000000ffff007224 */ /* 0x000fe200078e0011 */
[----:B------:R-:W3:Y:S01]  /*146f0*/  LDL.LU.64 R18, [R1+0xb18] ;  /* 0x000b180001127983 */ /* 0x000ee20000300a00 */
[----:B------:R-:W3:Y:S02]  /*14700*/  LDL.LU.64 R16, [R1+0xb10] ;  /* 0x000b100001107983 */ /* 0x000ee40000300a00 */
[----:B------:R-:W2:Y:S09]  /*14710*/  LDL.LU R8, [R1+0x80] ;  /* 0x0000800001087983 */ /* 0x000eb20000300800 */
[----:B------:R-:W-:Y:S01]  /*14720*/  STL.64 [R1+0xa98], R6 ;  /* 0x000a980601007387 */ /* 0x000fe20000100a00 */
[----:B------:R0:W-:Y:S01]  /*14730*/  STL.64 [R1+0xa90], R4 ;  /* 0x000a900401007387 */ /* 0x0001e20000100a00 */
[----:B------:R-:W-:-:S02]  /*14740*/  IMAD.MOV.U32 R11, RZ, RZ, R15 ;  /* 0x000000ffff0b7224 */ /* 0x000fc400078e000f */
[----:B0-----:R-:W-:Y:S02]  /*14750*/  IMAD.MOV.U32 R4, RZ, RZ, R14 ;  /* 0x000000ffff047224 */ /* 0x001fe400078e000e */
[C---:B---3--:R-:W-:Y:S01]  /*14760*/  HMMA.16816.F32 R12, R16.reuse, R12, R24 ;  /* 0x0000000c100c723c */ /* 0x048fe20000001818 */
[----:B------:R-:W2:Y:S01]  /*14770*/  LDL.LU.64 R24, [R1+0xb08] ;  /* 0x000b080001187983 */ /* 0x000ea20000300a00 */
[----:B----4-:R-:W-:Y:S02]  /*14780*/  IMAD.MOV.U32 R9, RZ, RZ, R29 ;  /* 0x000000ffff097224 */ /* 0x010fe400078e001d */
[----:B------:R-:W-:Y:S11]  /*14790*/  IMAD.MOV.U32 R5, RZ, RZ, R0 ;  /* 0x000000ffff057224 */ /* 0x000ff600078e0000 */
[----:B------:R-:W-:Y:S09]  /*147a0*/  @!UPT UIADD3 URZ, URZ, URZ, URZ ;  /* 0x0000003f3f3ff290 */ /* 0x000ff2000fffe03f */
[----:B------:R-:W-:Y:S02]  /*147b0*/  IMAD.MOV.U32 R29, RZ, RZ, R14 ;  /* 0x000000ffff1d7224 */ /* 0x000fe400078e000e */
[----:B------:R-:W-:Y:S02]  /*147c0*/  IMAD.MOV.U32 R27, RZ, RZ, R12 ;  /* 0x000000ffff1b7224 */ /* 0x000fe400078e000c */
[----:B------:R-:W-:Y:S01]  /*147d0*/  IMAD.MOV.U32 R0, RZ, RZ, R13 ;  /* 0x000000ffff007224 */ /* 0x000fe200078e000d */
[----:B------:R-:W3:Y:S01]  /*147e0*/  LDL.LU R14, [R1+0xb00] ;  /* 0x000b0000010e7983 */ /* 0x000ee20000300800 */
[----:B------:R-:W4:Y:S02]  /*147f0*/  LDL.LU.64 R12, [R1+0xaf8] ;  /* 0x000af800010c7983 */ /* 0x000f240000300a00 */
[----:B------:R-:W-:Y:S02]  /*14800*/  IMAD.MOV.U32 R10, RZ, RZ, R28 ;  /* 0x000000ffff0a7224 */ /* 0x000fe400078e001c */
[----:B------:R-:W-:Y:S01]  /*14810*/  IMAD.MOV.U32 R28, RZ, RZ, R15 ;  /* 0x000000ffff1c7224 */ /* 0x000fe200078e000f */
[C---:B--2---:R-:W-:Y:S11]  /*14820*/  HMMA.16816.F32 R20, R16.reuse, R24, R20 ;  /* 0x000000181014723c */ /* 0x044ff60000001814 */
[----:B------:R-:W-:Y:S11]  /*14830*/  @!UPT UIADD3 URZ, URZ, URZ, URZ ;  /* 0x0000003f3f3ff290 */ /* 0x000ff6000fffe03f */
[----:B------:R-:W-:Y:S02]  /*14840*/  @!UPT UIADD3 URZ, URZ, URZ, URZ ;  /* 0x0000003f3f3ff290 */ /* 0x000fe4000fffe03f */
[----:B------:R-:W-:Y:S02]  /*14850*/  IMAD.MOV.U32 R25, RZ, RZ, R22 ;  /* 0x000000ffff197224 */ /* 0x000fe400078e0016 */
[----:B------:R-:W-:Y:S02]  /*14860*/  IMAD.MOV.U32 R24, RZ, RZ, R23 ;  /* 0x000000ffff187224 */ /* 0x000fe400078e0017 */
[----:B------:R-:W-:Y:S02]  /*14870*/  IMAD.MOV.U32 R15, RZ, RZ, R20 ;  /* 0x000000ffff0f7224 */ /* 0x000fe400078e0014 */
[----:B------:R-:W-:Y:S01]  /*14880*/  IMAD.MOV.U32 R26, RZ, RZ, R21 ;  /* 0x000000ffff1a7224 */ /* 0x000fe200078e0015 */
[----:B------:R-:W2:Y:S01]  /*14890*/  LDL.LU.64 R22, [R1+0xaf0] ;  /* 0x000af00001167983 */ /* 0x000ea20000300a00 */
[----:B------:R-:W2:Y:S01]  /*148a0*/  LDL.LU.64 R20, [R1+0xae8] ;  /* 0x000ae80001147983 */ /* 0x000ea20000300a00 */
[C---:B----4-:R-:W-:Y:S11]  /*148b0*/  HMMA.16816.F32 R8, R16.reuse, R12, R8 ;  /* 0x0000000c1008723c */ /* 0x050ff60000001808 */
[----:B------:R-:W-:Y:S11]  /*148c0*/  @!UPT UIADD3 URZ, URZ, URZ, URZ ;  /* 0x0000003f3f3ff290 */ /* 0x000ff6000fffe03f */
[----:B------:R-:W-:Y:S01]  /*148d0*/  @!UPT UIADD3 URZ, URZ, URZ, URZ ;  /* 0x0000003f3f3ff290 */ /* 0x000fe2000fffe03f */
[----:B------:R-:W-:Y:S01]  /*148e0*/  STL.64 [R1+0xa48], R10 ;  /* 0x000a480a01007387 */ /* 0x000fe20000100a00 */
[----:B------:R0:W-:Y:S03]  /*148f0*/  STL.64 [R1+0xa40], R8 ;  /* 0x000a400801007387 */ /* 0x0001e60000100a00 */
[----:B0-----:R-:W4:Y:S01]  /*14900*/  LDL.LU R8, [R1+0x70] ;  /* 0x0000700001087983 */ /* 0x001f220000300800 */
[----:B------:R-:W4:Y:S02]  /*14910*/  LDL.LU R9, [R1+0x74] ;  /* 0x0000740001097983 */ /* 0x000f240000300800 */
[----:B------:R-:W4:Y:S02]  /*14920*/  LDL.LU R10, [R1+0x78] ;  /* 0x00007800010a7983 */ /* 0x000f240000300800 */
[----:B------:R-:W4:Y:S01]  /*14930*/  LDL.LU R11, [R1+0x7c] ;  /* 0x00007c00010b7983 */ /* 0x000f220000300800 */
[----:B--2---:R-:W-:Y:S01]  /*14940*/  HMMA.16816.F32 R16, R16, R4, R20 ;  /* 0x000000041010723c */ /* 0x004fe20000001814 */
[----:B------:R-:W2:Y:S01]  /*14950*/  LDL.LU.64 R22, [R1+0xae0] ;  /* 0x000ae00001167983 */ /* 0x000ea20000300a00 */
[----:B------:R-:W3:Y:S02]  /*14960*/  LDL.LU.64 R20, [R1+0xad8] ;  /* 0x000ad80001147983 */ /* 0x000ee40000300a00 */
[----:B------:R-:W-:-:S02]  /*14970*/  IMAD.MOV.U32 R6, RZ, RZ, R2 ;  /* 0x000000ffff067224 */ /* 0x000fc400078e0002 */
[----:B------:R-:W-:Y:S02]  /*14980*/  IMAD.MOV.U32 R7, RZ, RZ, R3 ;  /* 0x000000ffff077224 */ /* 0x000fe400078e0003 */
[----:B--2---:R-:W-:Y:S02]  /*14990*/  IMAD.MOV.U32 R5, RZ, RZ, R22 ;  /* 0x000000ffff057224 */ /* 0x004fe400078e0016 */
[----:B---3--:R-:W-:Y:S02]  /*149a0*/  IMAD.MOV.U32 R4, RZ, RZ, R21 ;  /* 0x000000ffff047224 */ /* 0x008fe400078e0015 */
[----:B------:R-:W4:Y:S01]  /*149b0*/  LDL.LU R21, [R1+0xad4] ;  /* 0x000ad40001157983 */ /* 0x000f220000300800 */
[----:B------:R-:W4:Y:S02]  /*149c0*/  LDL.LU R22, [R1+0xad0] ;  /* 0x000ad00001167983 */ /* 0x000f240000300800 */
[----:B------:R-:W2:Y:S02]  /*149d0*/  LDL.LU R2, [R1+0xacc] ;  /* 0x000acc0001027983 */ /* 0x000ea40000300800 */
[----:B------:R-:W3:Y:S01]  /*149e0*/  LDL.LU R3, [R1+0xac8] ;  /* 0x000ac80001037983 */ /* 0x000ee20000300800 */
[----:B------:R-:W-:Y:S01]  /*149f0*/  STL.64 [R1+0xaa8], R6 ;  /* 0x000aa80601007387 */ /* 0x000fe20000100a00 */
[----:B------:R0:W-:Y:S02]  /*14a00*/  STL.64 [R1+0xaa0], R4 ;  /* 0x000aa00401007387 */ /* 0x0001e40000100a00 */
[----:B0-----:R-:W-:-:S02]  /*14a10*/  IMAD.MOV.U32 R4, RZ, RZ, R23 ;  /* 0x000000ffff047224 */ /* 0x001fc400078e0017 */
[----:B------:R-:W4:Y:S01]  /*14a20*/  LDL.LU R23, [R1+0xac4] ;  /* 0x000ac40001177983 */ /* 0x000f220000300800 */
[----:B------:R-:W4:Y:S02]  /*14a30*/  LDL.LU R5, [R1+0x64] ;  /* 0x0000640001057983 */ /* 0x000f240000300800 */
[----:B------:R-:W4:Y:S02]  /*14a40*/  LDL.LU R6, [R1+0x68] ;  /* 0x0000680001067983 */ /* 0x000f240000300800 */
[----:B------:R-:W-:Y:S02]  /*14a50*/  IMAD.MOV.U32 R7, RZ, RZ, R14 ;  /* 0x000000ffff077224 */ /* 0x000fe400078e000e */
[----:B------:R-:W4:Y:S01]  /*14a60*/  LDL.LU R14, [R1+0xac0] ;  /* 0x000ac000010e7983 */ /* 0x000f220000300800 */
[----:B------:R2:W-:Y:S02]  /*14a70*/  STL.64 [R1+0xa58], R18 ;  /* 0x000a581201007387 */ /* 0x0005e40000100a00 */
[----:B------:R-:W-:Y:S02]  /*14a80*/  STL.64 [R1+0xa50], R16 ;  /* 0x000a501001007387 */ /* 0x000fe40000100a00 */
[----:B--2---:R-:W-:-:S02]  /*14a90*/  IMAD.MOV.U32 R19, RZ, RZ, R2 ;  /* 0x000000ffff137224 */ /* 0x004fc400078e0002 */
[----:B---3--:R-:W-:-:S07]  /*14aa0*/  IMAD.MOV.U32 R18, RZ, RZ, R3 ;  /* 0x000000ffff127224 */ /* 0x008fce00078e0003 */
[----:B----4-:R-:W-:Y:S11]  /*14ab0*/  HMMA.16816.F32 R8, R20, R18, R8 ;  /* 0x000000121408723c */ /* 0x010ff60000001808 */
[----:B------:R-:W-:Y:S11]  /*14ac0*/  @!UPT UIADD3 URZ, URZ, URZ, URZ ;  /* 0x0000003f3f3ff290 */ /* 0x000ff6000fffe03f */
[----:B------:R-:W-:Y:S01]  /*14ad0*/  @!UPT UIADD3 URZ, URZ, URZ, URZ ;  /* 0x0000003f3f3ff290 */ /* 0x000fe2000fffe03f */
[----:B------:R0:W-:Y:S01]  /*14ae0*/  STL.64 [R1+0xe0], R8 ;  /* 0x0000e00801007387 */ /* 0x0001e20000100a00 */
[----:B------:R-:W-:Y:S02]  /*14af0*/  IMAD.MOV.U32 R12, RZ, RZ, R10 ;  /* 0x000000ffff0c7224 */ /* 0x000fe400078e000a */
[----:B------:R1:W-:Y:S02]  /*14b00*/  STL.64 [R1+0xe8], R10 ;  /* 0x0000e80a01007387 */ /* 0x0003e40000100a00 */
[----:B------:R-:W-:Y:S02]  /*14b10*/  IMAD.MOV.U32 R3, RZ, RZ, R9 ;  /* 0x000000ffff037224 */ /* 0x000fe400078e0009 */
[----:B------:R-:W-:Y:S02]  /*14b20*/  IMAD.MOV.U32 R2, RZ, RZ, R8 ;  /* 0x000000ffff027224 */ /* 0x000fe400078e0008 */
[----:B0-----:R-:W-:Y:S02]  /*14b30*/  IMAD.MOV.U32 R8, RZ, RZ, R15 ;  /* 0x000000ffff087224 */ /* 0x001fe400078e000f */
[----:B------:R-:W-:-:S02]  /*14b40*/  IMAD.MOV.U32 R9, RZ, RZ, R26 ;  /* 0x000000ffff097224 */ /* 0x000fc400078e001a */
[----:B-1----:R-:W-:Y:S02]  /*14b50*/  IMAD.MOV.U32 R10, RZ, RZ, R25 ;  /* 0x000000ffff0a7224 */ /* 0x002fe400078e0019 */
[----:B------:R-:W-:Y:S01]  /*14b60*/  IMAD.MOV.U32 R11, RZ, RZ, R24 ;  /* 0x000000ffff0b7224 */ /* 0x000fe200078e0018 */
[----:B------:R-:W2:Y:S01]  /*14b70*/  LDL.LU R15, [R1+0xabc] ;  /* 0x000abc00010f7983 */ /* 0x000ea20000300800 */
[----:B------:R-:W3:Y:S03]  /*14b80*/  LDL.LU R26, [R1+0xab8] ;  /* 0x000ab800011a7983 */ /* 0x000ee60000300800 */
[----:B------:R-:W-:Y:S01]  /*14b90*/  STL.64 [R1+0xa68], R10 ;  /* 0x000a680a01007387 */ /* 0x000fe20000100a00 */
[----:B------:R0:W-:Y:S02]  /*14ba0*/  STL.64 [R1+0xa60], R8 ;  /* 0x000a600801007387 */ /* 0x0001e40000100a00 */
[----:B0-----:R-:W-:-:S02]  /*14bb0*/  IMAD.MOV.U32 R8, RZ, RZ, R27 ;  /* 0x000000ffff087224 */ /* 0x001fc400078e001b */
[----:B------:R-:W3:Y:S01]  /*14bc0*/  LDL.LU R27, [R1+0xab4] ;  /* 0x000ab400011b7983 */ /* 0x000ee20000300800 */
[----:B------:R-:W-:Y:S02]  /*14bd0*/  IMAD.MOV.U32 R10, RZ, RZ, R29 ;  /* 0x000000ffff0a7224 */ /* 0x000fe400078e001d */
[----:B------:R-:W-:Y:S02]  /*14be0*/  IMAD.MOV.U32 R11, RZ, RZ, R28 ;  /* 0x000000ffff0b7224 */ /* 0x000fe400078e001c */
[----:B------:R-:W-:Y:S02]  /*14bf0*/  IMAD.MOV.U32 R9, RZ, RZ, R0 ;  /* 0x000000ffff097224 */ /* 0x000fe400078e0000 */
[----:B------:R-:W4:Y:S01]  /*14c00*/  LDL.LU R0, [R1+0xab0] ;  /* 0x000ab00001007983 */ /* 0x000f220000300800 */
[----:B------:R0:W-:Y:S02]  /*14c10*/  STL.64 [R1+0xa88], R10 ;  /* 0x000a880a01007387 */ /* 0x0001e40000100a00 */
[----:B------:R-:W-:Y:S01]  /*14c20*/  STL.64 [R1+0xa80], R8 ;  /* 0x000a800801007387 */ /* 0x000fe20000100a00 */
[----:B0-----:R-:W2:Y:S01]  /*14c30*/  LDL.LU.64 R10, [R1+0x98] ;  /* 0x00009800010a7983 */ /* 0x001ea20000300a00 */
[----:B------:R-:W-:Y:S02]  /*14c40*/  STL [R1+0x960], R2 ;  /* 0x0009600201007387 */ /* 0x000fe40000100800 */
[----:B------:R-:W-:Y:S02]  /*14c50*/  STL [R1+0x95c], R3 ;  /* 0x00095c0301007387 */ /* 0x000fe40000100800 */
[----:B------:R-:W-:Y:S01]  /*14c60*/  STL [R1+0x958], R12 ;  /* 0x0009580c01007387 */ /* 0x000fe20000100800 */
[C---:B---3--:R-:W-:Y:S11]  /*14c70*/  HMMA.16816.F32 R4, R20.reuse, R26, R4 ;  /* 0x0000001a1404723c */ /* 0x048ff60000001804 */
[----:B------:R-:W-:Y:S11]  /*14c80*/  @!UPT UIADD3 URZ, URZ, URZ, URZ ;  /* 0x0000003f3f3ff290 */ /* 0x000ff6000fffe03f */
[----:B------:R-:W-:Y:S01]  /*14c90*/  @!UPT UIADD3 URZ, URZ, URZ, URZ ;  /* 0x0000003f3f3ff290 */ /* 0x000fe2000fffe03f */
[----:B------:R-:W-:Y:S01]  /*14ca0*/  STL.64 [R1+0xd0], R4 ;  /* 0x0000d00401007387 */ /* 0x000fe20000100a00 */
[----:B------:R-:W-:Y:S02]  /*14cb0*/  IMAD.MOV.U32 R13, RZ, RZ, R6 ;  /* 0x000000ffff0d7224 */ /* 0x000fe400078e0006 */
[----:B------:R0:W-:Y:S02]  /*14cc0*/  STL.64 [R1+0xd8], R6 ;  /* 0x0000d80601007387 */ /* 0x0001e40000100a00 */
[----:B------:R-:W-:Y:S02]  /*14cd0*/  IMAD.MOV.U32 R25, RZ, RZ, R5 ;  /* 0x000000ffff197224 */ /* 0x000fe400078e0005 */
[----:B------:R-:W-:Y:S01]  /*14ce0*/  IMAD.MOV.U32 R24, RZ, RZ, R4 ;  /* 0x000000ffff187224 */ /* 0x000fe200078e0004 */
[----:B0-----:R-:W2:Y:S01]  /*14cf0*/  LDL.LU.64 R6, [R1+0xaa8] ;  /* 0x000aa80001067983 */ /* 0x001ea20000300a00 */
[----:B------:R-:W2:Y:S03]  /*14d00*/  LDL.LU.64 R4, [R1+0xaa0] ;  /* 0x000aa00001047983 */ /* 0x000ea60000300a00 */
[----:B------:R-:W-:Y:S02]  /*14d10*/  STL [R1+0x96c], R24 ;  /* 0x00096c1801007387 */ /* 0x000fe40000100800 */
[----:B------:R-:W-:Y:S01]  /*14d20*/  STL [R1+0x968], R25 ;  /* 0x0009681901007387 */ /* 0x000fe20000100800 */
[----:B------:R-:W-:Y:S01]  /*14d30*/  STL [R1+0x964], R13 ;  /* 0x0009640d01007387 */ /* 0x000fe20000100800 */
[----:B--2---:R-:W-:Y:S11]  /*14d40*/  HMMA.16816.F32 R4, R20, R14, R4 ;  /* 0x0000000e1404723c */ /* 0x004ff60000001804 */
[----:B------:R-:W-:Y:S11]  /*14d50*/  @!UPT UIADD3 URZ, URZ, URZ, URZ ;  /* 0x0000003f3f3ff290 */ /* 0x000ff6000fffe03f */
[----:B------:R-:W-:Y:S01]  /*14d60*/  @!UPT UIADD3 URZ, URZ, URZ, URZ ;  /* 0x0000003f3f3ff290 */ /* 0x000fe2000fffe03f */
[----:B------:R-:W-:Y:S01]  /*14d70*/  STL.64 [R1+0xc0], R4 ;  /* 0x0000c00401007387 */ /* 0x000fe20000100a00 */
[----:B------:R0:W-:Y:S02]  /*14d80*/  STL.64 [R1+0xc8], R6 ;  /* 0x0000c80601007387 */ /* 0x0001e40000100a00 */
[----:B------:R-:W-:Y:S01]  /*14d90*/  IMAD.MOV.U32 R29, RZ, RZ, R4 ;  /* 0x000000ffff1d7224 */ /* 0x000fe200078e0004 */
[----:B0-----:R-:W2:Y:S01]  /*14da0*/  LDL.LU.64 R6, [R1+0xa98] ;  /* 0x000a980001067983 */ /* 0x001ea20000300a00 */
[----:B------:R-:W2:Y:S03]  /*14db0*/  LDL.LU.64 R4, [R1+0xa90] ;  /* 0x000a900001047983 */ /* 0x000ea60000300a00 */
[----:B------:R-:W-:Y:S02]  /*14dc0*/  STL [R1+0x970], R29 ;  /* 0x0009701d01007387 */ /* 0x000fe40000100800 */
[----:B------:R-:W-:-:S02]  /*14dd0*/  IMAD.MOV.U32 R17, RZ, RZ, R10 ;  /* 0x000000ffff117224 */ /* 0x000fc400078e000a */
[----:B------:R-:W-:Y:S01]  /*14de0*/  IMAD.MOV.U32 R16, RZ, RZ, R11 ;  /* 0x000000ffff107224 */ /* 0x000fe200078e000b */
[----:B--2---:R-:W-:Y:S01]  /*14df0*/  HMMA.16816.F32 R4, R20, R10, R4 ;  /* 0x0000000a1404723c */ /* 0x004fe20000001804 */
[----:B------:R-:W2:Y:S01]  /*14e00*/  LDL.LU.64 R10, [R1+0xa88] ;  /* 0x000a8800010a7983 */ /* 0x000ea20000300a00 */
[----:B------:R-:W2:Y:S11]  /*14e10*/  LDL.LU.64 R8, [R1+0xa80] ;  /* 0x000a800001087983 */ /* 0x000eb60000300a00 */
[----:B------:R-:W-:Y:S10]  /*14e20*/  @!UPT UIADD3 URZ, URZ, URZ, URZ ;  /* 0x0000003f3f3ff290 */ /* 0x000ff4000fffe03f */
[----:B------:R-:W-:Y:S01]  /*14e30*/  STL.64 [R1+0xb0], R4 ;  /* 0x0000b00401007387 */ /* 0x000fe20000100a00 */
[----:B------:R0:W-:Y:S02]  /*14e40*/  STL.64 [R1+0xb8], R6 ;  /* 0x0000b80601007387 */ /* 0x0001e40000100a00 */
[----:B------:R-:W-:Y:S02]  /*14e50*/  IMAD.MOV.U32 R21, RZ, RZ, R5 ;  /* 0x000000ffff157224 */ /* 0x000fe400078e0005 */
[----:B------:R-:W-:Y:S01]  /*14e60*/  IMAD.MOV.U32 R20, RZ, RZ, R4 ;  /* 0x000000ffff147224 */ /* 0x000fe200078e0004 */
[----:B0-----:R-:W2:Y:S01]  /*14e70*/  LDL.LU.64 R6, [R1+0xa78] ;  /* 0x000a780001067983 */ /* 0x001ea20000300a00 */
[----:B------:R-:W2:Y:S02]  /*14e80*/  LDL.LU.64 R4, [R1+0xa70] ;  /* 0x000a700001047983 */ /* 0x000ea40000300a00 */
[----:B------:R-:W3:Y:S02]  /*14e90*/  LDL.LU R22, [R1+0x82c] ;  /* 0x00082c0001167983 */ /* 0x000ee40000300800 */
[----:B------:R-:W3:Y:S01]  /*14ea0*/  LDL.LU R23, [R1+0x824] ;  /* 0x0008240001177983 */ /* 0x000ee20000300800 */
[----:B------:R-:W2:Y:S01]  /*14eb0*/  LDL.LU R29, [R1+0x81c] ;  /* 0x00081c00011d7983 */ /* 0x000ea20000300800 */
[----:B------:R-:W4:Y:S02]  /*14ec0*/  LDL.LU R13, [R1+0x138] ;  /* 0x00013800010d7983 */ /* 0x000f240000300800 */
[----:B------:R-:W2:Y:S02]  /*14ed0*/  LDL.LU R25, [R1+0x814] ;  /* 0x0008140001197983 */ /* 0x000ea40000300800 */
[----:B------:R-:W2:Y:S01]  /*14ee0*/  LDL.LU R24, [R1+0x838] ;  /* 0x0008380001187983 */ /* 0x000ea20000300800 */
[----:B------:R-:W2:Y:S01]  /*14ef0*/  LDL.LU R12, [R1+0x80c] ;  /* 0x00080c00010c7983 */ /* 0x000ea20000300800 */
[----:B------:R-:W2:Y:S02]  /*14f00*/  LDL.LU R3, [R1+0x830] ;  /* 0x0008300001037983 */ /* 0x000ea40000300800 */
[----:B------:R-:W2:Y:S02]  /*14f10*/  LDL.LU R2, [R1+0x804] ;  /* 0x0008040001027983 */ /* 0x000ea40000300800 */
[----:B------:R-:W2:Y:S01]  /*14f20*/  LDL.LU R28, [R1+0x828] ;  /* 0x00082800011c7983 */ /* 0x000ea20000300800 */
[----:B------:R0:W-:Y:S04]  /*14f30*/  STL [R1+0x978], R20 ;  /* 0x0009781401007387 */ /* 0x0001e80000100800 */
[----:B0-----:R-:W4:Y:S01]  /*14f40*/  LDL.LU R20, [R1+0x834] ;  /* 0x0008340001147983 */ /* 0x001f220000300800 */
[----:B------:R0:W-:Y:S03]  /*14f50*/  STL [R1+0x974], R21 ;  /* 0x0009741501007387 */ /* 0x0001e60000100800 */
[----:B0-----:R-:W4:Y:S04]  /*14f60*/  LDL.LU R21, [R1+0x83c] ;  /* 0x00083c0001157983 */ /* 0x001f280000300800 */
[----:B---3--:R0:W-:Y:S02]  /*14f70*/  STL.64 [R1+0xa38], R22 ;  /* 0x000a381601007387 */ /* 0x0081e40000100a00 */
[----:B0-----:R-:W-:-:S02]  /*14f80*/  IMAD.MOV.U32 R22, RZ, RZ, R17 ;  /* 0x000000ffff167224 */ /* 0x001fc400078e0011 */
[----:B------:R-:W-:Y:S02]  /*14f90*/  IMAD.MOV.U32 R23, RZ, RZ, R16 ;  /* 0x000000ffff177224 */ /* 0x000fe400078e0010 */
[C---:B--2---:R-:W-:Y:S01]  /*14fa0*/  HMMA.16816.F32 R16, R4.reuse, R18, R8 ;  /* 0x000000120410723c */ /* 0x044fe20000001808 */
[----:B----4-:R-:W-:Y:S01]  /*14fb0*/  STL.64 [R1+0xa30], R20 ;  /* 0x000a301401007387 */ /* 0x010fe20000100a00 */
[----:B------:R-:W2:Y:S02]  /*14fc0*/  LDL.LU.64 R10, [R1+0xa68] ;  /* 0x000a6800010a7983 */ /* 0x000ea40000300a00 */
[----:B------:R-:W2:Y:S11]  /*14fd0*/  LDL.LU.64 R8, [R1+0xa60] ;  /* 0x000a600001087983 */ /* 0x000eb60000300a00 */
[----:B------:R-:W-:Y:S08]  /*14fe0*/  @!UPT UIADD3 URZ, URZ, URZ, URZ ;  /* 0x0000003f3f3ff290 */ /* 0x000ff0000fffe03f */
[----:B------:R-:W-:Y:S01]  /*14ff0*/  STL.64 [R1+0x50], R16 ;  /* 0x0000501001007387 */ /* 0x000fe20000100a00 */
[----:B------:R0:W-:Y:S03]  /*15000*/  STL.64 [R1+0x58], R18 ;  /* 0x0000581201007387 */ /* 0x0001e60000100a00 */
[----:B0-----:R-:W3:Y:S01]  /*15010*/  LDL.LU.64 R18, [R1+0xa58] ;  /* 0x000a580001127983 */ /* 0x001ee20000300a00 */
[----:B------:R-:W3:Y:S01]  /*15020*/  LDL.LU.64 R16, [R1+0xa50] ;  /* 0x000a500001107983 */ /* 0x000ee20000300a00 */
[C---:B--2---:R-:W-:Y:S11]  /*15030*/  HMMA.16816.F32 R8, R4.reuse, R26, R8 ;  /* 0x0000001a0408723c */ /* 0x044ff60000001808 */
[----:B------:R-:W-:Y:S11]  /*15040*/  @!UPT UIADD3 URZ, URZ, URZ, URZ ;  /* 0x0000003f3f3ff290 */ /* 0x000ff6000fffe03f */
[----:B------:R-:W-:Y:S01]  /*15050*/  @!UPT UIADD3 URZ, URZ, URZ, URZ ;  /* 0x0000003f3f3ff290 */ /* 0x000fe2000fffe03f */
[----:B------:R-:W-:Y:S01]  /*15060*/  STL.64 [R1+0x40], R8 ;  /* 0x0000400801007387 */ /* 0x000fe20000100a00 */
[----:B------:R0:W-:Y:S03]  /*15070*/  STL.64 [R1+0x48], R10 ;  /* 0x0000480a01007387 */ /* 0x0001e60000100a00 */
[----:B0-----:R-:W2:Y:S01]  /*15080*/  LDL.LU.64 R10, [R1+0xa48] ;  /* 0x000a4800010a7983 */ /* 0x001ea20000300a00 */
[----:B------:R-:W2:Y:S02]  /*15090*/  LDL.LU.64 R8, [R1+0xa40] ;  /* 0x000a400001087983 */ /* 0x000ea40000300a00 */
[----:B------:R-:W4:Y:S01]  /*150a0*/  LDL.LU R26, [R1+0x13c] ;  /* 0x00013c00011a7983 */ /* 0x000f220000300800 */
[C---:B---3--:R-:W-:Y:S08]  /*150b0*/  HMMA.16816.F32 R16, R4.reuse, R22, R16 ;  /* 0x000000160410723c */ /* 0x048ff00000001810 */
[----:B--2---:R-:W-:Y:S11]  /*150c0*/  HMMA.16816.F32 R8, R4, R14, R8 ;  /* 0x0000000e0408723c */ /* 0x004ff60000001808 */
[----:B------:R-:W-:Y:S11]  /*150d0*/  @!UPT UIADD3 URZ, URZ, URZ, URZ ;  /* 0x0000003f3f3ff290 */ /* 0x000ff6000fffe03f */
[----:B------:R-:W-:Y:S01]  /*150e0*/  @!UPT UIADD3 URZ, URZ, URZ, URZ ;  /* 0x0000003f3f3ff290 */ /* 0x000fe2000fffe03f */
[----:B------:R0:W-:Y:S01]  /*150f0*/  STL.64 [R1+0x30], R8 ;  /* 0x0000300801007387 */ /* 0x0001e20000100a00 */
[----:B------:R1:W-:Y:S03]  /*15100*/  STL.64 [R1+0x38], R10 ;  /* 0x0000380a01007387 */ /* 0x0003e60000100a00 */
[----:B0-----:R-:W2:Y:S01]  /*15110*/  LDL.LU R9, [R1+0x2b0] ;  /* 0x0002b00001097983 */ /* 0x001ea20000300800 */
[----:B-1----:R-:W-:-:S05]  /*15120*/  IMAD.MOV.U32 R10, RZ, RZ, R8 ;  /* 0x000000ffff0a7224 */ /* 0x002fca00078e0008 */
[----:B------:R-:W-:Y:S01]  /*15130*/  STL [R1+0x97c], R10 ;  /* 0x00097c0a01007387 */ /* 0x000fe20000100800 */
[----:B------:R-:W3:Y:S02]  /*15140*/  LDL.LU.64 R22, [R1+0xa38] ;  /* 0x000a380001167983 */ /* 0x000ee40000300a00 */
[----:B------:R-:W3:Y:S02]  /*15150*/  LDL.LU.64 R20, [R1+0xa30] ;  /* 0x000a300001147983 */ /* 0x000ee40000300a00 */
[----:B------:R-:W-:-:S04]  /*15160*/  IMAD.MOV.U32 R27, RZ, RZ, c[0x0][0x188] ;  /* 0x00006200ff1b7624 */ /* 0x000fc800078e00ff */
[----:B------:R-:W-:Y:S02]  /*15170*/  IMAD.SHL.U32 R27, R27, 0x80, RZ ;  /* 0x000000801b1b7824 */ /* 0x000fe400078e00ff */
[----:B------:R-:W-:Y:S02]  /*15180*/  IMAD.MOV.U32 R11, RZ, RZ, R16 ;  /* 0x000000ffff0b7224 */ /* 0x000fe400078e0010 */
[----:B------:R-:W-:Y:S02]  /*15190*/  IMAD.SHL.U32 R27, R27, 0x2, RZ ;  /* 0x000000021b1b7824 */ /* 0x000fe400078e00ff */
[----:B------:R-:W-:Y:S02]  /*151a0*/  IMAD.MOV.U32 R7, RZ, RZ, R18 ;  /* 0x000000ffff077224 */ /* 0x000fe400078e0012 */
[----:B------:R-:W-:Y:S01]  /*151b0*/  IMAD.MOV.U32 R4, RZ, RZ, R19 ;  /* 0x000000ffff047224 */ /* 0x000fe200078e0013 */
[----:B------:R-:W-:Y:S01]  /*151c0*/  STL.64 [R1+0x20], R16 ;  /* 0x0000201001007387 */ /* 0x000fe20000100a00 */
[----:B------:R-:W-:Y:S01]  /*151d0*/  STL.64 [R1+0x28], R18 ;  /* 0x0000281201007387 */ /* 0x000fe20000100a00 */
[----:B----4-:R-:W-:-:S02]  /*151e0*/  IADD3 R26, P4, R26, R27, RZ ;  /* 0x0000001b1a1a7210 */ /* 0x010fc40007f9e0ff */
[----:B------:R-:W-:-:S03]  /*151f0*/  IADD3 R29, P3, R29, R27, RZ ;  /* 0x0000001b1d1d7210 */ /* 0x000fc60007f7e0ff */
[----:B------:R-:W-:Y:S01]  /*15200*/  IMAD.X R13, R13, 0x1, R0, P4 ;  /* 0x000000010d0d7824 */ /* 0x000fe200020e0600 */
[----:B------:R-:W-:Y:S02]  /*15210*/  IADD3 R25, P4, R25, R27, RZ ;  /* 0x0000001b19197210 */ /* 0x000fe40007f9e0ff */
[----:B--2---:R-:W-:-:S05]  /*15220*/  IADD3 R9, R9, 0x1, RZ ;  /* 0x0000000109097810 */ /* 0x004fca0007ffe0ff */
[----:B------:R-:W-:Y:S01]  /*15230*/  STL [R1+0x2b0], R9 ;  /* 0x0002b00901007387 */ /* 0x000fe20000100800 */
[----:B------:R-:W-:Y:S01]  /*15240*/  STL [R1+0x988], R11 ;  /* 0x0009880b01007387 */ /* 0x000fe20000100800 */
[-C--:B---3--:R-:W-:Y:S02]  /*15250*/  IADD3 R21, P5, R21, R27.reuse, RZ ;  /* 0x0000001b15157210 */ /* 0x088fe40007fbe0ff */
[-C--:B------:R-:W-:Y:S01]  /*15260*/  IADD3 R20, P6, R20, R27.reuse, RZ ;  /* 0x0000001b14147210 */ /* 0x080fe20007fde0ff */
[----:B------:R-:W-:Y:S01]  /*15270*/  STL [R1+0x984], R7 ;  /* 0x0009840701007387 */ /* 0x000fe20000100800 */
[-C--:B------:R-:W-:Y:S01]  /*15280*/  IADD3 R22, P1, R22, R27.reuse, RZ ;  /* 0x0000001b16167210 */ /* 0x080fe20007f3e0ff */
[----:B------:R-:W-:Y:S01]  /*15290*/  STL [R1+0x980], R4 ;  /* 0x0009800401007387 */ /* 0x000fe20000100800 */
[-C--:B------:R-:W-:Y:S01]  /*152a0*/  IADD3 R23, P2, R23, R27.reuse, RZ ;  /* 0x0000001b17177210 */ /* 0x080fe20007f5e0ff */
[----:B------:R-:W-:Y:S01]  /*152b0*/  STL [R1+0x13c], R26 ;  /* 0x00013c1a01007387 */ /* 0x000fe20000100800 */
[----:B------:R-:W-:Y:S02]  /*152c0*/  STL [R1+0x83c], R21 ;  /* 0x00083c1501007387 */ /* 0x000fe40000100800 */
[----:B------:R-:W-:Y:S02]  /*152d0*/  STL [R1+0x834], R20 ;  /* 0x0008341401007387 */ /* 0x000fe40000100800 */
[----:B------:R-:W-:Y:S02]  /*152e0*/  STL [R1+0x82c], R22 ;  /* 0x00082c1601007387 */ /* 0x000fe40000100800 */
[--C-:B------:R-:W-:Y:S01]  /*152f0*/  IMAD.X R24, R24, 0x1, R0.reuse, P5 ;  /* 0x0000000118187824 */ /* 0x100fe200028e0600 */
[----:B------:R-:W-:Y:S01]  /*15300*/  STL [R1+0x824], R23 ;  /* 0x0008241701007387 */ /* 0x000fe20000100800 */
[-C--:B------:R-:W-:Y:S01]  /*15310*/  IADD3 R12, P5, R12, R27.reuse, RZ ;  /* 0x0000001b0c0c7210 */ /* 0x080fe20007fbe0ff */
[----:B------:R-:W-:Y:S02]  /*15320*/  STL [R1+0x81c], R29 ;  /* 0x00081c1d01007387 */ /* 0x000fe40000100800 */
[----:B------:R-:W-:Y:S02]  /*15330*/  STL [R1+0x138], R13 ;  /* 0x0001380d01007387 */ /* 0x000fe40000100800 */
[--C-:B------:R-:W-:Y:S01]  /*15340*/  IMAD.X R3, R3, 0x1, R0.reuse, P6 ;  /* 0x0000000103037824 */ /* 0x100fe200030e0600 */
[----:B------:R-:W-:Y:S01]  /*15350*/  STL [R1+0x814], R25 ;  /* 0x0008141901007387 */ /* 0x000fe20000100800 */
[----:B------:R-:W-:Y:S01]  /*15360*/  IADD3 R2, P6, R2, R27, RZ ;  /* 0x0000001b02027210 */ /* 0x000fe20007fde0ff */
[----:B------:R-:W-:Y:S02]  /*15370*/  STL [R1+0x838], R24 ;  /* 0x0008381801007387 */ /* 0x000fe40000100800 */
[----:B------:R-:W-:Y:S01]  /*15380*/  STL [R1+0x80c], R12 ;  /* 0x00080c0c01007387 */ /* 0x000fe20000100800 */
[----:B------:R0:W-:Y:S01]  /*15390*/  STL [R1+0xa28], R0 ;  /* 0x000a280001007387 */ /* 0x0001e20000100800 */
[----:B------:R-:W-:-:S02]  /*153a0*/  IMAD.X R28, R28, 0x1, R0, P1 ;  /* 0x000000011c1c7824 */ /* 0x000fc400008e0600 */
[----:B------:R-:W-:Y:S01]  /*153b0*/  STL [R1+0x830], R3 ;  /* 0x0008300301007387 */ /* 0x000fe20000100800 */
[----:B0-----:R-:W2:Y:S01]  /*153c0*/  LDL.LU R0, [R1+0x7fc] ;  /* 0x0007fc0001007983 */ /* 0x001ea20000300800 */
[----:B------:R-:W-:Y:S02]  /*153d0*/  STL [R1+0x804], R2 ;  /* 0x0008040201007387 */ /* 0x000fe40000100800 */
[----:B------:R-:W3:Y:S02]  /*153e0*/  LDL.LU R4, [R1+0x7ec] ;  /* 0x0007ec0001047983 */ /* 0x000ee40000300800 */
[----:B------:R-:W-:Y:S01]  /*153f0*/  STL [R1+0x828], R28 ;  /* 0x0008281c01007387 */ /* 0x000fe20000100800 */
[----:B---3--:R0:W-:Y:S04]  /*15400*/  STL [R1+0xa1c], R4 ;  /* 0x000a1c0401007387 */ /* 0x0081e80000100800 */
[----:B0-----:R-:W3:Y:S01]  /*15410*/  LDL.LU R4, [R1+0x818] ;  /* 0x0008180001047983 */ /* 0x001ee20000300800 */
[----:B------:R-:W-:-:S03]  /*15420*/  IMAD.MOV.U32 R15, RZ, RZ, c[0x0][0x180] ;  /* 0x00006000ff0f7624 */ /* 0x000fc600078e00ff */
[----:B---3--:R0:W-:Y:S04]  /*15430*/  STL [R1+0xa20], R4 ;  /* 0x000a200401007387 */ /* 0x0081e80000100800 */
[----:B0-----:R-:W3:Y:S01]  /*15440*/  LDL.LU R4, [R1+0x7f4] ;  /* 0x0007f40001047983 */ /* 0x001ee20000300800 */
[----:B------:R-:W-:-:S04]  /*15450*/  IADD3 R15, R15, 0x7f, RZ ;  /* 0x0000007f0f0f7810 */ /* 0x000fc80007ffe0ff */
[----:B------:R-:W-:-:S04]  /*15460*/  SHF.R.S32.HI R8, RZ, 0x1f, R15 ;  /* 0x0000001fff087819 */ /* 0x000fc8000001140f */
[----:B------:R-:W-:-:S04]  /*15470*/  LEA.HI R8, R8, R15, RZ, 0x7 ;  /* 0x0000000f08087211 */ /* 0x000fc800078f38ff */
[----:B------:R-:W-:-:S04]  /*15480*/  SHF.R.S32.HI R8, RZ, 0x7, R8 ;  /* 0x00000007ff087819 */ /* 0x000fc80000011408 */
[----:B------:R-:W-:Y:S02]  /*15490*/  ISETP.NE.U32.AND P0, PT, R9, R8, PT ;  /* 0x000000080900720c */ /* 0x000fe40003f05070 */
[----:B--2---:R-:W-:Y:S01]  /*154a0*/  IADD3 R0, P1, R0, R27, RZ ;  /* 0x0000001b00007210 */ /* 0x004fe20007f3e0ff */
[----:B---3--:R0:W-:Y:S04]  /*154b0*/  STL [R1+0xa24], R4 ;  /* 0x000a240401007387 */ /* 0x0081e80000100800 */
[----:B0-----:R-:W2:Y:S01]  /*154c0*/  LDL.LU R4, [R1+0x820] ;  /* 0x0008200001047983 */ /* 0x001ea20000300800 */
[----:B------:R-:W3:Y:S02]  /*154d0*/  LDL.LU R7, [R1+0x810] ;  /* 0x0008100001077983 */ /* 0x000ee40000300800 */
[----:B------:R-:W4:Y:S02]  /*154e0*/  LDL.LU R11, [R1+0x7e4] ;  /* 0x0007e400010b7983 */ /* 0x000f240000300800 */
[----:B------:R-:W2:Y:S01]  /*154f0*/  LDL.LU R5, [R1+0x808] ;  /* 0x0008080001057983 */ /* 0x000ea20000300800 */
[----:B------:R-:W2:Y:S01]  /*15500*/  LDL.LU R6, [R1+0x7dc] ;  /* 0x0007dc0001067983 */ /* 0x000ea20000300800 */
[----:B------:R-:W2:Y:S02]  /*15510*/  LDL.LU R16, [R1+0x800] ;  /* 0x0008000001107983 */ /* 0x000ea40000300800 */
[----:B------:R-:W2:Y:S02]  /*15520*/  LDL.LU R17, [R1+0x7d4] ;  /* 0x0007d40001117983 */ /* 0x000ea40000300800 */
        /* <DEDUP_REMOVED lines=20> */
[----:B------:R0:W-:Y:S02]  /*15670*/  STL [R1+0x7fc], R0 ;  /* 0x0007fc0001007387 */ /* 0x0001e40000100800 */
[----:B0-----:R-:W2:Y:S02]  /*15680*/  LDL.LU R0, [R1+0xa28] ;  /* 0x000a280001007983 */ /* 0x001ea40000300800 */
[----:B--2---:R-:W-:-:S05]  /*15690*/  IMAD.X R4, R4, 0x1, R0, P2 ;  /* 0x0000000104047824 */ /* 0x004fca00010e0600 */
[----:B------:R0:W-:Y:S04]  /*156a0*/  STL [R1+0x820], R4 ;  /* 0x0008200401007387 */ /* 0x0001e80000100800 */
[----:B0-----:R-:W2:Y:S02]  /*156b0*/  LDL.LU R4, [R1+0xa24] ;  /* 0x000a240001047983 */ /* 0x001ea40000300800 */
[----:B--2---:R-:W-:-:S05]  /*156c0*/  IADD3 R4, P2, R4, R27, RZ ;  /* 0x0000001b04047210 */ /* 0x004fca0007f5e0ff */
[----:B------:R0:W-:Y:S04]  /*156d0*/  STL [R1+0x7f4], R4 ;  /* 0x0007f40401007387 */ /* 0x0001e80000100800 */
[----:B0-----:R-:W2:Y:S02]  /*156e0*/  LDL.LU R4, [R1+0xa20] ;  /* 0x000a200001047983 */ /* 0x001ea40000300800 */
[----:B--2---:R-:W-:-:S05]  /*156f0*/  IMAD.X R4, R4, 0x1, R0, P3 ;  /* 0x0000000104047824 */ /* 0x004fca00018e0600 */
[----:B------:R0:W-:Y:S04]  /*15700*/  STL [R1+0x818], R4 ;  /* 0x0008180401007387 */ /* 0x0001e80000100800 */
[----:B0-----:R-:W2:Y:S01]  /*15710*/  LDL.LU R4, [R1+0xa1c] ;  /* 0x000a1c0001047983 */ /* 0x001ea20000300800 */
[--C-:B---3--:R-:W-:Y:S01]  /*15720*/  IMAD.X R7, R7, 0x1, R0.reuse, P4 ;  /* 0x0000000107077824 */ /* 0x108fe200020e0600 */
[-C--:B----4-:R-:W-:Y:S01]  /*15730*/  IADD3 R11, P4, R11, R27.reuse, RZ ;  /* 0x0000001b0b0b7210 */ /* 0x090fe20007f9e0ff */
[--C-:B------:R-:W-:Y:S01]  /*15740*/  IMAD.X R5, R5, 0x1, R0.reuse, P5 ;  /* 0x0000000105057824 */ /* 0x100fe200028e0600 */
[-C--:B------:R-:W-:Y:S01]  /*15750*/  IADD3 R6, P5, R6, R27.reuse, RZ ;  /* 0x0000001b06067210 */ /* 0x080fe20007fbe0ff */
        /* <DEDUP_REMOVED lines=16> */
[----:B------:R-:W-:Y:S01]  /*15860*/  IMAD.X R2, R2, 0x1, R0, P4 ;  /* 0x0000000102027824 */ /* 0x000fe200020e0600 */
[----:B------:R-:W-:-:S02]  /*15870*/  IADD3 R28, P4, R28, R27, RZ ;  /* 0x0000001b1c1c7210 */ /* 0x000fc40007f9e0ff */
[----:B--2---:R-:W-:-:S05]  /*15880*/  IADD3 R4, P3, R4, R27, RZ ;  /* 0x0000001b04047210 */ /* 0x004fca0007f7e0ff */
[----:B------:R-:W-:Y:S01]  /*15890*/  STL [R1+0x7ec], R4 ;  /* 0x0007ec0401007387 */ /* 0x000fe20000100800 */
[----:B------:R-:W-:Y:S02]  /*158a0*/  STL [R1+0x810], R7 ;  /* 0x0008100701007387 */ /* 0x000fe40000100800 */
[----:B------:R-:W-:Y:S02]  /*158b0*/  STL [R1+0x7e4], R11 ;  /* 0x0007e40b01007387 */ /* 0x000fe40000100800 */
[----:B------:R-:W-:Y:S01]  /*158c0*/  STL [R1+0x808], R5 ;  /* 0x0008080501007387 */ /* 0x000fe20000100800 */
[----:B------:R-:W-:Y:S01]  /*158d0*/  STL [R1+0x7dc], R6 ;  /* 0x0007dc0601007387 */ /* 0x000fe20000100800 */
[----:B------:R-:W-:Y:S02]  /*158e0*/  STL [R1+0x800], R16 ;  /* 0x0008001001007387 */ /* 0x000fe40000100800 */
[----:B------:R-:W-:Y:S02]  /*158f0*/  STL [R1+0x7d4], R17 ;  /* 0x0007d41101007387 */ /* 0x000fe40000100800 */
[--C-:B------:R-:W-:Y:S01]  /*15900*/  IMAD.X R15, R15, 0x1, R0.reuse, P3 ;  /* 0x000000010f0f7824 */ /* 0x100fe200018e0600 */
[----:B------:R-:W-:Y:S01]  /*15910*/  STL [R1+0x7f8], R18 ;  /* 0x0007f81201007387 */ /* 0x000fe20000100800 */
[----:B------:R-:W-:Y:S01]  /*15920*/  IADD3 R8, P3, R8, R27, RZ ;  /* 0x0000001b08087210 */ /* 0x000fe20007f7e0ff */
[----:B------:R-:W-:Y:S02]  /*15930*/  STL [R1+0x7cc], R19 ;  /* 0x0007cc1301007387 */ /* 0x000fe40000100800 */
[----:B------:R-:W-:Y:S01]  /*15940*/  STL [R1+0x7f0], R10 ;  /* 0x0007f00a01007387 */ /* 0x000fe20000100800 */
[----:B------:R-:W-:Y:S01]  /*15950*/  STL [R1+0x7c4], R14 ;  /* 0x0007c40e01007387 */ /* 0x000fe20000100800 */
[----:B------:R-:W-:Y:S02]  /*15960*/  STL [R1+0x7e8], R15 ;  /* 0x0007e80f01007387 */ /* 0x000fe40000100800 */
[----:B------:R-:W-:Y:S02]  /*15970*/  STL [R1+0x7bc], R8 ;  /* 0x0007bc0801007387 */ /* 0x000fe40000100800 */
[----:B------:R-:W-:Y:S01]  /*15980*/  STL [R1+0x7e0], R9 ;  /* 0x0007e00901007387 */ /* 0x000fe20000100800 */
[----:B------:R-:W-:Y:S01]  /*15990*/  STL [R1+0x7b4], R26 ;  /* 0x0007b41a01007387 */ /* 0x000fe20000100800 */
[----:B------:R-:W-:Y:S02]  /*159a0*/  STL [R1+0x7d8], R21 ;  /* 0x0007d81501007387 */ /* 0x000fe40000100800 */
[----:B------:R-:W-:Y:S02]  /*159b0*/  STL [R1+0x7ac], R20 ;  /* 0x0007ac1401007387 */ /* 0x000fe40000100800 */
[----:B------:R-:W-:Y:S01]  /*159c0*/  STL [R1+0x7d0], R22 ;  /* 0x0007d01601007387 */ /* 0x000fe20000100800 */
[----:B------:R-:W-:Y:S01]  /*159d0*/  STL [R1+0x7a4], R23 ;  /* 0x0007a41701007387 */ /* 0x000fe20000100800 */
[----:B------:R-:W-:-:S02]  /*159e0*/  IMAD.X R12, R12, 0x1, R0, P3 ;  /* 0x000000010c0c7824 */ /* 0x000fc400018e0600 */
[----:B------:R-:W-:Y:S02]  /*159f0*/  STL [R1+0x7c8], R29 ;  /* 0x0007c81d01007387 */ /* 0x000fe40000100800 */
[----:B------:R-:W-:Y:S01]  /*15a00*/  STL [R1+0x79c], R13 ;  /* 0x00079c0d01007387 */ /* 0x000fe20000100800 */
[----:B------:R-:W-:Y:S01]  /*15a10*/  IADD3 R3, P3, R3, R27, RZ ;  /* 0x0000001b03037210 */ /* 0x000fe20007f7e0ff */
[----:B------:R-:W-:Y:S01]  /*15a20*/  STL [R1+0x7c0], R25 ;  /* 0x0007c01901007387 */ /* 0x000fe20000100800 */
[----:B------:R-:W-:Y:S02]  /*15a30*/  STL [R1+0x794], R24 ;  /* 0x0007941801007387 */ /* 0x000fe40000100800 */
[----:B------:R-:W-:Y:S02]  /*15a40*/  STL [R1+0x7b8], R12 ;  /* 0x0007b80c01007387 */ /* 0x000fe40000100800 */
[----:B------:R0:W-:Y:S01]  /*15a50*/  STL [R1+0xa18], R27 ;  /* 0x000a181b01007387 */ /* 0x0001e20000100800 */
[----:B------:R-:W-:Y:S04]  /*15a60*/  STL [R1+0x78c], R3 ;  /* 0x00078c0301007387 */ /* 0x000fe80000100800 */
[----:B0-----:R-:W2:Y:S01]  /*15a70*/  LDL.LU R27, [R1+0x7a8] ;  /* 0x0007a800011b7983 */ /* 0x001ea20000300800 */
[----:B------:R-:W-:Y:S02]  /*15a80*/  STL [R1+0x7b0], R2 ;  /* 0x0007b00201007387 */ /* 0x000fe40000100800 */
[----:B------:R-:W3:Y:S02]  /*15a90*/  LDL.LU R4, [R1+0x798] ;  /* 0x0007980001047983 */ /* 0x000ee40000300800 */
[----:B------:R-:W-:Y:S01]  /*15aa0*/  STL [R1+0x784], R28 ;  /* 0x0007841c01007387 */ /* 0x000fe20000100800 */
[----:B---3--:R0:W-:Y:S04]  /*15ab0*/  STL [R1+0xa0c], R4 ;  /* 0x000a0c0401007387 */ /* 0x0081e80000100800 */
[----:B0-----:R-:W3:Y:S04]  /*15ac0*/  LDL.LU R4, [R1+0x774] ;  /* 0x0007740001047983 */ /* 0x001ee80000300800 */
[----:B---3--:R0:W-:Y:S04]  /*15ad0*/  STL [R1+0xa10], R4 ;  /* 0x000a100401007387 */ /* 0x0081e80000100800 */
[----:B0-----:R-:W3:Y:S01]  /*15ae0*/  LDL.LU R4, [R1+0x7a0] ;  /* 0x0007a00001047983 */ /* 0x001ee20000300800 */
[----:B--2---:R-:W-:-:S03]  /*15af0*/  IMAD.X R27, R27, 0x1, R0, P5 ;  /* 0x000000011b1b7824 */ /* 0x004fc600028e0600 */
        /* <DEDUP_REMOVED lines=30> */
[----:B--2---:R-:W-:-:S05]  /*15ce0*/  IADD3 R4, P5, R4, R27, RZ ;  /* 0x0000001b04047210 */ /* 0x004fca0007fbe0ff */
[----:B------:R0:W-:Y:S04]  /*15cf0*/  STL [R1+0x77c], R4 ;  /* 0x00077c0401007387 */ /* 0x0001e80000100800 */
[----:B0-----:R-:W2:Y:S02]  /*15d00*/  LDL.LU R4, [R1+0xa14] ;  /* 0x000a140001047983 */ /* 0x001ea40000300800 */
[----:B--2---:R-:W-:-:S05]  /*15d10*/  IMAD.X R4, R4, 0x1, R0, P6 ;  /* 0x0000000104047824 */ /* 0x004fca00030e0600 */
[----:B------:R0:W-:Y:S04]  /*15d20*/  STL [R1+0x7a0], R4 ;  /* 0x0007a00401007387 */ /* 0x0001e80000100800 */
[----:B0-----:R-:W2:Y:S02]  /*15d30*/  LDL.LU R4, [R1+0xa10] ;  /* 0x000a100001047983 */ /* 0x001ea40000300800 */
[----:B--2---:R-:W-:-:S05]  /*15d40*/  IADD3 R4, P6, R4, R27, RZ ;  /* 0x0000001b04047210 */ /* 0x004fca0007fde0ff */
[----:B------:R0:W-:Y:S04]  /*15d50*/  STL [R1+0x774], R4 ;  /* 0x0007740401007387 */ /* 0x0001e80000100800 */
[----:B0-----:R-:W2:Y:S01]  /*15d60*/  LDL.LU R4, [R1+0xa0c] ;  /* 0x000a0c0001047983 */ /* 0x001ea20000300800 */
[--C-:B----4-:R-:W-:Y:S01]  /*15d70*/  IMAD.X R11, R11, 0x1, R0.reuse, P2 ;  /* 0x000000010b0b7824 */ /* 0x110fe200010e0600 */
        /* <DEDUP_REMOVED lines=18> */
[----:B------:R-:W-:Y:S01]  /*15ea0*/  IADD3 R12, P6, R12, R27, RZ ;  /* 0x0000001b0c0c7210 */ /* 0x000fe20007fde0ff */
[----:B------:R-:W-:-:S02]  /*15eb0*/  IMAD.X R28, R28, 0x1, R0, P2 ;  /* 0x000000011c1c7824 */ /* 0x000fc400010e0600 */
[----:B--2---:R-:W-:Y:S01]  /*15ec0*/  IMAD.X R4, R4, 0x1, R0, P1 ;  /* 0x0000000104047824 */ /* 0x004fe200008e0600 */
[----:B---3--:R-:W-:-:S04]  /*15ed0*/  IADD3 R7, P1, R7, R27, RZ ;  /* 0x0000001b07077210 */ /* 0x008fc80007f3e0ff */
[----:B------:R-:W-:Y:S01]  /*15ee0*/  STL [R1+0x798], R4 ;  /* 0x0007980401007387 */ /* 0x000fe20000100800 */
[----:B------:R-:W-:Y:S02]  /*15ef0*/  STL [R1+0x76c], R7 ;  /* 0x00076c0701007387 */ /* 0x000fe40000100800 */
[----:B------:R-:W-:Y:S02]  /*15f00*/  STL [R1+0x790], R11 ;  /* 0x0007900b01007387 */ /* 0x000fe40000100800 */
[----:B------:R-:W-:Y:S01]  /*15f10*/  STL [R1+0x764], R5 ;  /* 0x0007640501007387 */ /* 0x000fe20000100800 */
[----:B------:R-:W-:Y:S01]  /*15f20*/  STL [R1+0x788], R6 ;  /* 0x0007880601007387 */ /* 0x000fe20000100800 */
[----:B------:R-:W-:Y:S02]  /*15f30*/  STL [R1+0x75c], R16 ;  /* 0x00075c1001007387 */ /* 0x000fe40000100800 */
        /* <DEDUP_REMOVED lines=17> */
[----:B------:R-:W-:-:S02]  /*16050*/  IMAD.X R3, R3, 0x1, R0, P1 ;  /* 0x0000000103037824 */ /* 0x000fc400008e0600 */
[----:B------:R-:W-:Y:S01]  /*16060*/  STL [R1+0x71c], R25 ;  /* 0x00071c1901007387 */ /* 0x000fe20000100800 */
[-C--:B------:R-:W-:Y:S01]  /*16070*/  IADD3 R2, P1, R2, R27.reuse, RZ ;  /* 0x0000001b02027210 */ /* 0x080fe20007f3e0ff */
[----:B------:R-:W-:Y:S01]  /*16080*/  STL [R1+0x740], R24 ;  /* 0x0007401801007387 */ /* 0x000fe20000100800 */
[----:B------:R-:W-:Y:S02]  /*16090*/  STL [R1+0x714], R12 ;  /* 0x0007140c01007387 */ /* 0x000fe40000100800 */
[----:B------:R0:W-:Y:S02]  /*160a0*/  STL [R1+0xa08], R0 ;  /* 0x000a080001007387 */ /* 0x0001e40000100800 */
[----:B------:R-:W-:Y:S01]  /*160b0*/  STL [R1+0x738], R3 ;  /* 0x0007380301007387 */ /* 0x000fe20000100800 */
        /* <DEDUP_REMOVED lines=8> */
[----:B--2---:R-:W-:-:S03]  /*16140*/  IADD3 R0, P2, R0, R27, RZ ;  /* 0x0000001b00007210 */ /* 0x004fc60007f5e0ff */
        /* <DEDUP_REMOVED lines=557> */
[----:B------:R-:W-:Y:S01]  /*18420*/  IADD3 R22, P6, R22, UR8, RZ ;  /* 0x0000000816167c10 */ /* 0x000fe2000ffde0ff */
[--C-:B------:R-:W-:Y:S01]  /*18430*/  IMAD.X R23, R23, 0x1, R0.reuse, P1 ;  /* 0x0000000117177824 */ /* 0x100fe200008e0600 */
[----:B------:R-:W-:Y:S01]  /*18440*/  IADD3 R29, P1, R29, UR8, RZ ;  /* 0x000000081d1d7c10 */ /* 0x000fe2000ff3e0ff */
[--C-:B------:R-:W-:Y:S01]  /*18450*/  IMAD.X R13, R13, 0x1, R0.reuse, P2 ;  /* 0x000000010d0d7824 */ /* 0x100fe200010e0600 */
[----:B------:R-:W-:Y:S01]  /*18460*/  IADD3 R25, P2, R25, UR8, RZ ;  /* 0x0000000819197c10 */ /* 0x000fe2000ff5e0ff */
[--C-:B------:R-:W-:Y:S01]  /*18470*/  IMAD.X R24, R24, 0x1, R0.reuse, P3 ;  /* 0x0000000118187824 */ /* 0x100fe200018e0600 */
[----:B------:R-:W-:Y:S01]  /*18480*/  IADD3 R12, P3, R12, UR8, RZ ;  /* 0x000000080c0c7c10 */ /* 0x000fe2000ff7e0ff */
[----:B--2---:R-:W-:Y:S01]  /*18490*/  IMAD.X R4, R4, 0x1, R0, P4 ;  /* 0x0000000104047824 */ /* 0x004fe200020e0600 */
[----:B---3--:R-:W-:-:S04]  /*184a0*/  IADD3 R7, P4, R7, R27, RZ ;  /* 0x0000001b07077210 */ /* 0x008fc80007f9e0ff */
[----:B------:R0:W-:Y:S01]  /*184b0*/  STL [R1+0x4b0], R4 ;  /* 0x0004b00401007387 */ /* 0x0001e20000100800 */
        /* <DEDUP_REMOVED lines=25> */
[----:B0-----:R-:W2:Y:S02]  /*18650*/  LDL.LU R4, [R1+0x414] ;  /* 0x0004140001047983 */ /* 0x001ea40000300800 */
[----:B------:R-:W-:Y:S01]  /*18660*/  IMAD.X R3, R3, 0x1, R0, P4 ;  /* 0x0000000103037824 */ /* 0x000fe200020e0600 */
[----:B------:R-:W-:-:S04]  /*18670*/  IADD3 R2, P4, R2, UR8, RZ ;  /* 0x0000000802027c10 */ /* 0x000fc8000ff9e0ff */
[----:B------:R-:W-:Y:S01]  /*18680*/  STL [R1+0x450], R3 ;  /* 0x0004500301007387 */ /* 0x000fe20000100800 */
[----:B------:R-:W-:-:S03]  /*18690*/  IMAD.X R28, R28, 0x1, R0, P5 ;  /* 0x000000011c1c7824 */ /* 0x000fc600028e0600 */
[----:B--2---:R0:W-:Y:S01]  /*186a0*/  STL [R1+0x9a8], R4 ;  /* 0x0009a80401007387 */ /* 0x0041e20000100800 */
[----:B------:R1:W-:Y:S03]  /*186b0*/  STL [R1+0x424], R2 ;  /* 0x0004240201007387 */ /* 0x0003e60000100800 */
[----:B0-----:R-:W2:Y:S01]  /*186c0*/  LDL.LU R4, [R1+0x41c] ;  /* 0x00041c0001047983 */ /* 0x001ea20000300800 */
[----:B------:R0:W-:Y:S02]  /*186d0*/  STL [R1+0x448], R28 ;  /* 0x0004481c01007387 */ /* 0x0001e40000100800 */
[----:B------:R-:W3:Y:S02]  /*186e0*/  LDL.LU R7, [R1+0x438] ;  /* 0x0004380001077983 */ /* 0x000ee40000300800 */
[----:B------:R-:W4:Y:S01]  /*186f0*/  LDL.LU R11, [R1+0x40c] ;  /* 0x00040c00010b7983 */ /* 0x000f220000300800 */
[----:B------:R-:W3:Y:S01]  /*18700*/  LDL.LU R5, [R1+0x430] ;  /* 0x0004300001057983 */ /* 0x000ee20000300800 */
[----:B------:R-:W3:Y:S02]  /*18710*/  LDL.LU R6, [R1+0x404] ;  /* 0x0004040001067983 */ /* 0x000ee40000300800 */
[----:B------:R-:W3:Y:S02]  /*18720*/  LDL.LU R16, [R1+0x428] ;  /* 0x0004280001107983 */ /* 0x000ee40000300800 */
[----:B------:R-:W3:Y:S01]  /*18730*/  LDL.LU R17, [R1+0x3fc] ;  /* 0x0003fc0001117983 */ /* 0x000ee20000300800 */
        /* <DEDUP_REMOVED lines=9> */
[----:B------:R-:W4:Y:S02]  /*187d0*/  LDL.LU R21, [R1+0x3d4] ;  /* 0x0003d40001157983 */ /* 0x000f240000300800 */
[----:B------:R-:W4:Y:S02]  /*187e0*/  LDL.LU R20, [R1+0x3f8] ;  /* 0x0003f80001147983 */ /* 0x000f240000300800 */
[----:B------:R-:W4:Y:S01]  /*187f0*/  LDL.LU R22, [R1+0x3cc] ;  /* 0x0003cc0001167983 */ /* 0x000f220000300800 */
[----:B------:R-:W4:Y:S01]  /*18800*/  LDL.LU R23, [R1+0x3f0] ;  /* 0x0003f00001177983 */ /* 0x000f220000300800 */
[----:B------:R-:W4:Y:S02]  /*18810*/  LDL.LU R29, [R1+0x3c4] ;  /* 0x0003c400011d7983 */ /* 0x000f240000300800 */
[----:B------:R-:W4:Y:S02]  /*18820*/  LDL.LU R13, [R1+0x3e8] ;  /* 0x0003e800010d7983 */ /* 0x000f240000300800 */
[----:B------:R-:W4:Y:S01]  /*18830*/  LDL.LU R25, [R1+0x3bc] ;  /* 0x0003bc0001197983 */ /* 0x000f220000300800 */
[----:B------:R-:W4:Y:S01]  /*18840*/  LDL.LU R24, [R1+0x3e0] ;  /* 0x0003e00001187983 */ /* 0x000f220000300800 */
[----:B------:R-:W4:Y:S02]  /*18850*/  LDL.LU R12, [R1+0x3b4] ;  /* 0x0003b400010c7983 */ /* 0x000f240000300800 */
[----:B------:R-:W4:Y:S02]  /*18860*/  LDL.LU R3, [R1+0x3d8] ;  /* 0x0003d80001037983 */ /* 0x000f240000300800 */
[----:B-1----:R-:W4:Y:S01]  /*18870*/  LDL.LU R2, [R1+0x3ac] ;  /* 0x0003ac0001027983 */ /* 0x002f220000300800 */
[----:B0-----:R-:W4:Y:S01]  /*18880*/  LDL.LU R28, [R1+0x3d0] ;  /* 0x0003d000011c7983 */ /* 0x001f220000300800 */
[----:B------:R0:W-:Y:S03]  /*18890*/  STL [R1+0x98c], R0 ;  /* 0x00098c0001007387 */ /* 0x0001e60000100800 */
[----:B0-----:R-:W4:Y:S01]  /*188a0*/  LDL.LU R0, [R1+0x440] ;  /* 0x0004400001007983 */ /* 0x001f220000300800 */
[----:B--2---:R-:W-:-:S05]  /*188b0*/  IADD3 R4, P5, R4, UR8, RZ ;  /* 0x0000000804047c10 */ /* 0x004fca000ffbe0ff */
[----:B------:R0:W-:Y:S04]  /*188c0*/  STL [R1+0x41c], R4 ;  /* 0x00041c0401007387 */ /* 0x0001e80000100800 */
[----:B0-----:R-:W2:Y:S01]  /*188d0*/  LDL.LU R4, [R1+0x9a8] ;  /* 0x0009a80001047983 */ /* 0x001ea20000300800 */
[----:B---3--:R-:W-:Y:S01]  /*188e0*/  IADD3.X R7, R7, UR5, RZ, P1, !PT ;  /* 0x0000000507077c10 */ /* 0x008fe20008ffe4ff */
[----:B----4-:R-:W-:Y:S01]  /*188f0*/  IADD3 R11, P1, R11, UR8, RZ ;  /* 0x000000080b0b7c10 */ /* 0x010fe2000ff3e0ff */
[----:B------:R-:W-:Y:S01]  /*18900*/  IADD3.X R5, R5, UR5, RZ, P2, !PT ;  /* 0x0000000505057c10 */ /* 0x000fe200097fe4ff */
[----:B------:R-:W-:Y:S01]  /*18910*/  IADD3 R6, P2, R6, UR8, RZ ;  /* 0x0000000806067c10 */ /* 0x000fe2000ff5e0ff */
[----:B------:R-:W-:Y:S01]  /*18920*/  IADD3.X R16, R16, UR5, RZ, P3, !PT ;  /* 0x0000000510107c10 */ /* 0x000fe20009ffe4ff */
[----:B------:R-:W-:Y:S01]  /*18930*/  IADD3 R17, P3, R17, UR8, RZ ;  /* 0x0000000811117c10 */ /* 0x000fe2000ff7e0ff */
[----:B------:R-:W-:Y:S01]  /*18940*/  IADD3.X R18, R18, UR5, RZ, P4, !PT ;  /* 0x0000000512127c10 */ /* 0x000fe2000a7fe4ff */
[----:B------:R-:W-:Y:S01]  /*18950*/  IADD3 R19, P4, R19, UR8, RZ ;  /* 0x0000000813137c10 */ /* 0x000fe2000ff9e0ff */
[----:B------:R-:W-:Y:S01]  /*18960*/  IADD3.X R10, R10, UR5, RZ, P5, !PT ;  /* 0x000000050a0a7c10 */ /* 0x000fe2000affe4ff */
[----:B------:R-:W-:Y:S01]  /*18970*/  IADD3 R14, P5, R14, UR8, RZ ;  /* 0x000000080e0e7c10 */ /* 0x000fe2000ffbe0ff */
[----:B------:R-:W-:-:S05]  /*18980*/  IADD3.X R0, R0, UR5, RZ, P6, !PT ;  /* 0x0000000500007c10 */ /* 0x000fca000b7fe4ff */
[----:B------:R0:W-:Y:S01]  /*18990*/  STL [R1+0x440], R0 ;  /* 0x0004400001007387 */ /* 0x0001e20000100800 */
        /* <DEDUP_REMOVED lines=10> */
[----:B--2---:R-:W-:-:S05]  /*18a40*/  IADD3 R4, P6, R4, UR8, RZ ;  /* 0x0000000804047c10 */ /* 0x004fca000ffde0ff */
[----:B------:R-:W-:Y:S01]  /*18a50*/  STL [R1+0x414], R4 ;  /* 0x0004140401007387 */ /* 0x000fe20000100800 */
[----:B------:R-:W-:Y:S02]  /*18a60*/  STL [R1+0x438], R7 ;  /* 0x0004380701007387 */ /* 0x000fe40000100800 */
[----:B------:R-:W-:Y:S02]  /*18a70*/  STL [R1+0x40c], R11 ;  /* 0x00040c0b01007387 */ /* 0x000fe40000100800 */
[----:B------:R-:W-:Y:S01]  /*18a80*/  STL [R1+0x430], R5 ;  /* 0x0004300501007387 */ /* 0x000fe20000100800 */
[----:B------:R-:W-:Y:S01]  /*18a90*/  STL [R1+0x404], R6 ;  /* 0x0004040601007387 */ /* 0x000fe20000100800 */
[----:B------:R-:W-:Y:S02]  /*18aa0*/  STL [R1+0x428], R16 ;  /* 0x0004281001007387 */ /* 0x000fe40000100800 */
[----:B------:R-:W-:Y:S01]  /*18ab0*/  STL [R1+0x3fc], R17 ;  /* 0x0003fc1101007387 */ /* 0x000fe20000100800 */
[----:B------:R-:W-:Y:S01]  /*18ac0*/  IADD3.X R15, R15, UR5, RZ, P6, !PT ;  /* 0x000000050f0f7c10 */ /* 0x000fe2000b7fe4ff */
[----:B------:R-:W-:Y:S01]  /*18ad0*/  STL [R1+0x420], R18 ;  /* 0x0004201201007387 */ /* 0x000fe20000100800 */
[----:B------:R-:W-:Y:S01]  /*18ae0*/  IADD3 R8, P6, R8, UR8, RZ ;  /* 0x0000000808087c10 */ /* 0x000fe2000ffde0ff */
        /* <DEDUP_REMOVED lines=11> */
[----:B------:R-:W-:Y:S01]  /*18ba0*/  IADD3.X R24, R24, UR5, RZ, P6, !PT ;  /* 0x0000000518187c10 */ /* 0x000fe2000b7fe4ff */
[----:B------:R-:W-:Y:S01]  /*18bb0*/  STL [R1+0x3f0], R23 ;  /* 0x0003f01701007387 */ /* 0x000fe20000100800 */
[----:B------:R-:W-:Y:S01]  /*18bc0*/  IADD3 R12, P6, R12, UR8, RZ ;  /* 0x000000080c0c7c10 */ /* 0x000fe2000ffde0ff */
[----:B------:R-:W-:Y:S01]  /*18bd0*/  STL [R1+0x3c4], R29 ;  /* 0x0003c41d01007387 */ /* 0x000fe20000100800 */
[----:B------:R-:W-:Y:S02]  /*18be0*/  STL [R1+0x3e8], R13 ;  /* 0x0003e80d01007387 */ /* 0x000fe40000100800 */
[----:B------:R-:W-:Y:S02]  /*18bf0*/  STL [R1+0x3bc], R25 ;  /* 0x0003bc1901007387 */ /* 0x000fe40000100800 */
[----:B------:R-:W-:Y:S01]  /*18c00*/  STL [R1+0x3e0], R24 ;  /* 0x0003e01801007387 */ /* 0x000fe20000100800 */
[----:B------:R-:W-:Y:S01]  /*18c10*/  STL [R1+0x3b4], R12 ;  /* 0x0003b40c01007387 */ /* 0x000fe20000100800 */
[----:B0-----:R-:W2:Y:S01]  /*18c20*/  LDL.LU R0, [R1+0x39c] ;  /* 0x00039c0001007983 */ /* 0x001ea20000300800 */
[----:B------:R-:W-:Y:S01]  /*18c30*/  IADD3.X R3, R3, UR5, RZ, P1, !PT ;  /* 0x0000000503037c10 */ /* 0x000fe20008ffe4ff */
[----:B------:R-:W-:-:S04]  /*18c40*/  IADD3 R2, P1, R2, UR8, RZ ;  /* 0x0000000802027c10 */ /* 0x000fc8000ff3e0ff */
[----:B------:R-:W-:Y:S04]  /*18c50*/  STL [R1+0x3d8], R3 ;  /* 0x0003d80301007387 */ /* 0x000fe80000100800 */
[----:B--2---:R0:W-:Y:S01]  /*18c60*/  STL [R1+0x9a0], R0 ;  /* 0x0009a00001007387 */ /* 0x0041e20000100800 */
[----:B------:R-:W-:Y:S03]  /*18c70*/  STL [R1+0x3ac], R2 ;  /* 0x0003ac0201007387 */ /* 0x000fe60000100800 */
[----:B0-----:R-:W2:Y:S01]  /*18c80*/  LDL.LU R0, [R1+0x3c8] ;  /* 0x0003c80001007983 */ /* 0x001ea20000300800 */
[----:B------:R-:W-:-:S05]  /*18c90*/  IADD3.X R28, R28, UR5, RZ, P2, !PT ;  /* 0x000000051c1c7c10 */ /* 0x000fca00097fe4ff */
[----:B------:R-:W-:Y:S04]  /*18ca0*/  STL [R1+0x3d0], R28 ;  /* 0x0003d01c01007387 */ /* 0x000fe80000100800 */
[----:B--2---:R0:W-:Y:S04]  /*18cb0*/  STL [R1+0x9a4], R0 ;  /* 0x0009a40001007387 */ /* 0x0041e80000100800 */
[----:B0-----:R-:W2:Y:S01]  /*18cc0*/  LDL.LU R0, [R1+0x3a4] ;  /* 0x0003a40001007983 */ /* 0x001ea20000300800 */
[----:B------:R-:W3:Y:S02]  /*18cd0*/  LDL.LU R4, [R1+0x3c0] ;  /* 0x0003c00001047983 */ /* 0x000ee40000300800 */
[----:B------:R-:W4:Y:S02]  /*18ce0*/  LDL.LU R7, [R1+0x394] ;  /* 0x0003940001077983 */ /* 0x000f240000300800 */
        /* <DEDUP_REMOVED lines=26> */
[----:B--2---:R-:W-:-:S05]  /*18e90*/  IADD3 R0, P2, R0, UR8, RZ ;  /* 0x0000000800007c10 */ /* 0x004fca000ff5e0ff */
[----:B------:R0:W-:Y:S04]  /*18ea0*/  STL [R1+0x3a4], R0 ;  /* 0x0003a40001007387 */ /* 0x0001e80000100800 */
[----:B0-----:R-:W2:Y:S02]  /*18eb0*/  LDL.LU R0, [R1+0x9a4] ;  /* 0x0009a40001007983 */ /* 0x001ea40000300800 */
[----:B--2---:R-:W-:-:S05]  /*18ec0*/  IADD3.X R0, R0, UR5, RZ, P3, !PT ;  /* 0x0000000500007c10 */ /* 0x004fca0009ffe4ff */
        /* <DEDUP_REMOVED lines=22> */
[----:B------:R-:W-:-:S02]  /*19030*/  IADD3.X R12, R12, UR5, RZ, P4, !PT ;  /* 0x000000050c0c7c10 */ /* 0x000fc4000a7fe4ff */
[----:B--2---:R-:W-:-:S05]  /*19040*/  IADD3 R0, P3, R0, UR8, RZ ;  /* 0x0000000800007c10 */ /* 0x004fca000ff7e0ff */
[----:B------:R0:W-:Y:S01]  /*19050*/  STL [R1+0x39c], R0 ;  /* 0x00039c0001007387 */ /* 0x0001e20000100800 */
        /* <DEDUP_REMOVED lines=28> */
[----:B------:R-:W-:Y:S02]  /*19220*/  STL [R1+0x360], R12 ;  /* 0x0003600c01007387 */ /* 0x000fe40000100800 */
[----:B0-----:R-:W2:Y:S01]  /*19230*/  LDL.LU R0, [R1+0x348] ;  /* 0x0003480001007983 */ /* 0x001ea20000300800 */
[----:B------:R-:W-:-:S02]  /*19240*/  IADD3 R3, P4, R3, UR8, RZ ;  /* 0x0000000803037c10 */ /* 0x000fc4000ff9e0ff */
[----:B------:R-:W-:-:S03]  /*19250*/  IADD3.X R2, R2, UR5, RZ, P5, !PT ;  /* 0x0000000502027c10 */ /* 0x000fc6000affe4ff */
[----:B------:R-:W-:Y:S04]  /*19260*/  STL [R1+0x334], R3 ;  /* 0x0003340301007387 */ /* 0x000fe80000100800 */
[----:B--2---:R0:W-:Y:S01]  /*19270*/  STL [R1+0x998], R0 ;  /* 0x0009980001007387 */ /* 0x0041e20000100800 */
[----:B------:R-:W-:Y:S03]  /*19280*/  STL [R1+0x358], R2 ;  /* 0x0003580201007387 */ /* 0x000fe60000100800 */
[----:B0-----:R-:W2:Y:S01]  /*19290*/  LDL.LU R0, [R1+0x324] ;  /* 0x0003240001007983 */ /* 0x001ea20000300800 */
[----:B------:R-:W-:-:S05]  /*192a0*/  IADD3 R28, P5, R28, UR8, RZ ;  /* 0x000000081c1c7c10 */ /* 0x000fca000ffbe0ff */
        /* <DEDUP_REMOVED lines=31> */
[----:B--2---:R-:W-:-:S05]  /*194a0*/  IADD3.X R0, R0, UR5, RZ, P6, !PT ;  /* 0x0000000500007c10 */ /* 0x004fca000b7fe4ff */
[----:B------:R0:W-:Y:S04]  /*194b0*/  STL [R1+0x350], R0 ;  /* 0x0003500001007387 */ /* 0x0001e80000100800 */
[----:B0-----:R-:W2:Y:S02]  /*194c0*/  LDL.LU R0, [R1+0x99c] ;  /* 0x00099c0001007983 */ /* 0x001ea40000300800 */
[----:B--2---:R-:W-:-:S05]  /*194d0*/  IADD3 R0, P6, R0, UR8, RZ ;  /* 0x0000000800007c10 */ /* 0x004fca000ffde0ff */
[----:B------:R0:W-:Y:S04]  /*194e0*/  STL [R1+0x324], R0 ;  /* 0x0003240001007387 */ /* 0x0001e80000100800 */
[----:B0-----:R-:W2:Y:S01]  /*194f0*/  LDL.LU R0, [R1+0x998] ;  /* 0x0009980001007983 */ /* 0x001ea20000300800 */
[----:B----4-:R-:W-:Y:S01]  /*19500*/  IADD3.X R7, R7, UR5, RZ, P2, !PT ;  /* 0x0000000507077c10 */ /* 0x010fe200097fe4ff */
[----:B---3--:R-:W-:Y:S01]  /*19510*/  IADD3 R11, P2, R11, UR8, RZ ;  /* 0x000000080b0b7c10 */ /* 0x008fe2000ff5e0ff */
        /* <DEDUP_REMOVED lines=18> */
[----:B--2---:R-:W-:Y:S01]  /*19640*/  IADD3.X R0, R0, UR5, RZ, P1, !PT ;  /* 0x0000000500007c10 */ /* 0x004fe20008ffe4ff */
[----:B------:R-:W-:-:S04]  /*19650*/  IADD3 R4, P1, R4, UR8, RZ ;  /* 0x0000000804047c10 */ /* 0x000fc8000ff3e0ff */
[----:B------:R0:W-:Y:S01]  /*19660*/  STL [R1+0x348], R0 ;  /* 0x0003480001007387 */ /* 0x0001e20000100800 */
[----:B------:R-:W-:Y:S02]  /*19670*/  STL [R1+0x31c], R4 ;  /* 0x00031c0401007387 */ /* 0x000fe40000100800 */
[----:B------:R-:W-:Y:S02]  /*19680*/  STL [R1+0x340], R7 ;  /* 0x0003400701007387 */ /* 0x000fe40000100800 */
[----:B------:R-:W-:Y:S01]  /*19690*/  STL [R1+0x314], R11 ;  /* 0x0003140b01007387 */ /* 0x000fe20000100800 */
[----:B------:R-:W-:Y:S01]  /*196a0*/  STL [R1+0x338], R5 ;  /* 0x0003380501007387 */ /* 0x000fe20000100800 */
[----:B------:R-:W-:Y:S02]  /*196b0*/  STL [R1+0x30c], R6 ;  /* 0x00030c0601007387 */ /* 0x000fe40000100800 */
        /* <DEDUP_REMOVED lines=90> */
[----:B------:R-:W-:Y:S02]  /*19c60*/  IADD3.X R26, R26, UR5, RZ, P6, !PT ;  /* 0x000000051a1a7c10 */ /* 0x000fe4000b7fe4ff */
[----:B------:R-:W-:Y:S02]  /*19c70*/  IADD3.X R27, R27, UR5, RZ, P1, !PT ;  /* 0x000000051b1b7c10 */ /* 0x000fe40008ffe4ff */
[----:B------:R-:W-:Y:S02]  /*19c80*/  IADD3.X R23, R23, UR5, RZ, P3, !PT ;  /* 0x0000000517177c10 */ /* 0x000fe40009ffe4ff */
[----:B------:R-:W-:Y:S02]  /*19c90*/  IADD3.X R22, R22, UR5, RZ, P2, !PT ;  /* 0x0000000516167c10 */ /* 0x000fe400097fe4ff */
[----:B--2---:R-:W-:-:S05]  /*19ca0*/  IADD3 R0, P4, R0, UR8, RZ ;  /* 0x0000000800007c10 */ /* 0x004fca000ff9e0ff */
[----:B------:R0:W-:Y:S04]  /*19cb0*/  STL [R1+0x854], R0 ;  /* 0x0008540001007387 */ /* 0x0001e80000100800 */
[----:B0-----:R0:W5:Y:S01]  /*19cc0*/  LDL.LU R0, [R1+0x98c] ;  /* 0x00098c0001007983 */ /* 0x0011620000300800 */
[----:B------:R1:W-:Y:S03]  /*19cd0*/  STL [R1+0x2c8], R11 ;  /* 0x0002c80b01007387 */ /* 0x0003e60000100800 */
[----:B-1----:R0:W5:Y:S01]  /*19ce0*/  LDL.LU R11, [R1+0x988] ;  /* 0x00098800010b7983 */ /* 0x0021620000300800 */
[----:B------:R1:W-:Y:S03]  /*19cf0*/  STL [R1+0x85c], R7 ;  /* 0x00085c0701007387 */ /* 0x0003e60000100800 */
[----:B-1----:R0:W5:Y:S01]  /*19d00*/  LDL.LU R7, [R1+0x984] ;  /* 0x0009840001077983 */ /* 0x0021620000300800 */
[----:B------:R1:W-:Y:S03]  /*19d10*/  STL [R1+0x2c0], R4 ;  /* 0x0002c00401007387 */ /* 0x0003e60000100800 */
[----:B-1----:R0:W5:Y:S01]  /*19d20*/  LDL.LU R4, [R1+0x980] ;  /* 0x0009800001047983 */ /* 0x0021620000300800 */
[----:B------:R1:W-:Y:S01]  /*19d30*/  STL [R1+0x864], R10 ;  /* 0x0008640a01007387 */ /* 0x0003e20000100800 */
[----:B------:R-:W-:-:S02]  /*19d40*/  IADD3.X R2, R2, UR5, RZ, P4, !PT ;  /* 0x0000000502027c10 */ /* 0x000fc4000a7fe4ff */
[----:B-1----:R0:W5:Y:S01]  /*19d50*/  LDL.LU R10, [R1+0x97c] ;  /* 0x00097c00010a7983 */ /* 0x0021620000300800 */
[----:B------:R1:W-:Y:S01]  /*19d60*/  STL [R1+0x2b8], R20 ;  /* 0x0002b81401007387 */ /* 0x0003e20000100800 */
[----:B------:R-:W-:Y:S02]  /*19d70*/  IADD3 R3, P4, R3, UR8, RZ ;  /* 0x0000000803037c10 */ /* 0x000fe4000ff9e0ff */
[----:B-1----:R0:W5:Y:S01]  /*19d80*/  LDL.LU R20, [R1+0x978] ;  /* 0x0009780001147983 */ /* 0x0021620000300800 */
[----:B------:R1:W-:Y:S03]  /*19d90*/  STL [R1+0x86c], R21 ;  /* 0x00086c1501007387 */ /* 0x0003e60000100800 */
        /* <DEDUP_REMOVED lines=12> */
[----:B------:R1:W-:Y:S03]  /*19e60*/  STL [R1+0x884], R3 ;  /* 0x0008840301007387 */ /* 0x0003e60000100800 */
[----:B-1----:R0:W5:Y:S01]  /*19e70*/  LDL.LU R3, [R1+0x95c] ;  /* 0x00095c0001037983 */ /* 0x0021620000300800 */
[----:B------:R1:W-:Y:S03]  /*19e80*/  STL [R1+0x850], R12 ;  /* 0x0008500c01007387 */ /* 0x0003e60000100800 */
[----:B-1----:R0:W5:Y:S01]  /*19e90*/  LDL.LU R12, [R1+0x958] ;  /* 0x00095800010c7983 */ /* 0x0021620000300800 */
[----:B------:R1:W-:Y:S02]  /*19ea0*/  STL [R1+0x88c], R28 ;  /* 0x00088c1c01007387 */ /* 0x0003e40000100800 */
[----:B------:R0:W-:Y:S02]  /*19eb0*/  STL [R1+0x858], R5 ;  /* 0x0008580501007387 */ /* 0x0001e40000100800 */
[----:B------:R0:W-:Y:S01]  /*19ec0*/  STL [R1+0x894], R6 ;  /* 0x0008940601007387 */ /* 0x0001e20000100800 */
[----:B------:R0:W-:Y:S01]  /*19ed0*/  STL [R1+0x860], R16 ;  /* 0x0008601001007387 */ /* 0x0001e20000100800 */
[----:B------:R0:W-:Y:S02]  /*19ee0*/  STL [R1+0x89c], R17 ;  /* 0x00089c1101007387 */ /* 0x0001e40000100800 */
[----:B------:R0:W-:Y:S02]  /*19ef0*/  STL [R1+0x868], R18 ;  /* 0x0008681201007387 */ /* 0x0001e40000100800 */
[----:B------:R0:W-:Y:S01]  /*19f00*/  STL [R1+0x8a4], R19 ;  /* 0x0008a41301007387 */ /* 0x0001e20000100800 */
[----:B------:R0:W-:Y:S04]  /*19f10*/  STL [R1+0x870], R14 ;  /* 0x0008700e01007387 */ /* 0x0001e80000100800 */
[----:B-1----:R-:W1:Y:S01]  /*19f20*/  S2R R28, SR_TID.X ;  /* 0x00000000001c7919 */ /* 0x002e620000002100 */
[----:B------:R0:W-:Y:S02]  /*19f30*/  STL [R1+0x8a8], R15 ;  /* 0x0008a80f01007387 */ /* 0x0001e40000100800 */
[----:B------:R0:W-:Y:S02]  /*19f40*/  STL [R1+0x878], R8 ;  /* 0x0008780801007387 */ /* 0x0001e40000100800 */
[----:B------:R0:W-:Y:S01]  /*19f50*/  STL [R1+0x880], R9 ;  /* 0x0008800901007387 */ /* 0x0001e20000100800 */
[----:B------:R0:W-:Y:S01]  /*19f60*/  STL [R1+0x888], R26 ;  /* 0x0008881a01007387 */ /* 0x0001e20000100800 */
[----:B------:R0:W-:Y:S02]  /*19f70*/  STL [R1+0x8a0], R23 ;  /* 0x0008a01701007387 */ /* 0x0001e40000100800 */
[----:B------:R0:W-:Y:S02]  /*19f80*/  STL [R1+0x890], R27 ;  /* 0x0008901b01007387 */ /* 0x0001e40000100800 */
[----:B------:R0:W-:Y:S01]  /*19f90*/  STL [R1+0x898], R22 ;  /* 0x0008981601007387 */ /* 0x0001e20000100800 */
[----:B-1----:R-:W-:-:S05]  /*19fa0*/  LOP3.LUT R28, R28, 0x3f, RZ, 0xc0, !PT ;  /* 0x0000003f1c1c7812 */ /* 0x002fca00078ec0ff */
[----:B------:R-:W-:Y:S01]  /*19fb0*/  IMAD.SHL.U32 R28, R28, 0x2, RZ ;  /* 0x000000021c1c7824 */ /* 0x000fe200078e00ff */
[----:B0-----:R-:W-:Y:S01]  /*19fc0*/  @!P0 CALL.REL.NOINC `(.L_x_1) ;  /* 0x0000001000008944 */ /* 0x001fe20003c00000 */
[----:B------:R-:W-:Y:S05]  /*19fd0*/  BRA `(.L_x_2) ;  /* 0xfffee01000007947 */ /* 0x000fea000383ffff */
.L_x_1:
[----:B-----5:R0:W-:Y:S04]  /*19fe0*/  STL [R1+0x960], R25 ;  /* 0x0009601901007387 */ /* 0x0201e80000100800 */
[----:B------:R1:W-:Y:S01]  /*19ff0*/  STL [R1+0x95c], R2 ;  /* 0x00095c0201007387 */ /* 0x0003e20000100800 */
[----:B0-----:R-:W-:-:S03]  /*1a000*/  IMAD.MOV.U32 R25, RZ, RZ, R4 ;  /* 0x000000ffff197224 */ /* 0x001fc600078e0004 */
[----:B-1----:R-:W2:Y:S04]  /*1a010*/  LDL.LU R2, [R1+0x3c] ;  /* 0x00003c0001027983 */ /* 0x002ea80000300800 */
[----:B------:R-:W2:Y:S04]  /*1a020*/  LDL.LU R6, [R1+0x38] ;  /* 0x0000380001067983 */ /* 0x000ea80000300800 */
[----:B------:R0:W-:Y:S04]  /*1a030*/  STL [R1+0x958], R3 ;  /* 0x0009580301007387 */ /* 0x0001e80000100800 */
[----:B0-----:R-:W3:Y:S04]  /*1a040*/  LDL.LU R3, [R1+0x4c] ;  /* 0x00004c0001037983 */ /* 0x001ee80000300800 */
[----:B------:R-:W3:Y:S04]  /*1a050*/  LDL.LU R5, [R1+0x48] ;  /* 0x0000480001057983 */ /* 0x000ee80000300800 */
[----:B------:R-:W4:Y:S04]  /*1a060*/  LDL.LU R28, [R1+0x5c] ;  /* 0x00005c00011c7983 */ /* 0x000f280000300800 */
        /* <DEDUP_REMOVED lines=9> */
[----:B------:R-:W4:Y:S01]  /*1a100*/  LDL.LU R14, [R1+0xcc] ;  /* 0x0000cc00010e7983 */ /* 0x000f220000300800 */
[----:B------:R-:W-:-:S03]  /*1a110*/  F2FP.PACK_AB R7, R25, R7 ;  /* 0x000000071907723e */ /* 0x000fc600000000ff */
[----:B------:R-:W4:Y:S04]  /*1a120*/  LDL.LU R26, [R1+0xc8] ;  /* 0x0000c800011a7983 */ /* 0x000f280000300800 */
[----:B------:R-:W4:Y:S04]  /*1a130*/  LDL.LU R27, [R1+0xdc] ;  /* 0x0000dc00011b7983 */ /* 0x000f280000300800 */
[----:B------:R-:W4:Y:S04]  /*1a140*/  LDL.LU R22, [R1+0xec] ;  /* 0x0000ec0001167983 */ /* 0x000f280000300800 */
[----:B------:R-:W4:Y:S04]  /*1a150*/  LDL.LU R23, [R1+0xc4] ;  /* 0x0000c40001177983 */ /* 0x000f280000300800 */
[----:B------:R-:W4:Y:S01]  /*1a160*/  LDL.LU R25, [R1+0x960] ;  /* 0x0009600001197983 */ /* 0x000f220000300800 */
[----:B--2---:R-:W-:-:S03]  /*1a170*/  F2FP.PACK_AB R6, R2, R6 ;  /* 0x000000060206723e */ /* 0x004fc600000000ff */
[----:B------:R-:W2:Y:S01]  /*1a180*/  LDL.LU R2, [R1+0x95c] ;  /* 0x00095c0001027983 */ /* 0x000ea20000300800 */
[----:B---3--:R-:W-:-:S03]  /*1a190*/  F2FP.PACK_AB R5, R3, R5 ;  /* 0x000000050305723e */ /* 0x008fc600000000ff */
[----:B------:R-:W2:Y:S01]  /*1a1a0*/  LDL.LU R3, [R1+0x958] ;  /* 0x0009580001037983 */ /* 0x000ea20000300800 */
[----:B----4-:R-:W-:Y:S02]  /*1a1b0*/  F2FP.PACK_AB R4, R28, R4 ;  /* 0x000000041c04723e */ /* 0x010fe400000000ff */
[----:B------:R-:W-:Y:S02]  /*1a1c0*/  F2FP.PACK_AB R11, R0, R11 ;  /* 0x0000000b000b723e */ /* 0x000fe400000000ff */
[----:B------:R-:W-:Y:S02]  /*1a1d0*/  F2FP.PACK_AB R10, R16, R10 ;  /* 0x0000000a100a723e */ /* 0x000fe400000000ff */
[----:B------:R-:W-:Y:S02]  /*1a1e0*/  F2FP.PACK_AB R9, R17, R9 ;  /* 0x000000091109723e */ /* 0x000fe400000000ff */
[----:B------:R-:W-:Y:S02]  /*1a1f0*/  F2FP.PACK_AB R8, R18, R8 ;  /* 0x000000081208723e */ /* 0x000fe400000000ff */
[----:B------:R-:W-:-:S02]  /*1a200*/  F2FP.PACK_AB R15, R19, R15 ;  /* 0x0000000f130f723e */ /* 0x000fc400000000ff */
[----:B------:R-:W-:Y:S02]  /*1a210*/  F2FP.PACK_AB R19, R21, R20 ;  /* 0x000000141513723e */ /* 0x000fe400000000ff */
[----:B------:R-:W-:Y:S02]  /*1a220*/  F2FP.PACK_AB R14, R14, R26 ;  /* 0x0000001a0e0e723e */ /* 0x000fe400000000ff */
[----:B------:R-:W-:Y:S02]  /*1a230*/  F2FP.PACK_AB R13, R27, R13 ;  /* 0x0000000d1b0d723e */ /* 0x000fe400000000ff */
[----:B------:R-:W-:Y:S02]  /*1a240*/  F2FP.PACK_AB R12, R22, R12 ;  /* 0x0000000c160c723e */ /* 0x000fe400000000ff */
[----:B------:R-:W-:Y:S02]  /*1a250*/  F2FP.PACK_AB R18, R23, R29 ;  /* 0x0000001d1712723e */ /* 0x000fe400000000ff */
[----:B------:R-:W-:-:S02]  /*1a260*/  F2FP.PACK_AB R17, R25, R24 ;  /* 0x000000181911723e */ /* 0x000fc400000000ff */
[----:B--2---:R-:W-:Y:S02]  /*1a270*/  F2FP.PACK_AB R16, R3, R2 ;  /* 0x000000020310723e */ /* 0x004fe400000000ff */
.L_x_0:
[----:B------:R-:W2:Y:S04]  /*1a280*/  LDL.LU R28, [R1+0x8d8] ;  /* 0x0008d800011c7983 */ /* 0x000ea80000300800 */
[----:B0-----:R-:W3:Y:S04]  /*1a290*/  LDL.LU R27, [R1+0x8ac] ;  /* 0x0008ac00011b7983 */ /* 0x001ee80000300800 */
[----:B------:R-:W4:Y:S04]  /*1a2a0*/  LDL.LU R25, [R1+0x8ec] ;  /* 0x0008ec0001197983 */ /* 0x000f280000300800 */
[----:B------:R-:W3:Y:S04]  /*1a2b0*/  LDL.LU R26, [R1+0x8e8] ;  /* 0x0008e800011a7983 */ /* 0x000ee80000300800 */
[----:B------:R-:W0:Y:S04]  /*1a2c0*/  S2R R22, SR_TID.X ;  /* 0x0000000000167919 */ /* 0x000e280000002100 */
[----:B------:R-:W3:Y:S01]  /*1a2d0*/  LDL.LU R23, [R1+0x8e4] ;  /* 0x0008e40001177983 */ /* 0x000ee20000300800 */
[----:B0-----:R-:W-:-:S02]  /*1a2e0*/  IMAD.SHL.U32 R0, R22, 0x80, RZ ;  /* 0x0000008016007824 */ /* 0x001fc400078e00ff */
[C---:B------:R-:W-:Y:S02]  /*1a2f0*/  IMAD.SHL.U32 R2, R22.reuse, 0x20, RZ ;  /* 0x0000002016027824 */ /* 0x040fe400078e00ff */
[----:B------:R-:W-:Y:S01]  /*1a300*/  IMAD.SHL.U32 R21, R22, 0x4, RZ ;  /* 0x0000000416157824 */ /* 0x000fe200078e00ff */
[----:B------:R-:W-:Y:S01]  /*1a310*/  LOP3.LUT R0, R0, 0xc00, RZ, 0xc0, !PT ;  /* 0x00000c0000007812 */ /* 0x000fe200078ec0ff */
[C---:B------:R-:W-:Y:S02]  /*1a320*/  IMAD.SHL.U32 R20, R22.reuse, 0x8, RZ ;  /* 0x0000000816147824 */ /* 0x040fe400078e00ff */
[----:B------:R-:W-:Y:S01]  /*1a330*/  IMAD.SHL.U32 R3, R22, 0x200, RZ ;  /* 0x0000020016037824 */ /* 0x000fe200078e00ff */
[----:B------:R-:W-:Y:S02]  /*1a340*/  LOP3.LUT R0, R0, 0x60, R2, 0xf8, !PT ;  /* 0x0000006000007812 */ /* 0x000fe400078ef802 */
[----:B------:R-:W-:Y:S02]  /*1a350*/  LOP3.LUT R2, R20, 0x100, RZ, 0xc0, !PT ;  /* 0x0000010014027812 */ /* 0x000fe400078ec0ff */
[----:B------:R-:W-:-:S02]  /*1a360*/  LOP3.LUT R0, R0, 0x70, R21, 0x78, !PT ;  /* 0x0000007000007812 */ /* 0x000fc400078e7815 */
[----:B------:R-:W-:Y:S02]  /*1a370*/  LOP3.LUT R22, R22, 0x3f, RZ, 0xc0, !PT ;  /* 0x0000003f16167812 */ /* 0x000fe400078ec0ff */
[----:B------:R-:W-:Y:S01]  /*1a380*/  LOP3.LUT R3, R3, 0xc00, RZ, 0xc0, !PT ;  /* 0x00000c0003037812 */ /* 0x000fe200078ec0ff */
[----:B------:R-:W-:Y:S01]  /*1a390*/  IMAD.IADD R2, R2, 0x1, R0 ;  /* 0x0000000102027824 */ /* 0x000fe200078e0200 */
[----:B------:R-:W-:Y:S03]  /*1a3a0*/  BAR.SYNC.DEFER_BLOCKING 0x0 ;  /* 0x0000000000007b1d */ /* 0x000fe60000010000 */
[----:B------:R-:W-:-:S03]  /*1a3b0*/  IMAD R0, R22, 0x10, R3 ;  /* 0x0000001016007824 */ /* 0x000fc600078e0203 */
[----:B------:R-:W3:Y:S01]  /*1a3c0*/  LDL.LU R22, [R1+0x8e0] ;  /* 0x0008e00001167983 */ /* 0x000ee20000300800 */
[----:B--2---:R-:W-:-:S04]  /*1a3d0*/  ISETP.GE.AND P0, PT, R28, c[0x0][0x178], PT ;  /* 0x00005e001c007a0c */ /* 0x004fc80003f06270 */
[----:B----4-:R-:W-:Y:S02]  /*1a3e0*/  ISETP.LT.AND P4, PT, R25, c[0x0][0x17c], !P0 ;  /* 0x00005f0019007a0c */ /* 0x010fe40004781270 */
[----:B------:R-:W2:Y:S01]  /*1a3f0*/  LDL.LU R25, [R1+0x8f8] ;  /* 0x0008f80001197983 */ /* 0x000ea20000300800 */
[C---:B---3--:R-:W-:Y:S01]  /*1a400*/  IMAD R3, R27.reuse, c[0x0][0x198], RZ ;  /* 0x000066001b037a24 */ /* 0x048fe200078e02ff */
[----:B------:R-:W-:Y:S02]  /*1a410*/  ISETP.LT.AND P1, PT, R27, c[0x0][0x17c], !P0 ;  /* 0x00005f001b007a0c */ /* 0x000fe40004721270 */
[----:B------:R-:W-:Y:S01]  /*1a420*/  ISETP.LT.AND P3, PT, R26, c[0x0][0x17c], !P0 ;  /* 0x00005f001a007a0c */ /* 0x000fe20004761270 */
[----:B------:R-:W3:Y:S04]  /*1a430*/  LDL.LU R27, [R1+0x8f4] ;  /* 0x0008f400011b7983 */ /* 0x000ee80000300800 */
[----:B------:R-:W4:Y:S04]  /*1a440*/  LDL.LU R26, [R1+0x900] ;  /* 0x00090000011a7983 */ /* 0x000f280000300800 */
[----:B-----5:R-:W-:Y:S04]  /*1a450*/  STS.128 [R2], R16 ;  /* 0x0000001002007388 */ /* 0x020fe80000000c00 */
[----:B------:R-:W-:Y:S04]  /*1a460*/  STS.128 [R2+0x80], R12 ;  /* 0x0000800c02007388 */ /* 0x000fe80000000c00 */
[----:B------:R0:W-:Y:S04]  /*1a470*/  STS.128 [R2+0x200], R8 ;  /* 0x0002000802007388 */ /* 0x0001e80000000c00 */
[----:B------:R1:W-:Y:S04]  /*1a480*/  STS.128 [R2+0x280], R4 ;  /* 0x0002800402007388 */ /* 0x0003e80000000c00 */
[----:B------:R-:W-:Y:S01]  /*1a490*/  BAR.SYNC.DEFER_BLOCKING 0x0 ;  /* 0x0000000000007b1d */ /* 0x000fe20000010000 */
[----:B------:R-:W-:Y:S01]  /*1a4a0*/  IMAD R21, R28, c[0x0][0x194], RZ ;  /* 0x000065001c157a24 */ /* 0x000fe200078e02ff */
[----:B0-----:R-:W-:-:S04]  /*1a4b0*/  LOP3.LUT R8, R0, 0x20, RZ, 0x3c, !PT ;  /* 0x0000002000087812 */ /* 0x001fc800078e3cff */
[----:B------:R0:W0:Y:S04]  /*1a4c0*/  LDS.128 R4, [R0] ;  /* 0x0000000000047984 */ /* 0x0000280000000c00 */
[----:B------:R-:W0:Y:S01]  /*1a4d0*/  LDS.128 R8, [R8] ;  /* 0x0000000008087984 */ /* 0x000e220000000c00 */
[----:B------:R-:W-:Y:S02]  /*1a4e0*/  LEA R20, P2, R21, c[0x0][0x170], 0x1 ;  /* 0x00005c0015147a11 */ /* 0x000fe400078408ff */
[----:B------:R-:W-:Y:S02]  /*1a4f0*/  ISETP.LT.AND P5, PT, R23, c[0x0][0x17c], !P0 ;  /* 0x00005f0017007a0c */ /* 0x000fe400047a1270 */
[----:B------:R-:W-:Y:S02]  /*1a500*/  LEA.HI.X.SX32 R21, R21, c[0x0][0x174], 0x1, P2 ;  /* 0x00005d0015157a11 */ /* 0x000fe400010f0eff */
[----:B-1----:R-:W-:-:S02]  /*1a510*/  LEA R2, P2, R3, R20, 0x1 ;  /* 0x0000001403027211 */ /* 0x002fc400078408ff */
[C---:B------:R-:W-:Y:S02]  /*1a520*/  IADD3 R23, R3.reuse, c[0x0][0x198], RZ ;  /* 0x0000660003177a10 */ /* 0x040fe40007ffe0ff */
[----:B------:R-:W-:Y:S02]  /*1a530*/  LEA.HI.X.SX32 R3, R3, R21, 0x1, P2 ;  /* 0x0000001503037211 */ /* 0x000fe400010f0eff */
[----:B------:R-:W-:Y:S02]  /*1a540*/  ISETP.LT.AND P2, PT, R22, c[0x0][0x17c], !P0 ;  /* 0x00005f0016007a0c */ /* 0x000fe40004741270 */
[----:B------:R-:W-:Y:S02]  /*1a550*/  LEA R22, P6, R23, R20, 0x1 ;  /* 0x0000001417167211 */ /* 0x000fe400078c08ff */
[C---:B------:R-:W-:Y:S02]  /*1a560*/  LOP3.LUT R12, R0.reuse, 0x40, RZ, 0x3c, !PT ;  /* 0x00000040000c7812 */ /* 0x040fe400078e3cff */
[----:B------:R-:W-:-:S02]  /*1a570*/  LOP3.LUT R16, R0, 0x60, RZ, 0x3c, !PT ;  /* 0x0000006000107812 */ /* 0x000fc400078e3cff */
[C---:B0-----:R-:W-:Y:S02]  /*1a580*/  IADD3 R0, R23.reuse, c[0x0][0x198], RZ ;  /* 0x0000660017007a10 */ /* 0x041fe40007ffe0ff */
[----:B------:R-:W-:Y:S01]  /*1a590*/  LEA.HI.X.SX32 R23, R23, R21, 0x1, P6 ;  /* 0x0000001517177211 */ /* 0x000fe200030f0eff */
[----:B------:R-:W0:Y:S04]  /*1a5a0*/  LDS.128 R12, [R12] ;  /* 0x000000000c0c7984 */ /* 0x000e280000000c00 */
[----:B------:R-:W1:Y:S01]  /*1a5b0*/  LDS.128 R16, [R16] ;  /* 0x0000000010107984 */ /* 0x000e620000000c00 */
[----:B------:R-:W-:-:S03]  /*1a5c0*/  PRMT R24, R4, 0x7632, R24 ;  /* 0x0000763204187816 */ /* 0x000fc60000000018 */
[----:B------:R0:W-:Y:S04]  /*1a5d0*/  @P1 STG.E.U16 [R2.64], R4 ;  /* 0x0000000402001986 */ /* 0x0001e8000c101506 */
[----:B------:R0:W-:Y:S02]  /*1a5e0*/  @P4 STG.E.U16 [R22.64], R24 ;  /* 0x0000001816004986 */ /* 0x0001e4000c101506 */
[----:B0-----:R-:W-:-:S04]  /*1a5f0*/  LEA R2, P6, R0, R20, 0x1 ;  /* 0x0000001400027211 */ /* 0x001fc800078c08ff */
[----:B------:R-:W-:-:S05]  /*1a600*/  LEA.HI.X.SX32 R3, R0, R21, 0x1, P6 ;  /* 0x0000001500037211 */ /* 0x000fca00030f0eff */
[----:B------:R0:W-:Y:S01]  /*1a610*/  @P3 STG.E.U16 [R2.64], R8 ;  /* 0x0000000802003986 */ /* 0x0001e2000c101506 */
[----:B--2---:R-:W-:-:S03]  /*1a620*/  ISETP.LT.AND P1, PT, R25, c[0x0][0x17c], !P0 ;  /* 0x00005f0019007a0c */ /* 0x004fc60004721270 */
[----:B------:R-:W2:Y:S04]  /*1a630*/  LDL.LU R25, [R1+0x8fc] ;  /* 0x0008fc0001197983 */ /* 0x000ea80000300800 */
[----:B------:R-:W2:Y:S01]  /*1a640*/  LDL.LU R24, [R1+0x908] ;  /* 0x0009080001187983 */ /* 0x000ea20000300800 */
[----:B---3--:R-:W-:Y:S02]  /*1a650*/  ISETP.LT.AND P4, PT, R27, c[0x0][0x17c], !P0 ;  /* 0x00005f001b007a0c */ /* 0x008fe40004781270 */
[----:B----4-:R-:W-:Y:S01]  /*1a660*/  ISETP.LT.AND P3, PT, R26, c[0x0][0x17c], !P0 ;  /* 0x00005f001a007a0c */ /* 0x010fe20004761270 */
[----:B------:R-:W3:Y:S04]  /*1a670*/  LDL.LU R28, [R1+0x904] ;  /* 0x00090400011c7983 */ /* 0x000ee80000300800 */
[----:B------:R-:W4:Y:S04]  /*1a680*/  LDL.LU R27, [R1+0x910] ;  /* 0x00091000011b7983 */ /* 0x000f280000300800 */
[----:B------:R-:W3:Y:S01]  /*1a690*/  LDL.LU R26, [R1+0x90c] ;  /* 0x00090c00011a7983 */ /* 0x000ee20000300800 */
[----:B------:R-:W-:-:S04]  /*1a6a0*/  IADD3 R4, R0, c[0x0][0x198], RZ ;  /* 0x0000660000047a10 */ /* 0x000fc80007ffe0ff */
[CC--:B------:R-:W-:Y:S02]  /*1a6b0*/  LEA R22, P6, R4.reuse, R20.reuse, 0x1 ;  /* 0x0000001404167211 */ /* 0x0c0fe400078c08ff */
[C---:B------:R-:W-:Y:S02]  /*1a6c0*/  IADD3 R0, R4.reuse, c[0x0][0x198], RZ ;  /* 0x0000660004007a10 */ /* 0x040fe40007ffe0ff */
[-C--:B------:R-:W-:Y:S02]  /*1a6d0*/  LEA.HI.X.SX32 R23, R4, R21.reuse, 0x1, P6 ;  /* 0x0000001504177211 */ /* 0x080fe400030f0eff */
[----:B0-----:R-:W-:Y:S02]  /*1a6e0*/  PRMT R8, R8, 0x7632, R8 ;  /* 0x0000763208087816 */ /* 0x001fe40000000008 */
[C---:B------:R-:W-:Y:S02]  /*1a6f0*/  LEA R2, P6, R0.reuse, R20, 0x1 ;  /* 0x0000001400027211 */ /* 0x040fe400078c08ff */
[C---:B------:R-:W-:Y:S01]  /*1a700*/  IADD3 R4, R0.reuse, c[0x0][0x198], RZ ;  /* 0x0000660000047a10 */ /* 0x040fe20007ffe0ff */
[----:B------:R0:W-:Y:S01]  /*1a710*/  @P5 STG.E.U16 [R22.64], R8 ;  /* 0x0000000816005986 */ /* 0x0001e2000c101506 */
[----:B------:R-:W-:-:S02]  /*1a720*/  LEA.HI.X.SX32 R3, R0, R21, 0x1, P6 ;  /* 0x0000001500037211 */ /* 0x000fc400030f0eff */
[----:B------:R-:W-:-:S03]  /*1a730*/  IADD3 R0, R4, c[0x0][0x198], RZ ;  /* 0x0000660004007a10 */ /* 0x000fc60007ffe0ff */
[----:B------:R1:W-:Y:S01]  /*1a740*/  @P2 STG.E.U16 [R2.64], R12 ;  /* 0x0000000c02002986 */ /* 0x0003e2000c101506 */
[----:B0-----:R-:W-:-:S04]  /*1a750*/  LEA R22, P6, R4, R20, 0x1 ;  /* 0x0000001404167211 */ /* 0x001fc800078c08ff */
[-C--:B------:R-:W-:Y:S02]  /*1a760*/  LEA.HI.X.SX32 R23, R4, R21.reuse, 0x1, P6 ;  /* 0x0000001504177211 */ /* 0x080fe400030f0eff */
[----:B-1----:R-:W-:Y:S02]  /*1a770*/  PRMT R12, R12, 0x7632, R12 ;  /* 0x000076320c0c7816 */ /* 0x002fe4000000000c */
[C---:B------:R-:W-:Y:S02]  /*1a780*/  LEA R2, P6, R0.reuse, R20, 0x1 ;  /* 0x0000001400027211 */ /* 0x040fe400078c08ff */
[C---:B------:R-:W-:Y:S01]  /*1a790*/  IADD3 R4, R0.reuse, c[0x0][0x198], RZ ;  /* 0x0000660000047a10 */ /* 0x040fe20007ffe0ff */
[----:B------:R0:W-:Y:S01]  /*1a7a0*/  @P1 STG.E.U16 [R22.64], R12 ;  /* 0x0000000c16001986 */ /* 0x0001e2000c101506 */
[----:B------:R-:W-:-:S05]  /*1a7b0*/  LEA.HI.X.SX32 R3, R0, R21, 0x1, P6 ;  /* 0x0000001500037211 */ /* 0x000fca00030f0eff */
[----:B------:R1:W-:Y:S01]  /*1a7c0*/  @P4 STG.E.U16 [R2.64], R16 ;  /* 0x0000001002004986 */ /* 0x0003e2000c101506 */
[----:B0-----:R-:W-:-:S04]  /*1a7d0*/  LEA R22, P6, R4, R20, 0x1 ;  /* 0x0000001404167211 */ /* 0x001fc800078c08ff */
[----:B------:R-:W-:Y:S02]  /*1a7e0*/  LEA.HI.X.SX32 R23, R4, R21, 0x1, P6 ;  /* 0x0000001504177211 */ /* 0x000fe400030f0eff */
[----:B-1----:R-:W-:-:S05]  /*1a7f0*/  PRMT R16, R16, 0x7632, R16 ;  /* 0x0000763210107816 */ /* 0x002fca0000000010 */
[----:B------:R0:W-:Y:S01]  /*1a800*/  @P3 STG.E.U16 [R22.64], R16 ;  /* 0x0000001016003986 */ /* 0x0001e2000c101506 */
[----:B--2---:R-:W-:-:S03]  /*1a810*/  ISETP.LT.AND P5, PT, R25, c[0x0][0x17c], !P0 ;  /* 0x00005f0019007a0c */ /* 0x004fc600047a1270 */
[----:B------:R-:W2:Y:S01]  /*1a820*/  LDL.LU R25, [R1+0x91c] ;  /* 0x00091c0001197983 */ /* 0x000ea20000300800 */
[----:B------:R-:W-:-:S03]  /*1a830*/  ISETP.LT.AND P2, PT, R24, c[0x0][0x17c], !P0 ;  /* 0x00005f0018007a0c */ /* 0x000fc60004741270 */
[----:B------:R-:W2:Y:S04]  /*1a840*/  LDL.LU R24, [R1+0x918] ;  /* 0x0009180001187983 */ /* 0x000ea80000300800 */
[----:B------:R-:W2:Y:S04]  /*1a850*/  LDL.LU R8, [R1+0x928] ;  /* 0x0009280001087983 */ /* 0x000ea80000300800 */
[----:B------:R-:W2:Y:S01]  /*1a860*/  LDL.LU R12, [R1+0x924] ;  /* 0x00092400010c7983 */ /* 0x000ea20000300800 */
[----:B---3--:R-:W-:-:S03]  /*1a870*/  ISETP.LT.AND P3, PT, R26, c[0x0][0x17c], !P0 ;  /* 0x00005f001a007a0c */ /* 0x008fc60004761270 */
[----:B------:R-:W3:Y:S04]  /*1a880*/  LDL.LU R26, [R1+0x934] ;  /* 0x00093400011a7983 */ /* 0x000ee80000300800 */
[----:B0-----:R-:W3:Y:S01]  /*1a890*/  LDL.LU R16, [R1+0x930] ;  /* 0x0009300001107983 */ /* 0x001ee20000300800 */
[----:B------:R-:W-:-:S04]  /*1a8a0*/  IADD3 R0, R4, c[0x0][0x198], RZ ;  /* 0x0000660004007a10 */ /* 0x000fc80007ffe0ff */
[CC--:B------:R-:W-:Y:S02]  /*1a8b0*/  LEA R2, P6, R0.reuse, R20.reuse, 0x1 ;  /* 0x0000001400027211 */ /* 0x0c0fe400078c08ff */
[C---:B------:R-:W-:Y:S02]  /*1a8c0*/  IADD3 R4, R0.reuse, c[0x0][0x198], RZ ;  /* 0x0000660000047a10 */ /* 0x040fe40007ffe0ff */
[-C--:B------:R-:W-:Y:S02]  /*1a8d0*/  LEA.HI.X.SX32 R3, R0, R21.reuse, 0x1, P6 ;  /* 0x0000001500037211 */ /* 0x080fe400030f0eff */
[----:B------:R-:W-:Y:S02]  /*1a8e0*/  LEA R22, P6, R4, R20, 0x1 ;  /* 0x0000001404167211 */ /* 0x000fe400078c08ff */
[----:B------:R-:W-:Y:S02]  /*1a8f0*/  ISETP.LT.AND P1, PT, R28, c[0x0][0x17c], !P0 ;  /* 0x00005f001c007a0c */ /* 0x000fe40004721270 */
[C---:B------:R-:W-:Y:S01]  /*1a900*/  IADD3 R0, R4.reuse, c[0x0][0x198], RZ ;  /* 0x0000660004007a10 */ /* 0x040fe20007ffe0ff */
[----:B------:R0:W-:Y:S01]  /*1a910*/  @P5 STG.E.U16 [R2.64], R5 ;  /* 0x0000000502005986 */ /* 0x0001e2000c101506 */
[----:B------:R-:W-:-:S02]  /*1a920*/  LEA.HI.X.SX32 R23, R4, R21, 0x1, P6 ;  /* 0x0000001504177211 */ /* 0x000fc400030f0eff */
[----:B------:R-:W-:Y:S02]  /*1a930*/  PRMT R4, R5, 0x7632, R4 ;  /* 0x0000763205047816 */ /* 0x000fe40000000004 */
[----:B----4-:R-:W-:Y:S02]  /*1a940*/  ISETP.LT.AND P4, PT, R27, c[0x0][0x17c], !P0 ;  /* 0x00005f001b007a0c */ /* 0x010fe40004781270 */
[C---:B0-----:R-:W-:Y:S02]  /*1a950*/  LEA R2, P6, R0.reuse, R20, 0x1 ;  /* 0x0000001400027211 */ /* 0x041fe400078c08ff */
[C---:B------:R-:W-:Y:S01]  /*1a960*/  IADD3 R5, R0.reuse, c[0x0][0x198], RZ ;  /* 0x0000660000057a10 */ /* 0x040fe20007ffe0ff */
[----:B------:R0:W-:Y:S01]  /*1a970*/  @P2 STG.E.U16 [R22.64], R4 ;  /* 0x0000000416002986 */ /* 0x0001e2000c101506 */
[----:B------:R-:W-:Y:S02]  /*1a980*/  LEA.HI.X.SX32 R3, R0, R21, 0x1, P6 ;  /* 0x0000001500037211 */ /* 0x000fe400030f0eff */
[----:B------:R-:W-:-:S03]  /*1a990*/  IADD3 R0, R5, c[0x0][0x198], RZ ;  /* 0x0000660005007a10 */ /* 0x000fc60007ffe0ff */
[----:B------:R1:W-:Y:S01]  /*1a9a0*/  @P1 STG.E.U16 [R2.64], R9 ;  /* 0x0000000902001986 */ /* 0x0003e2000c101506 */
[----:B0-----:R-:W-:-:S04]  /*1a9b0*/  LEA R4, P6, R5, R20, 0x1 ;  /* 0x0000001405047211 */ /* 0x001fc800078c08ff */
[----:B------:R-:W-:Y:S02]  /*1a9c0*/  LEA.HI.X.SX32 R5, R5, R21, 0x1, P6 ;  /* 0x0000001505057211 */ /* 0x000fe400030f0eff */
[----:B-1----:R-:W-:Y:S02]  /*1a9d0*/  PRMT R9, R9, 0x7632, R9 ;  /* 0x0000763209097816 */ /* 0x002fe40000000009 */
[----:B------:R-:W-:-:S03]  /*1a9e0*/  LEA R2, P6, R0, R20, 0x1 ;  /* 0x0000001400027211 */ /* 0x000fc600078c08ff */
[----:B------:R-:W-:Y:S01]  /*1a9f0*/  @P4 STG.E.U16 [R4.64], R9 ;  /* 0x0000000904004986 */ /* 0x000fe2000c101506 */
[----:B------:R-:W-:-:S05]  /*1aa00*/  LEA.HI.X.SX32 R3, R0, R21, 0x1, P6 ;  /* 0x0000001500037211 */ /* 0x000fca00030f0eff */
[----:B------:R0:W-:Y:S02]  /*1aa10*/  @P3 STG.E.U16 [R2.64], R13 ;  /* 0x0000000d02003986 */ /* 0x0001e4000c101506 */
[----:B0-----:R-:W-:Y:S02]  /*1aa20*/  PRMT R13, R13, 0x7632, R13 ;  /* 0x000076320d0d7816 */ /* 0x001fe4000000000d */
[----:B--2---:R-:W-:Y:S02]  /*1aa30*/  ISETP.LT.AND P5, PT, R25, c[0x0][0x17c], !P0 ;  /* 0x00005f0019007a0c */ /* 0x004fe400047a1270 */
[----:B------:R-:W2:Y:S01]  /*1aa40*/  LDL.LU R25, [R1+0x940] ;  /* 0x0009400001197983 */ /* 0x000ea20000300800 */
[----:B------:R-:W-:-:S03]  /*1aa50*/  ISETP.LT.AND P2, PT, R24, c[0x0][0x17c], !P0 ;  /* 0x00005f0018007a0c */ /* 0x000fc60004741270 */
[----:B------:R-:W4:Y:S01]  /*1aa60*/  LDL.LU R24, [R1+0x93c] ;  /* 0x00093c0001187983 */ /* 0x000f220000300800 */
[----:B------:R-:W-:-:S03]  /*1aa70*/  ISETP.LT.AND P1, PT, R8, c[0x0][0x17c], !P0 ;  /* 0x00005f0008007a0c */ /* 0x000fc60004721270 */
[----:B------:R-:W2:Y:S01]  /*1aa80*/  LDL.LU R23, [R1+0x948] ;  /* 0x0009480001177983 */ /* 0x000ea20000300800 */
[----:B------:R-:W-:-:S03]  /*1aa90*/  ISETP.LT.AND P4, PT, R12, c[0x0][0x17c], !P0 ;  /* 0x00005f000c007a0c */ /* 0x000fc60004781270 */
[----:B------:R-:W2:Y:S01]  /*1aaa0*/  LDL.LU R12, [R1+0x944] ;  /* 0x00094400010c7983 */ /* 0x000ea20000300800 */
[----:B------:R-:W-:-:S04]  /*1aab0*/  IADD3 R8, R0, c[0x0][0x198], RZ ;  /* 0x0000660000087a10 */ /* 0x000fc80007ffe0ff */
[----:B------:R-:W-:-:S04]  /*1aac0*/  LEA R4, P6, R8, R20, 0x1 ;  /* 0x0000001408047211 */ /* 0x000fc800078c08ff */
[----:B------:R-:W-:-:S05]  /*1aad0*/  LEA.HI.X.SX32 R5, R8, R21, 0x1, P6 ;  /* 0x0000001508057211 */ /* 0x000fca00030f0eff */
[----:B------:R0:W-:Y:S01]  /*1aae0*/  @P5 STG.E.U16 [R4.64], R13 ;  /* 0x0000000d04005986 */ /* 0x0001e2000c101506 */
[----:B---3--:R-:W-:-:S03]  /*1aaf0*/  ISETP.LT.AND P5, PT, R16, c[0x0][0x17c], !P0 ;  /* 0x00005f0010007a0c */ /* 0x008fc600047a1270 */
[----:B------:R-:W3:Y:S04]  /*1ab00*/  LDL.LU R16, [R1+0x950] ;  /* 0x0009500001107983 */ /* 0x000ee80000300800 */
[----:B------:R-:W3:Y:S01]  /*1ab10*/  LDL.LU R22, [R1+0x94c] ;  /* 0x00094c0001167983 */ /* 0x000ee20000300800 */
[----:B------:R-:W-:-:S04]  /*1ab20*/  IADD3 R0, R8, c[0x0][0x198], RZ ;  /* 0x0000660008007a10 */ /* 0x000fc80007ffe0ff */
[CC--:B------:R-:W-:Y:S02]  /*1ab30*/  LEA R2, P6, R0.reuse, R20.reuse, 0x1 ;  /* 0x0000001400027211 */ /* 0x0c0fe400078c08ff */
[C---:B------:R-:W-:Y:S02]  /*1ab40*/  IADD3 R8, R0.reuse, c[0x0][0x198], RZ ;  /* 0x0000660000087a10 */ /* 0x040fe40007ffe0ff */
[-C--:B------:R-:W-:Y:S02]  /*1ab50*/  LEA.HI.X.SX32 R3, R0, R21.reuse, 0x1, P6 ;  /* 0x0000001500037211 */ /* 0x080fe400030f0eff */
[C---:B0-----:R-:W-:Y:S02]  /*1ab60*/  LEA R4, P6, R8.reuse, R20, 0x1 ;  /* 0x0000001408047211 */ /* 0x041fe400078c08ff */
[C---:B------:R-:W-:Y:S01]  /*1ab70*/  IADD3 R0, R8.reuse, c[0x0][0x198], RZ ;  /* 0x0000660008007a10 */ /* 0x040fe20007ffe0ff */
[----:B------:R0:W-:Y:S01]  /*1ab80*/  @P2 STG.E.U16 [R2.64], R17 ;  /* 0x0000001102002986 */ /* 0x0001e2000c101506 */
[----:B------:R-:W-:-:S02]  /*1ab90*/  LEA.HI.X.SX32 R5, R8, R21, 0x1, P6 ;  /* 0x0000001508057211 */ /* 0x000fc400030f0eff */
[----:B------:R-:W-:Y:S02]  /*1aba0*/  ISETP.LT.AND P3, PT, R26, c[0x0][0x17c], !P0 ;  /* 0x00005f001a007a0c */ /* 0x000fe40004761270 */
[C---:B------:R-:W-:Y:S02]  /*1abb0*/  IADD3 R8, R0.reuse, c[0x0][0x198], RZ ;  /* 0x0000660000087a10 */ /* 0x040fe40007ffe0ff */
[----:B0-----:R-:W-:Y:S02]  /*1abc0*/  PRMT R17, R17, 0x7632, R17 ;  /* 0x0000763211117816 */ /* 0x001fe40000000011 */
[----:B------:R-:W-:-:S03]  /*1abd0*/  LEA R2, P6, R0, R20, 0x1 ;  /* 0x0000001400027211 */ /* 0x000fc600078c08ff */
[----:B------:R0:W-:Y:S01]  /*1abe0*/  @P1 STG.E.U16 [R4.64], R17 ;  /* 0x0000001104001986 */ /* 0x0001e2000c101506 */
[-C--:B------:R-:W-:Y:S02]  /*1abf0*/  LEA.HI.X.SX32 R3, R0, R21.reuse, 0x1, P6 ;  /* 0x0000001500037211 */ /* 0x080fe400030f0eff */
[----:B------:R-:W-:Y:S02]  /*1ac00*/  PRMT R9, R6, 0x7632, R9 ;  /* 0x0000763206097816 */ /* 0x000fe40000000009 */
[C---:B0-----:R-:W-:Y:S01]  /*1ac10*/  LEA R4, P6, R8.reuse, R20, 0x1 ;  /* 0x0000001408047211 */ /* 0x041fe200078c08ff */
[----:B------:R-:W3:Y:S03]  /*1ac20*/  LDL.LU R17, [R1+0x954] ;  /* 0x0009540001117983 */ /* 0x000ee60000300800 */
[C---:B------:R-:W-:Y:S01]  /*1ac30*/  LEA.HI.X.SX32 R5, R8.reuse, R21, 0x1, P6 ;  /* 0x0000001508057211 */ /* 0x040fe200030f0eff */
[----:B------:R0:W-:Y:S01]  /*1ac40*/  @P4 STG.E.U16 [R2.64], R6 ;  /* 0x0000000602004986 */ /* 0x0001e2000c101506 */
[----:B------:R-:W-:-:S03]  /*1ac50*/  IADD3 R0, R8, c[0x0][0x198], RZ ;  /* 0x0000660008007a10 */ /* 0x000fc60007ffe0ff */
[----:B------:R1:W-:Y:S04]  /*1ac60*/  @P3 STG.E.U16 [R4.64], R9 ;  /* 0x0000000904003986 */ /* 0x0003e8000c101506 */
[----:B------:R-:W3:Y:S01]  /*1ac70*/  LDL.LU R13, [R1+0x938] ;  /* 0x00093800010d7983 */ /* 0x000ee20000300800 */
[C---:B------:R-:W-:Y:S02]  /*1ac80*/  IADD3 R8, R0.reuse, c[0x0][0x198], RZ ;  /* 0x0000660000087a10 */ /* 0x040fe40007ffe0ff */
[----:B0-----:R-:W-:-:S04]  /*1ac90*/  LEA R2, P6, R0, R20, 0x1 ;  /* 0x0000001400027211 */ /* 0x001fc800078c08ff */
[----:B------:R-:W-:Y:S02]  /*1aca0*/  LEA.HI.X.SX32 R3, R0, R21, 0x1, P6 ;  /* 0x0000001500037211 */ /* 0x000fe400030f0eff */
[----:B-1----:R-:W-:-:S04]  /*1acb0*/  LEA R4, P6, R8, R20, 0x1 ;  /* 0x0000001408047211 */ /* 0x002fc800078c08ff */
[C---:B------:R-:W-:Y:S02]  /*1acc0*/  LEA.HI.X.SX32 R5, R8.reuse, R21, 0x1, P6 ;  /* 0x0000001508057211 */ /* 0x040fe400030f0eff */
[----:B------:R-:W-:Y:S02]  /*1acd0*/  IADD3 R0, R8, c[0x0][0x198], RZ ;  /* 0x0000660008007a10 */ /* 0x000fe40007ffe0ff */
[----:B------:R-:W-:Y:S01]  /*1ace0*/  PRMT R8, R10, 0x7632, R8 ;  /* 0x000076320a087816 */ /* 0x000fe20000000008 */
[----:B------:R0:W-:Y:S01]  /*1acf0*/  @P5 STG.E.U16 [R2.64], R10 ;  /* 0x0000000a02005986 */ /* 0x0001e2000c101506 */
[----:B--2---:R-:W-:-:S03]  /*1ad00*/  ISETP.LT.AND P3, PT, R12, c[0x0][0x17c], !P0 ;  /* 0x00005f000c007a0c */ /* 0x004fc60004761270 */
[----:B------:R-:W2:Y:S01]  /*1ad10*/  LDL.LU R12, [R1+0x92c] ;  /* 0x00092c00010c7983 */ /* 0x000ea20000300800 */
[----:B------:R-:W-:Y:S02]  /*1ad20*/  ISETP.LT.AND P2, PT, R25, c[0x0][0x17c], !P0 ;  /* 0x00005f0019007a0c */ /* 0x000fe40004741270 */
[----:B----4-:R-:W-:Y:S02]  /*1ad30*/  ISETP.LT.AND P1, PT, R24, c[0x0][0x17c], !P0 ;  /* 0x00005f0018007a0c */ /* 0x010fe40004721270 */
[----:B------:R-:W-:Y:S02]  /*1ad40*/  ISETP.LT.AND P4, PT, R23, c[0x0][0x17c], !P0 ;  /* 0x00005f0017007a0c */ /* 0x000fe40004781270 */
[----:B---3--:R-:W-:Y:S02]  /*1ad50*/  ISETP.LT.AND P6, PT, R16, c[0x0][0x17c], !P0 ;  /* 0x00005f0010007a0c */ /* 0x008fe400047c1270 */
[----:B------:R-:W3:Y:S05]  /*1ad60*/  LDL.LU R16, [R1+0x920] ;  /* 0x0009200001107983 */ /* 0x000eea0000300800 */
[----:B------:R1:W-:Y:S01]  /*1ad70*/  @P2 STG.E.U16 [R4.64], R8 ;  /* 0x0000000804002986 */ /* 0x0003e2000c101506 */
[----:B------:R-:W-:-:S03]  /*1ad80*/  ISETP.LT.AND P2, PT, R22, c[0x0][0x17c], !P0 ;  /* 0x00005f0016007a0c */ /* 0x000fc60004741270 */
[----:B------:R-:W4:Y:S04]  /*1ad90*/  LDL.LU R24, [R1+0x914] ;  /* 0x0009140001187983 */ /* 0x000f280000300800 */
[----:B------:R-:W4:Y:S04]  /*1ada0*/  LDL.LU R23, [R1+0x8f0] ;  /* 0x0008f00001177983 */ /* 0x000f280000300800 */
[----:B------:R-:W4:Y:S01]  /*1adb0*/  LDL.LU R22, [R1+0x8dc] ;  /* 0x0008dc0001167983 */ /* 0x000f220000300800 */
[C---:B0-----:R-:W-:Y:S02]  /*1adc0*/  LEA R2, P5, R0.reuse, R20, 0x1 ;  /* 0x0000001400027211 */ /* 0x041fe400078a08ff */
[----:B------:R-:W-:-:S02]  /*1add0*/  IADD3 R6, R0, c[0x0][0x198], RZ ;  /* 0x0000660000067a10 */ /* 0x000fc40007ffe0ff */
[-C--:B------:R-:W-:Y:S02]  /*1ade0*/  LEA.HI.X.SX32 R3, R0, R21.reuse, 0x1, P5 ;  /* 0x0000001500037211 */ /* 0x080fe400028f0eff */
[C---:B-1----:R-:W-:Y:S02]  /*1adf0*/  LEA R4, P5, R6.reuse, R20, 0x1 ;  /* 0x0000001406047211 */ /* 0x042fe400078a08ff */
[C---:B------:R-:W-:Y:S01]  /*1ae00*/  IADD3 R0, R6.reuse, c[0x0][0x198], RZ ;  /* 0x0000660006007a10 */ /* 0x040fe20007ffe0ff */
[----:B------:R0:W-:Y:S01]  /*1ae10*/  @P1 STG.E.U16 [R2.64], R14 ;  /* 0x0000000e02001986 */ /* 0x0001e2000c101506 */
[----:B------:R-:W-:Y:S02]  /*1ae20*/  LEA.HI.X.SX32 R5, R6, R21, 0x1, P5 ;  /* 0x0000001506057211 */ /* 0x000fe400028f0eff */
[----:B------:R-:W-:Y:S02]  /*1ae30*/  PRMT R9, R14, 0x7632, R9 ;  /* 0x000076320e097816 */ /* 0x000fe40000000009 */
[----:B------:R-:W-:-:S02]  /*1ae40*/  IADD3 R6, R0, c[0x0][0x198], RZ ;  /* 0x0000660000067a10 */ /* 0x000fc40007ffe0ff */
[-C--:B0-----:R-:W-:Y:S01]  /*1ae50*/  LEA R2, P5, R0, R20.reuse, 0x1 ;  /* 0x0000001400027211 */ /* 0x081fe200078a08ff */
[----:B------:R0:W-:Y:S01]  /*1ae60*/  @P4 STG.E.U16 [R4.64], R9 ;  /* 0x0000000904004986 */ /* 0x0001e2000c101506 */
[----:B------:R-:W-:Y:S02]  /*1ae70*/  LEA R8, P4, R6, R20, 0x1 ;  /* 0x0000001406087211 */ /* 0x000fe400078808ff */
[----:B------:R-:W-:Y:S02]  /*1ae80*/  LEA.HI.X.SX32 R3, R0, R21, 0x1, P5 ;  /* 0x0000001500037211 */ /* 0x000fe400028f0eff */
[----:B------:R-:W-:-:S03]  /*1ae90*/  IADD3 R0, R6, c[0x0][0x198], RZ ;  /* 0x0000660006007a10 */ /* 0x000fc60007ffe0ff */
[----:B------:R1:W-:Y:S01]  /*1aea0*/  @P3 STG.E.U16 [R2.64], R18 ;  /* 0x0000001202003986 */ /* 0x0003e2000c101506 */
[----:B------:R-:W-:Y:S02]  /*1aeb0*/  ISETP.LT.AND P1, PT, R17, c[0x0][0x17c], !P0 ;  /* 0x00005f0011007a0c */ /* 0x000fe40004721270 */
[----:B0-----:R-:W-:Y:S02]  /*1aec0*/  LEA.HI.X.SX32 R9, R6, R21, 0x1, P4 ;  /* 0x0000001506097211 */ /* 0x001fe400020f0eff */
[----:B------:R-:W-:Y:S02]  /*1aed0*/  IADD3 R6, R0, c[0x0][0x198], RZ ;  /* 0x0000660000067a10 */ /* 0x000fe40007ffe0ff */
[----:B-1----:R-:W-:Y:S02]  /*1aee0*/  PRMT R3, R18, 0x7632, R3 ;  /* 0x0000763212037816 */ /* 0x002fe40000000003 */
[----:B------:R-:W-:-:S03]  /*1aef0*/  IADD3 R10, R6, c[0x0][0x198], RZ ;  /* 0x00006600060a7a10 */ /* 0x000fc60007ffe0ff */
[----:B------:R0:W-:Y:S01]  /*1af00*/  @P6 STG.E.U16 [R8.64], R3 ;  /* 0x0000000308006986 */ /* 0x0001e2000c101506 */
[CC--:B------:R-:W-:Y:S02]  /*1af10*/  LEA R4, P6, R6.reuse, R20.reuse, 0x1 ;  /* 0x0000001406047211 */ /* 0x0c0fe400078c08ff */
[----:B------:R-:W-:Y:S02]  /*1af20*/  ISETP.LT.AND P5, PT, R13, c[0x0][0x17c], !P0 ;  /* 0x00005f000d007a0c */ /* 0x000fe400047a1270 */
[----:B------:R-:W-:Y:S02]  /*1af30*/  LEA.HI.X.SX32 R5, R6, R21, 0x1, P6 ;  /* 0x0000001506057211 */ /* 0x000fe400030f0eff */
[----:B0-----:R-:W-:Y:S02]  /*1af40*/  PRMT R9, R7, 0x7632, R9 ;  /* 0x0000763207097816 */ /* 0x001fe40000000009 */
[----:B--2---:R-:W-:Y:S02]  /*1af50*/  ISETP.LT.AND P4, PT, R12, c[0x0][0x17c], !P0 ;  /* 0x00005f000c007a0c */ /* 0x004fe40004781270 */
[----:B------:R-:W-:-:S04]  /*1af60*/  LEA R12, P3, R0, R20, 0x1 ;  /* 0x00000014000c7211 */ /* 0x000fc800078608ff */
[----:B------:R-:W-:Y:S02]  /*1af70*/  LEA.HI.X.SX32 R13, R0, R21, 0x1, P3 ;  /* 0x00000015000d7211 */ /* 0x000fe400018f0eff */
[----:B------:R-:W-:-:S03]  /*1af80*/  IADD3 R0, R10, c[0x0][0x198], RZ ;  /* 0x000066000a007a10 */ /* 0x000fc60007ffe0ff */
[----:B------:R-:W-:Y:S01]  /*1af90*/  @P2 STG.E.U16 [R12.64], R7 ;  /* 0x000000070c002986 */ /* 0x000fe2000c101506 */
[----:B------:R-:W-:-:S03]  /*1afa0*/  IADD3 R6, R0, c[0x0][0x198], RZ ;  /* 0x0000660000067a10 */ /* 0x000fc60007ffe0ff */
[----:B------:R0:W-:Y:S01]  /*1afb0*/  @P1 STG.E.U16 [R4.64], R9 ;  /* 0x0000000904001986 */ /* 0x0001e2000c101506 */
[-C--:B------:R-:W-:Y:S02]  /*1afc0*/  LEA R2, P1, R10, R20.reuse, 0x1 ;  /* 0x000000140a027211 */ /* 0x080fe400078208ff */
[----:B------:R-:W-:Y:S02]  /*1afd0*/  IADD3 R14, R6, c[0x0][0x198], RZ ;  /* 0x00006600060e7a10 */ /* 0x000fe40007ffe0ff */
[----:B---3--:R-:W-:Y:S02]  /*1afe0*/  ISETP.LT.AND P3, PT, R16, c[0x0][0x17c], !P0 ;  /* 0x00005f0010007a0c */ /* 0x008fe40004761270 */
[-C--:B------:R-:W-:Y:S02]  /*1aff0*/  LEA R16, P6, R6, R20.reuse, 0x1 ;  /* 0x0000001406107211 */ /* 0x080fe400078c08ff */
[----:B------:R-:W-:Y:S02]  /*1b000*/  LEA.HI.X.SX32 R3, R10, R21, 0x1, P1 ;  /* 0x000000150a037211 */ /* 0x000fe400008f0eff */
[----:B------:R-:W-:-:S02]  /*1b010*/  LEA R8, P2, R0, R20, 0x1 ;  /* 0x0000001400087211 */ /* 0x000fc400078408ff */
[----:B------:R-:W-:Y:S02]  /*1b020*/  IADD3 R10, R14, c[0x0][0x198], RZ ;  /* 0x000066000e0a7a10 */ /* 0x000fe40007ffe0ff */
[-C--:B------:R-:W-:Y:S02]  /*1b030*/  LEA.HI.X.SX32 R17, R6, R21.reuse, 0x1, P6 ;  /* 0x0000001506117211 */ /* 0x080fe400030f0eff */
[----:B0-----:R-:W-:Y:S02]  /*1b040*/  LEA.HI.X.SX32 R9, R0, R21, 0x1, P2 ;  /* 0x0000001500097211 */ /* 0x001fe400010f0eff */
[-C--:B------:R-:W-:Y:S02]  /*1b050*/  LEA R6, P6, R14, R20.reuse, 0x1 ;  /* 0x000000140e067211 */ /* 0x080fe400078c08ff */
[C---:B------:R-:W-:Y:S02]  /*1b060*/  LEA R4, P1, R10.reuse, R20, 0x1 ;  /* 0x000000140a047211 */ /* 0x040fe400078208ff */
[----:B------:R-:W-:-:S02]  /*1b070*/  IADD3 R0, R10, c[0x0][0x198], RZ ;  /* 0x000066000a007a10 */ /* 0x000fc40007ffe0ff */
[----:B----4-:R-:W-:Y:S02]  /*1b080*/  ISETP.LT.AND P2, PT, R24, c[0x0][0x17c], !P0 ;  /* 0x00005f0018007a0c */ /* 0x010fe40004741270 */
[-C--:B------:R-:W-:Y:S02]  /*1b090*/  LEA.HI.X.SX32 R7, R14, R21.reuse, 0x1, P6 ;  /* 0x000000150e077211 */ /* 0x080fe400030f0eff */
[----:B------:R-:W-:Y:S02]  /*1b0a0*/  LEA.HI.X.SX32 R5, R10, R21, 0x1, P1 ;  /* 0x000000150a057211 */ /* 0x000fe400008f0eff */
[----:B------:R-:W-:Y:S02]  /*1b0b0*/  LEA R20, P6, R0, R20, 0x1 ;  /* 0x0000001400147211 */ /* 0x000fe400078c08ff */
[----:B------:R-:W-:Y:S02]  /*1b0c0*/  ISETP.LT.AND P1, PT, R23, c[0x0][0x17c], !P0 ;  /* 0x00005f0017007a0c */ /* 0x000fe40004721270 */
[----:B------:R-:W-:-:S02]  /*1b0d0*/  ISETP.LT.AND P0, PT, R22, c[0x0][0x17c], !P0 ;  /* 0x00005f0016007a0c */ /* 0x000fc40004701270 */
[----:B------:R-:W-:Y:S01]  /*1b0e0*/  LEA.HI.X.SX32 R21, R0, R21, 0x1, P6 ;  /* 0x0000001500157211 */ /* 0x000fe200030f0eff */
[----:B------:R0:W-:Y:S01]  /*1b0f0*/  @P5 STG.E.U16 [R2.64], R11 ;  /* 0x0000000b02005986 */ /* 0x0001e2000c101506 */
[----:B------:R-:W-:-:S05]  /*1b100*/  PRMT R0, R11, 0x7632, R0 ;  /* 0x000076320b007816 */ /* 0x000fca0000000000 */
[----:B------:R1:W-:Y:S01]  /*1b110*/  @P4 STG.E.U16 [R8.64], R0 ;  /* 0x0000000008004986 */ /* 0x0003e2000c101506 */
[----:B0-----:R-:W-:-:S03]  /*1b120*/  PRMT R3, R15, 0x7632, R3 ;  /* 0x000076320f037816 */ /* 0x001fc60000000003 */
[----:B------:R1:W-:Y:S04]  /*1b130*/  @P3 STG.E.U16 [R16.64], R15 ;  /* 0x0000000f10003986 */ /* 0x0003e8000c101506 */
[----:B------:R1:W-:Y:S04]  /*1b140*/  @P2 STG.E.U16 [R6.64], R3 ;  /* 0x0000000306002986 */ /* 0x0003e8000c101506 */
[----:B------:R1:W-:Y:S01]  /*1b150*/  @P1 STG.E.U16 [R4.64], R19 ;  /* 0x0000001304001986 */ /* 0x0003e2000c101506 */
[----:B------:R-:W-:Y:S05]  /*1b160*/  @!P0 EXIT ;  /* 0x000000000000894d */ /* 0x000fea0003800000 */
[----:B------:R-:W-:-:S05]  /*1b170*/  PRMT R10, R19, 0x7632, R10 ;  /* 0x00007632130a7816 */ /* 0x000fca000000000a */
[----:B------:R-:W-:Y:S01]  /*1b180*/  STG.E.U16 [R20.64], R10 ;  /* 0x0000000a14007986 */ /* 0x000fe2000c101506 */
[----:B------:R-:W-:Y:S05]  /*1b190*/  EXIT ;  /* 0x000000000000794d */ /* 0x000fea0003800000 */
.L_x_3:
[----:B------:R-:W-:-:S00]  /*1b1a0*/  BRA `(.L_x_3) ;  /* 0xfffffff000007947 */ /* 0x000fc0000383ffff */
[----:B------:R-:W-:-:S00]  /*1b1b0*/  NOP ;  /* 0x0000000000007918 */ /* 0x000fc00000000000 */
        /* <DEDUP_REMOVED lines=12> */
.L_x_4:


//--------------------- .nv.shared.matmul_kernel  --------------------------
	.section	.nv.shared.matmul_kernel,"aw",@nobits
	.sectionflags	@""
	.align	16
